	.target	sm_100a

	.elftype	@"ET_EXEC"


//--------------------- .note.nv.tkinfo           --------------------------
	.section	.note.nv.tkinfo,"",@"SHT_NOTE"
	.sectionflags	@"SHF_NOTE_NV_TKINFO"
	.tkinfo
        /*0018*/ 	.word	0x00000002
        /*0030*/ 	.string	""
        /*0030*/ 	.string	"ptxas"
        /*0030*/ 	.string	"Cuda compilation tools, release 13.0, V13.0.88"
        /*0030*/ 	.string	"Build cuda_13.0.r13.0/compiler.36424714_0"
        /*0030*/ 	.string	"-arch sm_100a -m 64 "



//--------------------- .note.nv.cuinfo           --------------------------
	.section	.note.nv.cuinfo,"",@"SHT_NOTE"
	.sectionflags	@"SHF_NOTE_NV_CUINFO"
        /*0018*/ 	.short	0x0002
        /*001a*/ 	.short	0x0064
        /*001c*/ 	.short	0x0082
	.zero		2


//--------------------- .nv.info                  --------------------------
	.section	.nv.info,"",@"SHT_CUDA_INFO"
	.align	4


	//----- nvinfo : EIATTR_REGCOUNT
	.align		4
        /*0000*/ 	.byte	0x04, 0x2f
        /*0002*/ 	.short	(.L_19 - .L_18)
	.align		4
.L_18:
        /*0004*/ 	.word	index@(_ZN7cutlass13device_kernelINS_4gemm6kernel13GemmUniversalIN4cute5tupleIJiiiiEEENS1_10collective13CollectiveMmaINS1_35MainloopSm100TmaUmmaWarpSpecializedILi5ELi2ELi2ENS5_IJNS4_1CILi4EEENSA_ILi1EEESC_EEEEENS5_IJNSA_ILi256EEESF_NSA_ILi32EEEEEENS_10tfloat32_tENS5_IJlSC_lEEESI_SJ_NS4_8TiledMMAINS4_8MMA_AtomIJNS4_23SM100_MMA_TF32_2x1SM_SSISI_SI_fLi256ELi256ELNS4_4UMMA5MajorE0ELSO_0ELNSN_7ScaleInE0ELSP_0EEEEEENS4_6LayoutINS5_IJSC_SC_SC_EEENS5_IJNSA_ILi0EEESU_SU_EEEEENS5_IJNS4_10UnderscoreESX_SX_EEEEENS4_18SM100_TMA_2SM_LOADENS4_14ComposedLayoutINS4_7SwizzleILi3ELi4ELi3EEENS4_18smem_ptr_flag_bitsILi32EEENSS_INS5_IJNSA_ILi8EEESG_EEENS5_IJSG_SC_EEEEEEEvNS4_8identityENS4_28SM100_TMA_2SM_LOAD_MULTICASTES1A_vS1B_EENS_8epilogue10collective18CollectiveEpilogueINS1E_23Sm100TmaWarpSpecializedILi4ELi2ELi32ELb1ELb0EEEJNS5_IJNSA_ILi128EEESF_SG_EEENS5_IJNSS_IS1J_SC_EENSS_ISG_SC_EEEEESI_SJ_SI_SJ_NS1E_6fusion15FusionCallbacksIS1I_NS1O_17LinearCombinationISI_fSI_fLNS_15FloatRoundStyleE2EEES1K_S1N_JEEENS4_5SM1004TMEM4LOAD26SM100_TMEM_LOAD_32dp32b32xENS4_13SM90_TMA_LOADES1A_NS4_39AutoVectorizingCopyWithAssumedAlignmentILi128EEENS4_14SM90_TMA_STOREES1A_S20_S20_EEEvvEEEEvNT_6ParamsE)
        /*0008*/ 	.word	0x00000080


	//----- nvinfo : EIATTR_FRAME_SIZE
	.align		4
.L_19:
        /*000c*/ 	.byte	0x04, 0x11
        /*000e*/ 	.short	(.L_21 - .L_20)
	.align		4
.L_20:
        /*0010*/ 	.word	index@($__internal_2_$__cuda_sm10x_tcgen05_guardrail_trap_unallocated_columns_being_dealloced)
        /*0014*/ 	.word	0x00000000


	//----- nvinfo : EIATTR_FRAME_SIZE
	.align		4
.L_21:
        /*0018*/ 	.byte	0x04, 0x11
        /*001a*/ 	.short	(.L_23 - .L_22)
	.align		4
.L_22:
        /*001c*/ 	.word	index@($__internal_1_$__cuda_sm10x_tcgen05_guardrail_trap_phase_invalid_during_alloc)
        /*0020*/ 	.word	0x00000000


	//----- nvinfo : EIATTR_FRAME_SIZE
	.align		4
.L_23:
        /*0024*/ 	.byte	0x04, 0x11
        /*0026*/ 	.short	(.L_25 - .L_24)
	.align		4
.L_24:
        /*0028*/ 	.word	index@($__internal_0_$__cuda_sm10x_tcgen05_guardrail_trap_col_being_dealloced_not_returned_by_alloc)
        /*002c*/ 	.word	0x00000000


	//----- nvinfo : EIATTR_FRAME_SIZE
	.align		4
.L_25:
        /*0030*/ 	.byte	0x04, 0x11
        /*0032*/ 	.short	(.L_27 - .L_26)
	.align		4
.L_26:
        /*0034*/ 	.word	index@(_ZN7cutlass13device_kernelINS_4gemm6kernel13GemmUniversalIN4cute5tupleIJiiiiEEENS1_10collective13CollectiveMmaINS1_35MainloopSm100TmaUmmaWarpSpecializedILi5ELi2ELi2ENS5_IJNS4_1CILi4EEENSA_ILi1EEESC_EEEEENS5_IJNSA_ILi256EEESF_NSA_ILi32EEEEEENS_10tfloat32_tENS5_IJlSC_lEEESI_SJ_NS4_8TiledMMAINS4_8MMA_AtomIJNS4_23SM100_MMA_TF32_2x1SM_SSISI_SI_fLi256ELi256ELNS4_4UMMA5MajorE0ELSO_0ELNSN_7ScaleInE0ELSP_0EEEEEENS4_6LayoutINS5_IJSC_SC_SC_EEENS5_IJNSA_ILi0EEESU_SU_EEEEENS5_IJNS4_10UnderscoreESX_SX_EEEEENS4_18SM100_TMA_2SM_LOADENS4_14ComposedLayoutINS4_7SwizzleILi3ELi4ELi3EEENS4_18smem_ptr_flag_bitsILi32EEENSS_INS5_IJNSA_ILi8EEESG_EEENS5_IJSG_SC_EEEEEEEvNS4_8identityENS4_28SM100_TMA_2SM_LOAD_MULTICASTES1A_vS1B_EENS_8epilogue10collective18CollectiveEpilogueINS1E_23Sm100TmaWarpSpecializedILi4ELi2ELi32ELb1ELb0EEEJNS5_IJNSA_ILi128EEESF_SG_EEENS5_IJNSS_IS1J_SC_EENSS_ISG_SC_EEEEESI_SJ_SI_SJ_NS1E_6fusion15FusionCallbacksIS1I_NS1O_17LinearCombinationISI_fSI_fLNS_15FloatRoundStyleE2EEES1K_S1N_JEEENS4_5SM1004TMEM4LOAD26SM100_TMEM_LOAD_32dp32b32xENS4_13SM90_TMA_LOADES1A_NS4_39AutoVectorizingCopyWithAssumedAlignmentILi128EEENS4_14SM90_TMA_STOREES1A_S20_S20_EEEvvEEEEvNT_6ParamsE)
        /*0038*/ 	.word	0x00000000


	//----- nvinfo : EIATTR_MIN_STACK_SIZE
	.align		4
.L_27:
        /*003c*/ 	.byte	0x04, 0x12
        /*003e*/ 	.short	(.L_29 - .L_28)
	.align		4
.L_28:
        /*0040*/ 	.word	index@(_ZN7cutlass13device_kernelINS_4gemm6kernel13GemmUniversalIN4cute5tupleIJiiiiEEENS1_10collective13CollectiveMmaINS1_35MainloopSm100TmaUmmaWarpSpecializedILi5ELi2ELi2ENS5_IJNS4_1CILi4EEENSA_ILi1EEESC_EEEEENS5_IJNSA_ILi256EEESF_NSA_ILi32EEEEEENS_10tfloat32_tENS5_IJlSC_lEEESI_SJ_NS4_8TiledMMAINS4_8MMA_AtomIJNS4_23SM100_MMA_TF32_2x1SM_SSISI_SI_fLi256ELi256ELNS4_4UMMA5MajorE0ELSO_0ELNSN_7ScaleInE0ELSP_0EEEEEENS4_6LayoutINS5_IJSC_SC_SC_EEENS5_IJNSA_ILi0EEESU_SU_EEEEENS5_IJNS4_10UnderscoreESX_SX_EEEEENS4_18SM100_TMA_2SM_LOADENS4_14ComposedLayoutINS4_7SwizzleILi3ELi4ELi3EEENS4_18smem_ptr_flag_bitsILi32EEENSS_INS5_IJNSA_ILi8EEESG_EEENS5_IJSG_SC_EEEEEEEvNS4_8identityENS4_28SM100_TMA_2SM_LOAD_MULTICASTES1A_vS1B_EENS_8epilogue10collective18CollectiveEpilogueINS1E_23Sm100TmaWarpSpecializedILi4ELi2ELi32ELb1ELb0EEEJNS5_IJNSA_ILi128EEESF_SG_EEENS5_IJNSS_IS1J_SC_EENSS_ISG_SC_EEEEESI_SJ_SI_SJ_NS1E_6fusion15FusionCallbacksIS1I_NS1O_17LinearCombinationISI_fSI_fLNS_15FloatRoundStyleE2EEES1K_S1N_JEEENS4_5SM1004TMEM4LOAD26SM100_TMEM_LOAD_32dp32b32xENS4_13SM90_TMA_LOADES1A_NS4_39AutoVectorizingCopyWithAssumedAlignmentILi128EEENS4_14SM90_TMA_STOREES1A_S20_S20_EEEvvEEEEvNT_6ParamsE)
        /*0044*/ 	.word	0x00000000
.L_29:


//--------------------- .nv.compat                --------------------------
	.section	.nv.compat,"",@"SHT_CUDA_COMPAT_INFO"
	.align	4
        /*0000*/ 	.byte	0x02, 0x09, 0x01, 0x00, 0x02, 0x02, 0x02, 0x00, 0x02, 0x05, 0x05, 0x00, 0x03, 0x07, 0x01, 0x01
        /*0010*/ 	.byte	0x02, 0x03, 0x01, 0x00, 0x02, 0x06, 0x01, 0x00, 0x04, 0x0b, 0x08, 0x00, 0x09, 0x00, 0x00, 0x00
        /*0020*/ 	.byte	0x00, 0x00, 0x00, 0x00


//--------------------- .nv.info._ZN7cutlass13device_kernelINS_4gemm6kernel13GemmUniversalIN4cute5tupleIJiiiiEEENS1_10collective13CollectiveMmaINS1_35MainloopSm100TmaUmmaWarpSpecializedILi5ELi2ELi2ENS5_IJNS4_1CILi4EEENSA_ILi1EEESC_EEEEENS5_IJNSA_ILi256EEESF_NSA_ILi32EEEEEENS_10tfloat32_tENS5_IJlSC_lEEESI_SJ_NS4_8TiledMMAINS4_8MMA_AtomIJNS4_23SM100_MMA_TF32_2x1SM_SSISI_SI_fLi256ELi256ELNS4_4UMMA5MajorE0ELSO_0ELNSN_7ScaleInE0ELSP_0EEEEEENS4_6LayoutINS5_IJSC_SC_SC_EEENS5_IJNSA_ILi0EEESU_SU_EEEEENS5_IJNS4_10UnderscoreESX_SX_EEEEENS4_18SM100_TMA_2SM_LOADENS4_14ComposedLayoutINS4_7SwizzleILi3ELi4ELi3EEENS4_18smem_ptr_flag_bitsILi32EEENSS_INS5_IJNSA_ILi8EEESG_EEENS5_IJSG_SC_EEEEEEEvNS4_8identityENS4_28SM100_TMA_2SM_LOAD_MULTICASTES1A_vS1B_EENS_8epilogue10collective18CollectiveEpilogueINS1E_23Sm100TmaWarpSpecializedILi4ELi2ELi32ELb1ELb0EEEJNS5_IJNSA_ILi128EEESF_SG_EEENS5_IJNSS_IS1J_SC_EENSS_ISG_SC_EEEEESI_SJ_SI_SJ_NS1E_6fusion15FusionCallbacksIS1I_NS1O_17LinearCombinationISI_fSI_fLNS_15FloatRoundStyleE2EEES1K_S1N_JEEENS4_5SM1004TMEM4LOAD26SM100_TMEM_LOAD_32dp32b32xENS4_13SM90_TMA_LOADES1A_NS4_39AutoVectorizingCopyWithAssumedAlignmentILi128EEENS4_14SM90_TMA_STOREES1A_S20_S20_EEEvvEEEEvNT_6ParamsE --------------------------
	.section	.nv.info._ZN7cutlass13device_kernelINS_4gemm6kernel13GemmUniversalIN4cute5tupleIJiiiiEEENS1_10collective13CollectiveMmaINS1_35MainloopSm100TmaUmmaWarpSpecializedILi5ELi2ELi2ENS5_IJNS4_1CILi4EEENSA_ILi1EEESC_EEEEENS5_IJNSA_ILi256EEESF_NSA_ILi32EEEEEENS_10tfloat32_tENS5_IJlSC_lEEESI_SJ_NS4_8TiledMMAINS4_8MMA_AtomIJNS4_23SM100_MMA_TF32_2x1SM_SSISI_SI_fLi256ELi256ELNS4_4UMMA5MajorE0ELSO_0ELNSN_7ScaleInE0ELSP_0EEEEEENS4_6LayoutINS5_IJSC_SC_SC_EEENS5_IJNSA_ILi0EEESU_SU_EEEEENS5_IJNS4_10UnderscoreESX_SX_EEEEENS4_18SM100_TMA_2SM_LOADENS4_14ComposedLayoutINS4_7SwizzleILi3ELi4ELi3EEENS4_18smem_ptr_flag_bitsILi32EEENSS_INS5_IJNSA_ILi8EEESG_EEENS5_IJSG_SC_EEEEEEEvNS4_8identityENS4_28SM100_TMA_2SM_LOAD_MULTICASTES1A_vS1B_EENS_8epilogue10collective18CollectiveEpilogueINS1E_23Sm100TmaWarpSpecializedILi4ELi2ELi32ELb1ELb0EEEJNS5_IJNSA_ILi128EEESF_SG_EEENS5_IJNSS_IS1J_SC_EENSS_ISG_SC_EEEEESI_SJ_SI_SJ_NS1E_6fusion15FusionCallbacksIS1I_NS1O_17LinearCombinationISI_fSI_fLNS_15FloatRoundStyleE2EEES1K_S1N_JEEENS4_5SM1004TMEM4LOAD26SM100_TMEM_LOAD_32dp32b32xENS4_13SM90_TMA_LOADES1A_NS4_39AutoVectorizingCopyWithAssumedAlignmentILi128EEENS4_14SM90_TMA_STOREES1A_S20_S20_EEEvvEEEEvNT_6ParamsE,"",@"SHT_CUDA_INFO"
	.sectionflags	@""
	.align	4


	//----- nvinfo : EIATTR_CUDA_API_VERSION
	.align		4
        /*0000*/ 	.byte	0x04, 0x37
        /*0002*/ 	.short	(.L_31 - .L_30)
.L_30:
        /*0004*/ 	.word	0x00000082


	//----- nvinfo : EIATTR_KPARAM_INFO
	.align		4
.L_31:
        /*0008*/ 	.byte	0x04, 0x17
        /*000a*/ 	.short	(.L_33 - .L_32)
.L_32:
        /*000c*/ 	.word	0x00000000
        /*0010*/ 	.short	0x0000
        /*0012*/ 	.short	0x0000
        /*0014*/ 	.byte	0x00, 0xf0, 0x01, 0x20


	//----- nvinfo : EIATTR_AT_ENTRY_FRAGMENTS
	.align		4
.L_33:
        /*0018*/ 	.byte	0x04, 0x4f
        /*001a*/ 	.short	(.L_35 - .L_34)


	//   ....[0]....
.L_34:
        /*001c*/ 	.word	0x00000007


	//----- nvinfo : EIATTR_RESERVED_SMEM_USED
	.align		4
.L_35:
        /*0020*/ 	.byte	0x01, 0x41
	.zero		2


	//----- nvinfo : EIATTR_SPARSE_MMA_MASK
	.align		4
        /*0024*/ 	.byte	0x03, 0x50
        /*0026*/ 	.short	0x0000


	//----- nvinfo : EIATTR_TCGEN05_2CTA_USED
	.align		4
        /*0028*/ 	.byte	0x01, 0x52
	.zero		2


	//----- nvinfo : EIATTR_MAXREG_COUNT
	.align		4
        /*002c*/ 	.byte	0x03, 0x1b
        /*002e*/ 	.short	0x00ff


	//----- nvinfo : EIATTR_NUM_BARRIERS
	.align		4
        /*0030*/ 	.byte	0x02, 0x4c
        /*0032*/ 	.byte	0x07
	.zero		1


	//----- nvinfo : EIATTR_EXTERNS
	.align		4
        /*0034*/ 	.byte	0x04, 0x0f
        /*0036*/ 	.short	(.L_37 - .L_36)


	//   ....[0]....
	.align		4
.L_36:
        /*0038*/ 	.word	index@(__assertfail)


	//----- nvinfo : EIATTR_MERCURY_ISA_VERSION
	.align		4
.L_37:
        /*003c*/ 	.byte	0x03, 0x5f
        /*003e*/ 	.short	0x0101


	//----- nvinfo : EIATTR_INT_WARP_WIDE_INSTR_OFFSETS
	.align		4
        /*0040*/ 	.byte	0x04, 0x31
        /*0042*/ 	.short	(.L_39 - .L_38)


	//   ....[0]....
.L_38:
        /*0044*/ 	.word	0x00000d50


	//   ....[1]....
        /*0048*/ 	.word	0x00000df0


	//   ....[2]....
        /*004c*/ 	.word	0x00004210


	//   ....[3]....
        /*0050*/ 	.word	0x00004230


	//   ....[4]....
        /*0054*/ 	.word	0x00004260


	//   ....[5]....
        /*0058*/ 	.word	0x00004e10


	//   ....[6]....
        /*005c*/ 	.word	0x00004e70


	//   ....[7]....
        /*0060*/ 	.word	0x00004f70


	//   ....[8]....
        /*0064*/ 	.word	0x00004ff0


	//   ....[9]....
        /*0068*/ 	.word	0x000050e0


	//   ....[10]....
        /*006c*/ 	.word	0x00005160


	//   ....[11]....
        /*0070*/ 	.word	0x00005260


	//   ....[12]....
        /*0074*/ 	.word	0x000052f0


	//   ....[13]....
        /*0078*/ 	.word	0x000053f0


	//   ....[14]....
        /*007c*/ 	.word	0x00005470


	//   ....[15]....
        /*0080*/ 	.word	0x00005570


	//   ....[16]....
        /*0084*/ 	.word	0x000055f0


	//   ....[17]....
        /*0088*/ 	.word	0x000056f0


	//   ....[18]....
        /*008c*/ 	.word	0x00005780


	//   ....[19]....
        /*0090*/ 	.word	0x00005880


	//   ....[20]....
        /*0094*/ 	.word	0x00005910


	//----- nvinfo : EIATTR_COOP_GROUP_MASK_REGIDS
	.align		4
.L_39:
        /*0098*/ 	.byte	0x04, 0x29
        /*009a*/ 	.short	(.L_41 - .L_40)


	//   ....[0]....
.L_40:
        /*009c*/ 	.word	0xffffffff


	//   ....[1]....
        /*00a0*/ 	.word	0xffffffff


	//   ....[2]....
        /*00a4*/ 	.word	0xffffffff


	//   ....[3]....
        /*00a8*/ 	.word	0xffffffff


	//   ....[4]....
        /*00ac*/ 	.word	0xffffffff


	//   ....[5]....
        /*00b0*/ 	.word	0xffffffff


	//   ....[6]....
        /*00b4*/ 	.word	0xffffffff


	//   ....[7]....
        /*00b8*/ 	.word	0xffffffff


	//   ....[8]....
        /*00bc*/ 	.word	0xffffffff


	//   ....[9]....
        /*00c0*/ 	.word	0xffffffff


	//   ....[10]....
        /*00c4*/ 	.word	0xffffffff


	//   ....[11]....
        /*00c8*/ 	.word	0xffffffff


	//   ....[12]....
        /*00cc*/ 	.word	0xffffffff


	//   ....[13]....
        /*00d0*/ 	.word	0xffffffff


	//----- nvinfo : EIATTR_COOP_GROUP_INSTR_OFFSETS
	.align		4
.L_41:
        /*00d4*/ 	.byte	0x04, 0x28
        /*00d6*/ 	.short	(.L_43 - .L_42)


	//   ....[0]....
.L_42:
        /*00d8*/ 	.word	0x000000b0


	//   ....[1]....
        /*00dc*/ 	.word	0x00000520


	//   ....[2]....
        /*00e0*/ 	.word	0x00000700


	//   ....[3]....
        /*00e4*/ 	.word	0x00000890


	//   ....[4]....
        /*00e8*/ 	.word	0x00000980


	//   ....[5]....
        /*00ec*/ 	.word	0x00000ae0


	//   ....[6]....
        /*00f0*/ 	.word	0x00000c30


	//   ....[7]....
        /*00f4*/ 	.word	0x00000e70


	//   ....[8]....
        /*00f8*/ 	.word	0x000021c0


	//   ....[9]....
        /*00fc*/ 	.word	0x00003110


	//   ....[10]....
        /*0100*/ 	.word	0x000035e0


	//   ....[11]....
        /*0104*/ 	.word	0x00003610


	//   ....[12]....
        /*0108*/ 	.word	0x00004110


	//   ....[13]....
        /*010c*/ 	.word	0x00004320


	//----- nvinfo : EIATTR_VRC_CTA_INIT_COUNT
	.align		4
.L_43:
        /*0110*/ 	.byte	0x02, 0x4a
        /*0112*/ 	.byte	0x80
	.zero		1


	//----- nvinfo : EIATTR_SYSCALL_OFFSETS
	.align		4
        /*0114*/ 	.byte	0x04, 0x46
        /*0116*/ 	.short	(.L_45 - .L_44)


	//   ....[0]....
.L_44:
        /*0118*/ 	.word	0x000065e0


	//   ....[1]....
        /*011c*/ 	.word	0x000066d0


	//   ....[2]....
        /*0120*/ 	.word	0x000070a0


	//   ....[3]....
        /*0124*/ 	.word	0x00007ef0


	//   ....[4]....
        /*0128*/ 	.word	0x00008d10


	//   ....[5]....
        /*012c*/ 	.word	0x00009b60


	//   ....[6]....
        /*0130*/ 	.word	0x0000a9c0


	//   ....[7]....
        /*0134*/ 	.word	0x0000b850


	//   ....[8]....
        /*0138*/ 	.word	0x0000c6b0


	//   ....[9]....
        /*013c*/ 	.word	0x0000d4c0


	//----- nvinfo : EIATTR_MBARRIER_INSTR_OFFSETS
	.align		4
.L_45:
        /*0140*/ 	.byte	0x04, 0x39
        /*0142*/ 	.short	(.L_47 - .L_46)


	//   ....[0]....
.L_46:
        /*0144*/ 	.word	0x00000650
        /*0148*/ 	.word	0x000000ff
        /*014c*/ 	.word	0x00000000
        /*0150*/ 	.short	0x0100
        /*0152*/ 	.byte	0x04
	.zero		1


	//   ....[1]....
        /*0154*/ 	.word	0x00000660
        /*0158*/ 	.word	0x000000ff
        /*015c*/ 	.word	0x00000028
        /*0160*/ 	.short	0x0100
        /*0162*/ 	.byte	0x04
	.zero		1


	//   ....[2]....
        /*0164*/ 	.word	0x00000670
        /*0168*/ 	.word	0x000000ff
        /*016c*/ 	.word	0x00000008
        /*0170*/ 	.short	0x0100
        /*0172*/ 	.byte	0x04
	.zero		1


	//   ....[3]....
        /*0174*/ 	.word	0x00000680
        /*0178*/ 	.word	0x000000ff
        /*017c*/ 	.word	0x00000030
        /*0180*/ 	.short	0x0100
        /*0182*/ 	.byte	0x04
	.zero		1


	//   ....[4]....
        /*0184*/ 	.word	0x00000690
        /*0188*/ 	.word	0x000000ff
        /*018c*/ 	.word	0x00000010
        /*0190*/ 	.short	0x0100
        /*0192*/ 	.byte	0x04
	.zero		1


	//   ....[5]....
        /*0194*/ 	.word	0x000006a0
        /*0198*/ 	.word	0x000000ff
        /*019c*/ 	.word	0x00000038
        /*01a0*/ 	.short	0x0100
        /*01a2*/ 	.byte	0x04
	.zero		1


	//   ....[6]....
        /*01a4*/ 	.word	0x000006b0
        /*01a8*/ 	.word	0x000000ff
        /*01ac*/ 	.word	0x00000018
        /*01b0*/ 	.short	0x0100
        /*01b2*/ 	.byte	0x04
	.zero		1


	//   ....[7]....
        /*01b4*/ 	.word	0x000006c0
        /*01b8*/ 	.word	0x000000ff
        /*01bc*/ 	.word	0x00000040
        /*01c0*/ 	.short	0x0100
        /*01c2*/ 	.byte	0x04
	.zero		1


	//   ....[8]....
        /*01c4*/ 	.word	0x000006d0
        /*01c8*/ 	.word	0x000000ff
        /*01cc*/ 	.word	0x00000020
        /*01d0*/ 	.short	0x0100
        /*01d2*/ 	.byte	0x04
	.zero		1


	//   ....[9]....
        /*01d4*/ 	.word	0x000006e0
        /*01d8*/ 	.word	0x000000ff
        /*01dc*/ 	.word	0x00000048
        /*01e0*/ 	.short	0x0100
        /*01e2*/ 	.byte	0x04
	.zero		1


	//   ....[10]....
        /*01e4*/ 	.word	0x00000800
        /*01e8*/ 	.word	0x000000ff
        /*01ec*/ 	.word	0x00000050
        /*01f0*/ 	.short	0x0100
        /*01f2*/ 	.byte	0x04
	.zero		1


	//   ....[11]....
        /*01f4*/ 	.word	0x00000810
        /*01f8*/ 	.word	0x000000ff
        /*01fc*/ 	.word	0x00000070
        /*0200*/ 	.short	0x0100
        /*0202*/ 	.byte	0x04
	.zero		1


	//   ....[12]....
        /*0204*/ 	.word	0x00000820
        /*0208*/ 	.word	0x000000ff
        /*020c*/ 	.word	0x00000058
        /*0210*/ 	.short	0x0100
        /*0212*/ 	.byte	0x04
	.zero		1


	//   ....[13]....
        /*0214*/ 	.word	0x00000830
        /*0218*/ 	.word	0x000000ff
        /*021c*/ 	.word	0x00000078
        /*0220*/ 	.short	0x0100
        /*0222*/ 	.byte	0x04
	.zero		1


	//   ....[14]....
        /*0224*/ 	.word	0x00000840
        /*0228*/ 	.word	0x000000ff
        /*022c*/ 	.word	0x00000060
        /*0230*/ 	.short	0x0100
        /*0232*/ 	.byte	0x04
	.zero		1


	//   ....[15]....
        /*0234*/ 	.word	0x00000850
        /*0238*/ 	.word	0x000000ff
        /*023c*/ 	.word	0x00000080
        /*0240*/ 	.short	0x0100
        /*0242*/ 	.byte	0x04
	.zero		1


	//   ....[16]....
        /*0244*/ 	.word	0x00000860
        /*0248*/ 	.word	0x000000ff
        /*024c*/ 	.word	0x00000068
        /*0250*/ 	.short	0x0100
        /*0252*/ 	.byte	0x04
	.zero		1


	//   ....[17]....
        /*0254*/ 	.word	0x00000870
        /*0258*/ 	.word	0x000000ff
        /*025c*/ 	.word	0x00000088
        /*0260*/ 	.short	0x0100
        /*0262*/ 	.byte	0x04
	.zero		1


	//   ....[18]....
        /*0264*/ 	.word	0x00000950
        /*0268*/ 	.word	0x000000ff
        /*026c*/ 	.word	0x00000090
        /*0270*/ 	.short	0x0100
        /*0272*/ 	.byte	0x06
	.zero		1


	//   ....[19]....
        /*0274*/ 	.word	0x00000960
        /*0278*/ 	.word	0x000000ff
        /*027c*/ 	.word	0x00000098
        /*0280*/ 	.short	0x0100
        /*0282*/ 	.byte	0x06
	.zero		1


	//   ....[20]....
        /*0284*/ 	.word	0x00000a90
        /*0288*/ 	.word	0x000000ff
        /*028c*/ 	.word	0x000000a0
        /*0290*/ 	.short	0x0100
        /*0292*/ 	.byte	0x06
	.zero		1


	//   ....[21]....
        /*0294*/ 	.word	0x00000aa0
        /*0298*/ 	.word	0x000000ff
        /*029c*/ 	.word	0x000000b0
        /*02a0*/ 	.short	0x0100
        /*02a2*/ 	.byte	0x06
	.zero		1


	//   ....[22]....
        /*02a4*/ 	.word	0x00000ab0
        /*02a8*/ 	.word	0x000000ff
        /*02ac*/ 	.word	0x000000a8
        /*02b0*/ 	.short	0x0100
        /*02b2*/ 	.byte	0x06
	.zero		1


	//   ....[23]....
        /*02b4*/ 	.word	0x00000ac0
        /*02b8*/ 	.word	0x000000ff
        /*02bc*/ 	.word	0x000000b8
        /*02c0*/ 	.short	0x0100
        /*02c2*/ 	.byte	0x06
	.zero		1


	//   ....[24]....
        /*02c4*/ 	.word	0x00000be0
        /*02c8*/ 	.word	0x000000ff
        /*02cc*/ 	.word	0x000000c0
        /*02d0*/ 	.short	0x0100
        /*02d2*/ 	.byte	0x04
	.zero		1


	//   ....[25]....
        /*02d4*/ 	.word	0x00000bf0
        /*02d8*/ 	.word	0x000000ff
        /*02dc*/ 	.word	0x000000d0
        /*02e0*/ 	.short	0x0100
        /*02e2*/ 	.byte	0x04
	.zero		1


	//   ....[26]....
        /*02e4*/ 	.word	0x00000c00
        /*02e8*/ 	.word	0x000000ff
        /*02ec*/ 	.word	0x000000c8
        /*02f0*/ 	.short	0x0100
        /*02f2*/ 	.byte	0x04
	.zero		1


	//   ....[27]....
        /*02f4*/ 	.word	0x00000c10
        /*02f8*/ 	.word	0x000000ff
        /*02fc*/ 	.word	0x000000d8
        /*0300*/ 	.short	0x0100
        /*0302*/ 	.byte	0x04
	.zero		1


	//   ....[28]....
        /*0304*/ 	.word	0x00000d00
        /*0308*/ 	.word	0x000000ff
        /*030c*/ 	.word	0x000000e0
        /*0310*/ 	.short	0x0100
        /*0312*/ 	.byte	0x04
	.zero		1


	//   ....[29]....
        /*0314*/ 	.word	0x00000d10
        /*0318*/ 	.word	0x000000ff
        /*031c*/ 	.word	0x000000f0
        /*0320*/ 	.short	0x0100
        /*0322*/ 	.byte	0x04
	.zero		1


	//   ....[30]....
        /*0324*/ 	.word	0x00000d20
        /*0328*/ 	.word	0x000000ff
        /*032c*/ 	.word	0x000000e8
        /*0330*/ 	.short	0x0100
        /*0332*/ 	.byte	0x04
	.zero		1


	//   ....[31]....
        /*0334*/ 	.word	0x00000d30
        /*0338*/ 	.word	0x000000ff
        /*033c*/ 	.word	0x000000f8
        /*0340*/ 	.short	0x0100
        /*0342*/ 	.byte	0x04
	.zero		1


	//   ....[32]....
        /*0344*/ 	.word	0x00000e30
        /*0348*/ 	.word	0x000000ff
        /*034c*/ 	.word	0x00000100
        /*0350*/ 	.short	0x0100
        /*0352*/ 	.byte	0x06
	.zero		1


	//   ....[33]....
        /*0354*/ 	.word	0x000019d0
        /*0358*/ 	.word	0x00000003
        /*035c*/ 	.word	0x000000f0
        /*0360*/ 	.short	0x010a
        /*0362*/ 	.byte	0xff
	.zero		1


	//   ....[34]....
        /*0364*/ 	.word	0x00001a00
        /*0368*/ 	.word	0x00000003
        /*036c*/ 	.word	0x000000e0
        /*0370*/ 	.short	0x0101
        /*0372*/ 	.byte	0xff
	.zero		1


	//   ....[35]....
        /*0374*/ 	.word	0x00001ac0
        /*0378*/ 	.word	0x000000ff
        /*037c*/ 	.word	0x00000028
        /*0380*/ 	.short	0x010a
        /*0382*/ 	.byte	0x04
	.zero		1


	//   ....[36]....
        /*0384*/ 	.word	0x00001b80
        /*0388*/ 	.word	0x000000ff
        /*038c*/ 	.word	0x00000028
        /*0390*/ 	.short	0x010a
        /*0392*/ 	.byte	0x21
	.zero		1


	//   ....[37]....
        /*0394*/ 	.word	0x00001d50
        /*0398*/ 	.word	0x000000ff
        /*039c*/ 	.word	0x00000028
        /*03a0*/ 	.short	0x010a
        /*03a2*/ 	.byte	0x07
	.zero		1


	//   ....[38]....
        /*03a4*/ 	.word	0x00001e50
        /*03a8*/ 	.word	0x000000ff
        /*03ac*/ 	.word	0x00000098
        /*03b0*/ 	.short	0x0101
        /*03b2*/ 	.byte	0x06
	.zero		1


	//   ....[39]....
        /*03b4*/ 	.word	0x00001e70
        /*03b8*/ 	.word	0x000000ff
        /*03bc*/ 	.word	0x00000028
        /*03c0*/ 	.short	0x010a
        /*03c2*/ 	.byte	0x04
	.zero		1


	//   ....[40]....
        /*03c4*/ 	.word	0x00001ef0
        /*03c8*/ 	.word	0x000000ff
        /*03cc*/ 	.word	0x00000028
        /*03d0*/ 	.short	0x010a
        /*03d2*/ 	.byte	0x11
	.zero		1


	//   ....[41]....
        /*03d4*/ 	.word	0x00002080
        /*03d8*/ 	.word	0x000000ff
        /*03dc*/ 	.word	0x00000028
        /*03e0*/ 	.short	0x010a
        /*03e2*/ 	.byte	0x08
	.zero		1


	//   ....[42]....
        /*03e4*/ 	.word	0x000021f0
        /*03e8*/ 	.word	0x00000003
        /*03ec*/ 	.word	0x000000a0
        /*03f0*/ 	.short	0x010a
        /*03f2*/ 	.byte	0xff
	.zero		1


	//   ....[43]....
        /*03f4*/ 	.word	0x00002340
        /*03f8*/ 	.word	0x00000000
        /*03fc*/ 	.word	0x00000000
        /*0400*/ 	.short	0x0101
        /*0402*/ 	.byte	0xff
	.zero		1


	//   ....[44]....
        /*0404*/ 	.word	0x00002900
        /*0408*/ 	.word	0x000000ff
        /*040c*/ 	.word	0x00000000
        /*0410*/ 	.short	0x010a
        /*0412*/ 	.byte	0x04
	.zero		1


	//   ....[45]....
        /*0414*/ 	.word	0x00002990
        /*0418*/ 	.word	0x000000ff
        /*041c*/ 	.word	0x00000000
        /*0420*/ 	.short	0x010a
        /*0422*/ 	.byte	0x05
	.zero		1


	//   ....[46]....
        /*0424*/ 	.word	0x00002a20
        /*0428*/ 	.word	0x000000ff
        /*042c*/ 	.word	0x00000000
        /*0430*/ 	.short	0x010a
        /*0432*/ 	.byte	0x05
	.zero		1


	//   ....[47]....
        /*0434*/ 	.word	0x00002ab0
        /*0438*/ 	.word	0x000000ff
        /*043c*/ 	.word	0x00000000
        /*0440*/ 	.short	0x010a
        /*0442*/ 	.byte	0x05
	.zero		1


	//   ....[48]....
        /*0444*/ 	.word	0x00002b50
        /*0448*/ 	.word	0x00000000
        /*044c*/ 	.word	0x00000000
        /*0450*/ 	.short	0x010a
        /*0452*/ 	.byte	0xff
	.zero		1


	//   ....[49]....
        /*0454*/ 	.word	0x00002c70
        /*0458*/ 	.word	0x00000000
        /*045c*/ 	.word	0x000000e0
        /*0460*/ 	.short	0x010a
        /*0462*/ 	.byte	0xff
	.zero		1


	//   ....[50]....
        /*0464*/ 	.word	0x00002ce0
        /*0468*/ 	.word	0x00000004
        /*046c*/ 	.word	0x00000000
        /*0470*/ 	.short	0x0101
        /*0472*/ 	.byte	0xff
	.zero		1


	//   ....[51]....
        /*0474*/ 	.word	0x00002d00
        /*0478*/ 	.word	0x000000ff
        /*047c*/ 	.word	0x000000b0
        /*0480*/ 	.short	0x010a
        /*0482*/ 	.byte	0x04
	.zero		1


	//   ....[52]....
        /*0484*/ 	.word	0x00002e20
        /*0488*/ 	.word	0x00000000
        /*048c*/ 	.word	0x000000a0
        /*0490*/ 	.short	0x010a
        /*0492*/ 	.byte	0xff
	.zero		1


	//   ....[53]....
        /*0494*/ 	.word	0x00002f20
        /*0498*/ 	.word	0x00000000
        /*049c*/ 	.word	0x00000000
        /*04a0*/ 	.short	0x0101
        /*04a2*/ 	.byte	0xff
	.zero		1


	//   ....[54]....
        /*04a4*/ 	.word	0x00002fb0
        /*04a8*/ 	.word	0x000000ff
        /*04ac*/ 	.word	0x000000b0
        /*04b0*/ 	.short	0x0106
        /*04b2*/ 	.byte	0x04
	.zero		1


	//   ....[55]....
        /*04b4*/ 	.word	0x00002fd0
        /*04b8*/ 	.word	0x000000ff
        /*04bc*/ 	.word	0x000000b0
        /*04c0*/ 	.short	0x010a
        /*04c2*/ 	.byte	0x04
	.zero		1


	//   ....[56]....
        /*04c4*/ 	.word	0x00003060
        /*04c8*/ 	.word	0x000000ff
        /*04cc*/ 	.word	0x000000b0
        /*04d0*/ 	.short	0x0106
        /*04d2*/ 	.byte	0x07
	.zero		1


	//   ....[57]....
        /*04d4*/ 	.word	0x000030a0
        /*04d8*/ 	.word	0x00000000
        /*04dc*/ 	.word	0x000000b0
        /*04e0*/ 	.short	0x010a
        /*04e2*/ 	.byte	0xff
	.zero		1


	//   ....[58]....
        /*04e4*/ 	.word	0x000032e0
        /*04e8*/ 	.word	0x000000ff
        /*04ec*/ 	.word	0x00000008
        /*04f0*/ 	.short	0x010a
        /*04f2*/ 	.byte	0x05
	.zero		1


	//   ....[59]....
        /*04f4*/ 	.word	0x00003300
        /*04f8*/ 	.word	0x000000ff
        /*04fc*/ 	.word	0x00000008
        /*0500*/ 	.short	0x010a
        /*0502*/ 	.byte	0x05
	.zero		1


	//   ....[60]....
        /*0504*/ 	.word	0x00003490
        /*0508*/ 	.word	0x000000ff
        /*050c*/ 	.word	0x00000008
        /*0510*/ 	.short	0x010a
        /*0512*/ 	.byte	0x05
	.zero		1


	//   ....[61]....
        /*0514*/ 	.word	0x000034b0
        /*0518*/ 	.word	0x000000ff
        /*051c*/ 	.word	0x00000008
        /*0520*/ 	.short	0x010a
        /*0522*/ 	.byte	0x05
	.zero		1


	//   ....[62]....
        /*0524*/ 	.word	0x00003570
        /*0528*/ 	.word	0x000000ff
        /*052c*/ 	.word	0x00000000
        /*0530*/ 	.short	0x0101
        /*0532*/ 	.byte	0x04
	.zero		1


	//   ....[63]....
        /*0534*/ 	.word	0x000038b0
        /*0538*/ 	.word	0x00000000
        /*053c*/ 	.word	0x000000a0
        /*0540*/ 	.short	0x010a
        /*0542*/ 	.byte	0xff
	.zero		1


	//   ....[64]....
        /*0544*/ 	.word	0x00003970
        /*0548*/ 	.word	0x00000000
        /*054c*/ 	.word	0x00000000
        /*0550*/ 	.short	0x0101
        /*0552*/ 	.byte	0xff
	.zero		1


	//   ....[65]....
        /*0554*/ 	.word	0x00003a30
        /*0558*/ 	.word	0x000000ff
        /*055c*/ 	.word	0x00000000
        /*0560*/ 	.short	0x010a
        /*0562*/ 	.byte	0x04
	.zero		1


	//   ....[66]....
        /*0564*/ 	.word	0x00003a40
        /*0568*/ 	.word	0x000000ff
        /*056c*/ 	.word	0x000000d0
        /*0570*/ 	.short	0x010a
        /*0572*/ 	.byte	0x1f
	.zero		1


	//   ....[67]....
        /*0574*/ 	.word	0x00003af0
        /*0578*/ 	.word	0x000000ff
        /*057c*/ 	.word	0x00000000
        /*0580*/ 	.short	0x010a
        /*0582*/ 	.byte	0x05
	.zero		1


	//   ....[68]....
        /*0584*/ 	.word	0x00003c20
        /*0588*/ 	.word	0x000000ff
        /*058c*/ 	.word	0x00000000
        /*0590*/ 	.short	0x010a
        /*0592*/ 	.byte	0x04
	.zero		1


	//   ....[69]....
        /*0594*/ 	.word	0x00003f20
        /*0598*/ 	.word	0x000000ff
        /*059c*/ 	.word	0x00000000
        /*05a0*/ 	.short	0x010a
        /*05a2*/ 	.byte	0x04
	.zero		1


	//   ....[70]....
        /*05a4*/ 	.word	0x00003fc0
        /*05a8*/ 	.word	0x00000000
        /*05ac*/ 	.word	0x00000000
        /*05b0*/ 	.short	0x010a
        /*05b2*/ 	.byte	0xff
	.zero		1


	//   ....[71]....
        /*05b4*/ 	.word	0x00004000
        /*05b8*/ 	.word	0x00000000
        /*05bc*/ 	.word	0x00000000
        /*05c0*/ 	.short	0x010a
        /*05c2*/ 	.byte	0xff
	.zero		1


	//   ....[72]....
        /*05c4*/ 	.word	0x00004070
        /*05c8*/ 	.word	0x000000ff
        /*05cc*/ 	.word	0x00000000
        /*05d0*/ 	.short	0x0101
        /*05d2*/ 	.byte	0x04
	.zero		1


	//   ....[73]....
        /*05d4*/ 	.word	0x000040b0
        /*05d8*/ 	.word	0x000000ff
        /*05dc*/ 	.word	0x00000100
        /*05e0*/ 	.short	0x010a
        /*05e2*/ 	.byte	0x1a
	.zero		1


	//   ....[74]....
        /*05e4*/ 	.word	0x00004100
        /*05e8*/ 	.word	0x000000ff
        /*05ec*/ 	.word	0x00000000
        /*05f0*/ 	.short	0x0101
        /*05f2*/ 	.byte	0x04
	.zero		1


	//   ....[75]....
        /*05f4*/ 	.word	0x000045c0
        /*05f8*/ 	.word	0x00000008
        /*05fc*/ 	.word	0x000000a0
        /*0600*/ 	.short	0x010a
        /*0602*/ 	.byte	0xff
	.zero		1


	//   ....[76]....
        /*0604*/ 	.word	0x00004730
        /*0608*/ 	.word	0x00000000
        /*060c*/ 	.word	0x00000000
        /*0610*/ 	.short	0x0101
        /*0612*/ 	.byte	0xff
	.zero		1


	//   ....[77]....
        /*0614*/ 	.word	0x00004c20
        /*0618*/ 	.word	0x000000ff
        /*061c*/ 	.word	0x00000098
        /*0620*/ 	.short	0x010a
        /*0622*/ 	.byte	0x15
	.zero		1


	//   ....[78]....
        /*0624*/ 	.word	0x00004db0
        /*0628*/ 	.word	0x000000ff
        /*062c*/ 	.word	0x00000070
        /*0630*/ 	.short	0x010a
        /*0632*/ 	.byte	0x15
	.zero		1


	//   ....[79]....
        /*0634*/ 	.word	0x00004f10
        /*0638*/ 	.word	0x000000ff
        /*063c*/ 	.word	0x00000050
        /*0640*/ 	.short	0x010b
        /*0642*/ 	.byte	0x15
	.zero		1


	//   ....[80]....
        /*0644*/ 	.word	0x00004f30
        /*0648*/ 	.word	0x000000ff
        /*064c*/ 	.word	0x00000000
        /*0650*/ 	.short	0x0101
        /*0652*/ 	.byte	0x06
	.zero		1


	//   ....[81]....
        /*0654*/ 	.word	0x00004f40
        /*0658*/ 	.word	0x000000ff
        /*065c*/ 	.word	0x00000078
        /*0660*/ 	.short	0x010a
        /*0662*/ 	.byte	0x15
	.zero		1


	//   ....[82]....
        /*0664*/ 	.word	0x00005090
        /*0668*/ 	.word	0x000000ff
        /*066c*/ 	.word	0x00000058
        /*0670*/ 	.short	0x010b
        /*0672*/ 	.byte	0x15
	.zero		1


	//   ....[83]....
        /*0674*/ 	.word	0x000050a0
        /*0678*/ 	.word	0x000000ff
        /*067c*/ 	.word	0x00000000
        /*0680*/ 	.short	0x0101
        /*0682*/ 	.byte	0x07
	.zero		1


	//   ....[84]....
        /*0684*/ 	.word	0x000050b0
        /*0688*/ 	.word	0x000000ff
        /*068c*/ 	.word	0x00000080
        /*0690*/ 	.short	0x010a
        /*0692*/ 	.byte	0x15
	.zero		1


	//   ....[85]....
        /*0694*/ 	.word	0x00005200
        /*0698*/ 	.word	0x000000ff
        /*069c*/ 	.word	0x00000060
        /*06a0*/ 	.short	0x010b
        /*06a2*/ 	.byte	0x15
	.zero		1


	//   ....[86]....
        /*06a4*/ 	.word	0x00005220
        /*06a8*/ 	.word	0x000000ff
        /*06ac*/ 	.word	0x00000000
        /*06b0*/ 	.short	0x0101
        /*06b2*/ 	.byte	0x18
	.zero		1


	//   ....[87]....
        /*06b4*/ 	.word	0x00005230
        /*06b8*/ 	.word	0x000000ff
        /*06bc*/ 	.word	0x00000088
        /*06c0*/ 	.short	0x010a
        /*06c2*/ 	.byte	0x15
	.zero		1


	//   ....[88]....
        /*06c4*/ 	.word	0x00005390
        /*06c8*/ 	.word	0x000000ff
        /*06cc*/ 	.word	0x00000068
        /*06d0*/ 	.short	0x010b
        /*06d2*/ 	.byte	0x15
	.zero		1


	//   ....[89]....
        /*06d4*/ 	.word	0x000053b0
        /*06d8*/ 	.word	0x000000ff
        /*06dc*/ 	.word	0x00000000
        /*06e0*/ 	.short	0x0101
        /*06e2*/ 	.byte	0x10
	.zero		1


	//   ....[90]....
        /*06e4*/ 	.word	0x000053c0
        /*06e8*/ 	.word	0x000000ff
        /*06ec*/ 	.word	0x00000070
        /*06f0*/ 	.short	0x010a
        /*06f2*/ 	.byte	0x15
	.zero		1


	//   ....[91]....
        /*06f4*/ 	.word	0x00005520
        /*06f8*/ 	.word	0x000000ff
        /*06fc*/ 	.word	0x00000050
        /*0700*/ 	.short	0x010b
        /*0702*/ 	.byte	0x15
	.zero		1


	//   ....[92]....
        /*0704*/ 	.word	0x00005530
        /*0708*/ 	.word	0x000000ff
        /*070c*/ 	.word	0x00000000
        /*0710*/ 	.short	0x0101
        /*0712*/ 	.byte	0x06
	.zero		1


	//   ....[93]....
        /*0714*/ 	.word	0x00005540
        /*0718*/ 	.word	0x000000ff
        /*071c*/ 	.word	0x00000078
        /*0720*/ 	.short	0x010a
        /*0722*/ 	.byte	0x15
	.zero		1


	//   ....[94]....
        /*0724*/ 	.word	0x000056a0
        /*0728*/ 	.word	0x000000ff
        /*072c*/ 	.word	0x00000058
        /*0730*/ 	.short	0x010b
        /*0732*/ 	.byte	0x15
	.zero		1


	//   ....[95]....
        /*0734*/ 	.word	0x000056b0
        /*0738*/ 	.word	0x000000ff
        /*073c*/ 	.word	0x00000000
        /*0740*/ 	.short	0x0101
        /*0742*/ 	.byte	0x07
	.zero		1


	//   ....[96]....
        /*0744*/ 	.word	0x000056c0
        /*0748*/ 	.word	0x000000ff
        /*074c*/ 	.word	0x00000080
        /*0750*/ 	.short	0x010a
        /*0752*/ 	.byte	0x15
	.zero		1


	//   ....[97]....
        /*0754*/ 	.word	0x00005830
        /*0758*/ 	.word	0x000000ff
        /*075c*/ 	.word	0x00000060
        /*0760*/ 	.short	0x010b
        /*0762*/ 	.byte	0x15
	.zero		1


	//   ....[98]....
        /*0764*/ 	.word	0x00005840
        /*0768*/ 	.word	0x000000ff
        /*076c*/ 	.word	0x00000000
        /*0770*/ 	.short	0x0101
        /*0772*/ 	.byte	0x18
	.zero		1


	//   ....[99]....
        /*0774*/ 	.word	0x00005850
        /*0778*/ 	.word	0x000000ff
        /*077c*/ 	.word	0x00000088
        /*0780*/ 	.short	0x010a
        /*0782*/ 	.byte	0x15
	.zero		1


	//   ....[100]....
        /*0784*/ 	.word	0x00005a40
        /*0788*/ 	.word	0x000000ff
        /*078c*/ 	.word	0x00000068
        /*0790*/ 	.short	0x010b
        /*0792*/ 	.byte	0x15
	.zero		1


	//   ....[101]....
        /*0794*/ 	.word	0x00005a50
        /*0798*/ 	.word	0x000000ff
        /*079c*/ 	.word	0x00000000
        /*07a0*/ 	.short	0x0101
        /*07a2*/ 	.byte	0x10
	.zero		1


	//   ....[102]....
        /*07a4*/ 	.word	0x00005a70
        /*07a8*/ 	.word	0x000000ff
        /*07ac*/ 	.word	0x00000070
        /*07b0*/ 	.short	0x010a
        /*07b2*/ 	.byte	0x15
	.zero		1


	//   ....[103]....
        /*07b4*/ 	.word	0x00005a90
        /*07b8*/ 	.word	0x000000ff
        /*07bc*/ 	.word	0x00000078
        /*07c0*/ 	.short	0x010a
        /*07c2*/ 	.byte	0x15
	.zero		1


	//   ....[104]....
        /*07c4*/ 	.word	0x00005ab0
        /*07c8*/ 	.word	0x000000ff
        /*07cc*/ 	.word	0x00000080
        /*07d0*/ 	.short	0x010a
        /*07d2*/ 	.byte	0x15
	.zero		1


	//   ....[105]....
        /*07d4*/ 	.word	0x00005b00
        /*07d8*/ 	.word	0x00000002
        /*07dc*/ 	.word	0x00000088
        /*07e0*/ 	.short	0x010a
        /*07e2*/ 	.byte	0xff
	.zero		1


	//   ....[106]....
        /*07e4*/ 	.word	0x00005e50
        /*07e8*/ 	.word	0x00000000
        /*07ec*/ 	.word	0x000000a0
        /*07f0*/ 	.short	0x010a
        /*07f2*/ 	.byte	0xff
	.zero		1


	//   ....[107]....
        /*07f4*/ 	.word	0x00005f20
        /*07f8*/ 	.word	0x00000000
        /*07fc*/ 	.word	0x00000000
        /*0800*/ 	.short	0x0101
        /*0802*/ 	.byte	0xff
	.zero		1


	//   ....[108]....
        /*0804*/ 	.word	0x00006bc0
        /*0808*/ 	.word	0x000000ff
        /*080c*/ 	.word	0x00000050
        /*0810*/ 	.short	0x010a
        /*0812*/ 	.byte	0x2b
	.zero		1


	//   ....[109]....
        /*0814*/ 	.word	0x00006ca0
        /*0818*/ 	.word	0x00000074
        /*081c*/ 	.word	0x000000c0
        /*0820*/ 	.short	0x010a
        /*0822*/ 	.byte	0xff
	.zero		1


	//   ....[110]....
        /*0824*/ 	.word	0x00006e50
        /*0828*/ 	.word	0x000000ff
        /*082c*/ 	.word	0x00000050
        /*0830*/ 	.short	0x010a
        /*0832*/ 	.byte	0x2b
	.zero		1


	//   ....[111]....
        /*0834*/ 	.word	0x00006f80
        /*0838*/ 	.word	0x00000074
        /*083c*/ 	.word	0x000000c0
        /*0840*/ 	.short	0x010a
        /*0842*/ 	.byte	0xff
	.zero		1


	//   ....[112]....
        /*0844*/ 	.word	0x00007b90
        /*0848*/ 	.word	0x00000000
        /*084c*/ 	.word	0x00000000
        /*0850*/ 	.short	0x0101
        /*0852*/ 	.byte	0xff
	.zero		1


	//   ....[113]....
        /*0854*/ 	.word	0x00007ba0
        /*0858*/ 	.word	0x00000003
        /*085c*/ 	.word	0x00000050
        /*0860*/ 	.short	0x010a
        /*0862*/ 	.byte	0xff
	.zero		1


	//   ....[114]....
        /*0864*/ 	.word	0x00007c80
        /*0868*/ 	.word	0x00000003
        /*086c*/ 	.word	0x00000050
        /*0870*/ 	.short	0x010a
        /*0872*/ 	.byte	0xff
	.zero		1


	//   ....[115]....
        /*0874*/ 	.word	0x000089b0
        /*0878*/ 	.word	0x00000079
        /*087c*/ 	.word	0x00000000
        /*0880*/ 	.short	0x0101
        /*0882*/ 	.byte	0xff
	.zero		1


	//   ....[116]....
        /*0884*/ 	.word	0x000089d0
        /*0888*/ 	.word	0x0000007b
        /*088c*/ 	.word	0x00000050
        /*0890*/ 	.short	0x010a
        /*0892*/ 	.byte	0xff
	.zero		1


	//   ....[117]....
        /*0894*/ 	.word	0x00008aa0
        /*0898*/ 	.word	0x0000007b
        /*089c*/ 	.word	0x00000050
        /*08a0*/ 	.short	0x010a
        /*08a2*/ 	.byte	0xff
	.zero		1


	//   ....[118]....
        /*08a4*/ 	.word	0x000097d0
        /*08a8*/ 	.word	0x00000079
        /*08ac*/ 	.word	0x00000000
        /*08b0*/ 	.short	0x0101
        /*08b2*/ 	.byte	0xff
	.zero		1


	//   ....[119]....
        /*08b4*/ 	.word	0x000097f0
        /*08b8*/ 	.word	0x0000007b
        /*08bc*/ 	.word	0x00000050
        /*08c0*/ 	.short	0x010a
        /*08c2*/ 	.byte	0xff
	.zero		1


	//   ....[120]....
        /*08c4*/ 	.word	0x000098d0
        /*08c8*/ 	.word	0x0000007b
        /*08cc*/ 	.word	0x00000050
        /*08d0*/ 	.short	0x010a
        /*08d2*/ 	.byte	0xff
	.zero		1


	//   ....[121]....
        /*08d4*/ 	.word	0x0000a620
        /*08d8*/ 	.word	0x0000007b
        /*08dc*/ 	.word	0x00000000
        /*08e0*/ 	.short	0x0101
        /*08e2*/ 	.byte	0xff
	.zero		1


	//   ....[122]....
        /*08e4*/ 	.word	0x0000a640
        /*08e8*/ 	.word	0x0000007c
        /*08ec*/ 	.word	0x00000050
        /*08f0*/ 	.short	0x010a
        /*08f2*/ 	.byte	0xff
	.zero		1


	//   ....[123]....
        /*08f4*/ 	.word	0x0000a710
        /*08f8*/ 	.word	0x0000007c
        /*08fc*/ 	.word	0x00000050
        /*0900*/ 	.short	0x010a
        /*0902*/ 	.byte	0xff
	.zero		1


	//   ....[124]....
        /*0904*/ 	.word	0x0000b4b0
        /*0908*/ 	.word	0x00000032
        /*090c*/ 	.word	0x00000000
        /*0910*/ 	.short	0x0101
        /*0912*/ 	.byte	0xff
	.zero		1


	//   ....[125]....
        /*0914*/ 	.word	0x0000b4d0
        /*0918*/ 	.word	0x00000028
        /*091c*/ 	.word	0x00000050
        /*0920*/ 	.short	0x010a
        /*0922*/ 	.byte	0xff
	.zero		1


	//   ....[126]....
        /*0924*/ 	.word	0x0000b5a0
        /*0928*/ 	.word	0x00000028
        /*092c*/ 	.word	0x00000050
        /*0930*/ 	.short	0x010a
        /*0932*/ 	.byte	0xff
	.zero		1


	//   ....[127]....
        /*0934*/ 	.word	0x0000c310
        /*0938*/ 	.word	0x0000002e
        /*093c*/ 	.word	0x00000000
        /*0940*/ 	.short	0x0101
        /*0942*/ 	.byte	0xff
	.zero		1


	//   ....[128]....
        /*0944*/ 	.word	0x0000c330
        /*0948*/ 	.word	0x00000000
        /*094c*/ 	.word	0x00000050
        /*0950*/ 	.short	0x010a
        /*0952*/ 	.byte	0xff
	.zero		1


	//   ....[129]....
        /*0954*/ 	.word	0x0000c400
        /*0958*/ 	.word	0x00000000
        /*095c*/ 	.word	0x00000050
        /*0960*/ 	.short	0x010a
        /*0962*/ 	.byte	0xff
	.zero		1


	//   ....[130]....
        /*0964*/ 	.word	0x0000d170
        /*0968*/ 	.word	0x0000002e
        /*096c*/ 	.word	0x00000000
        /*0970*/ 	.short	0x0101
        /*0972*/ 	.byte	0xff
	.zero		1


	//   ....[131]....
        /*0974*/ 	.word	0x0000d190
        /*0978*/ 	.word	0x00000000
        /*097c*/ 	.word	0x00000050
        /*0980*/ 	.short	0x010a
        /*0982*/ 	.byte	0xff
	.zero		1


	//   ....[132]....
        /*0984*/ 	.word	0x0000d260
        /*0988*/ 	.word	0x00000000
        /*098c*/ 	.word	0x00000050
        /*0990*/ 	.short	0x010a
        /*0992*/ 	.byte	0xff
	.zero		1


	//   ....[133]....
        /*0994*/ 	.word	0x0000d5f0
        /*0998*/ 	.word	0x00000074
        /*099c*/ 	.word	0x00000000
        /*09a0*/ 	.short	0x0101
        /*09a2*/ 	.byte	0xff
	.zero		1


	//   ....[134]....
        /*09a4*/ 	.word	0x0000dfd0
        /*09a8*/ 	.word	0x00000000
        /*09ac*/ 	.word	0x00000000
        /*09b0*/ 	.short	0x0101
        /*09b2*/ 	.byte	0xff
	.zero		1


	//   ....[135]....
        /*09b4*/ 	.word	0x0000e280
        /*09b8*/ 	.word	0x000000ff
        /*09bc*/ 	.word	0x00000000
        /*09c0*/ 	.short	0x0101
        /*09c2*/ 	.byte	0x04
	.zero		1


	//   ....[136]....
        /*09c4*/ 	.word	0x0000e2a0
        /*09c8*/ 	.word	0x00000003
        /*09cc*/ 	.word	0x000000f0
        /*09d0*/ 	.short	0x010a
        /*09d2*/ 	.byte	0xff
	.zero		1


	//   ....[137]....
        /*09d4*/ 	.word	0x0000e300
        /*09d8*/ 	.word	0x00000000
        /*09dc*/ 	.word	0x00000028
        /*09e0*/ 	.short	0x010a
        /*09e2*/ 	.byte	0xff
	.zero		1


	//   ....[138]....
        /*09e4*/ 	.word	0x0000e360
        /*09e8*/ 	.word	0x00000000
        /*09ec*/ 	.word	0x00000028
        /*09f0*/ 	.short	0x010a
        /*09f2*/ 	.byte	0xff
	.zero		1


	//   ....[139]....
        /*09f4*/ 	.word	0x0000e3b0
        /*09f8*/ 	.word	0x00000003
        /*09fc*/ 	.word	0x000000a0
        /*0a00*/ 	.short	0x010a
        /*0a02*/ 	.byte	0xff
	.zero		1


	//   ....[140]....
        /*0a04*/ 	.word	0x0000e410
        /*0a08*/ 	.word	0x00000000
        /*0a0c*/ 	.word	0x00000000
        /*0a10*/ 	.short	0x010a
        /*0a12*/ 	.byte	0xff
	.zero		1


	//   ....[141]....
        /*0a14*/ 	.word	0x0000e470
        /*0a18*/ 	.word	0x00000000
        /*0a1c*/ 	.word	0x00000000
        /*0a20*/ 	.short	0x010a
        /*0a22*/ 	.byte	0xff
	.zero		1


	//   ....[142]....
        /*0a24*/ 	.word	0x0000e4d0
        /*0a28*/ 	.word	0x00000000
        /*0a2c*/ 	.word	0x00000000
        /*0a30*/ 	.short	0x010a
        /*0a32*/ 	.byte	0xff
	.zero		1


	//   ....[143]....
        /*0a34*/ 	.word	0x0000e530
        /*0a38*/ 	.word	0x00000000
        /*0a3c*/ 	.word	0x00000000
        /*0a40*/ 	.short	0x010a
        /*0a42*/ 	.byte	0xff
	.zero		1


	//   ....[144]....
        /*0a44*/ 	.word	0x0000e580
        /*0a48*/ 	.word	0x00000000
        /*0a4c*/ 	.word	0x000000e0
        /*0a50*/ 	.short	0x010a
        /*0a52*/ 	.byte	0xff
	.zero		1


	//   ....[145]....
        /*0a54*/ 	.word	0x0000e5e0
        /*0a58*/ 	.word	0x00000000
        /*0a5c*/ 	.word	0x000000b0
        /*0a60*/ 	.short	0x010a
        /*0a62*/ 	.byte	0xff
	.zero		1


	//   ....[146]....
        /*0a64*/ 	.word	0x0000e630
        /*0a68*/ 	.word	0x00000000
        /*0a6c*/ 	.word	0x000000a0
        /*0a70*/ 	.short	0x010a
        /*0a72*/ 	.byte	0xff
	.zero		1


	//   ....[147]....
        /*0a74*/ 	.word	0x0000e690
        /*0a78*/ 	.word	0x00000000
        /*0a7c*/ 	.word	0x000000b0
        /*0a80*/ 	.short	0x010a
        /*0a82*/ 	.byte	0xff
	.zero		1


	//   ....[148]....
        /*0a84*/ 	.word	0x0000e6f0
        /*0a88*/ 	.word	0x00000005
        /*0a8c*/ 	.word	0x00000008
        /*0a90*/ 	.short	0x010a
        /*0a92*/ 	.byte	0xff
	.zero		1


	//   ....[149]....
        /*0a94*/ 	.word	0x0000e7d0
        /*0a98*/ 	.word	0x00000003
        /*0a9c*/ 	.word	0x00000008
        /*0aa0*/ 	.short	0x010a
        /*0aa2*/ 	.byte	0xff
	.zero		1


	//   ....[150]....
        /*0aa4*/ 	.word	0x0000e820
        /*0aa8*/ 	.word	0x00000000
        /*0aac*/ 	.word	0x000000a0
        /*0ab0*/ 	.short	0x010a
        /*0ab2*/ 	.byte	0xff
	.zero		1


	//   ....[151]....
        /*0ab4*/ 	.word	0x0000e880
        /*0ab8*/ 	.word	0x00000000
        /*0abc*/ 	.word	0x000000d0
        /*0ac0*/ 	.short	0x010a
        /*0ac2*/ 	.byte	0xff
	.zero		1


	//   ....[152]....
        /*0ac4*/ 	.word	0x0000e8e0
        /*0ac8*/ 	.word	0x00000000
        /*0acc*/ 	.word	0x00000000
        /*0ad0*/ 	.short	0x010a
        /*0ad2*/ 	.byte	0xff
	.zero		1


	//   ....[153]....
        /*0ad4*/ 	.word	0x0000e940
        /*0ad8*/ 	.word	0x00000000
        /*0adc*/ 	.word	0x00000000
        /*0ae0*/ 	.short	0x010a
        /*0ae2*/ 	.byte	0xff
	.zero		1


	//   ....[154]....
        /*0ae4*/ 	.word	0x0000e9a0
        /*0ae8*/ 	.word	0x00000000
        /*0aec*/ 	.word	0x00000100
        /*0af0*/ 	.short	0x010a
        /*0af2*/ 	.byte	0xff
	.zero		1


	//   ....[155]....
        /*0af4*/ 	.word	0x0000e9f0
        /*0af8*/ 	.word	0x00000008
        /*0afc*/ 	.word	0x000000a0
        /*0b00*/ 	.short	0x010a
        /*0b02*/ 	.byte	0xff
	.zero		1


	//   ....[156]....
        /*0b04*/ 	.word	0x0000ea50
        /*0b08*/ 	.word	0x00000000
        /*0b0c*/ 	.word	0x00000098
        /*0b10*/ 	.short	0x010a
        /*0b12*/ 	.byte	0xff
	.zero		1


	//   ....[157]....
        /*0b14*/ 	.word	0x0000eab0
        /*0b18*/ 	.word	0x00000000
        /*0b1c*/ 	.word	0x00000070
        /*0b20*/ 	.short	0x010a
        /*0b22*/ 	.byte	0xff
	.zero		1


	//   ....[158]....
        /*0b24*/ 	.word	0x0000eb10
        /*0b28*/ 	.word	0x00000000
        /*0b2c*/ 	.word	0x00000078
        /*0b30*/ 	.short	0x010a
        /*0b32*/ 	.byte	0xff
	.zero		1


	//   ....[159]....
        /*0b34*/ 	.word	0x0000eb70
        /*0b38*/ 	.word	0x00000000
        /*0b3c*/ 	.word	0x00000080
        /*0b40*/ 	.short	0x010a
        /*0b42*/ 	.byte	0xff
	.zero		1


	//   ....[160]....
        /*0b44*/ 	.word	0x0000ebd0
        /*0b48*/ 	.word	0x00000000
        /*0b4c*/ 	.word	0x00000088
        /*0b50*/ 	.short	0x010a
        /*0b52*/ 	.byte	0xff
	.zero		1


	//   ....[161]....
        /*0b54*/ 	.word	0x0000ec30
        /*0b58*/ 	.word	0x00000007
        /*0b5c*/ 	.word	0x00000070
        /*0b60*/ 	.short	0x010a
        /*0b62*/ 	.byte	0xff
	.zero		1


	//   ....[162]....
        /*0b64*/ 	.word	0x0000ec90
        /*0b68*/ 	.word	0x00000007
        /*0b6c*/ 	.word	0x00000078
        /*0b70*/ 	.short	0x010a
        /*0b72*/ 	.byte	0xff
	.zero		1


	//   ....[163]....
        /*0b74*/ 	.word	0x0000ecf0
        /*0b78*/ 	.word	0x00000007
        /*0b7c*/ 	.word	0x00000080
        /*0b80*/ 	.short	0x010a
        /*0b82*/ 	.byte	0xff
	.zero		1


	//   ....[164]....
        /*0b84*/ 	.word	0x0000ed50
        /*0b88*/ 	.word	0x00000007
        /*0b8c*/ 	.word	0x00000088
        /*0b90*/ 	.short	0x010a
        /*0b92*/ 	.byte	0xff
	.zero		1


	//   ....[165]....
        /*0b94*/ 	.word	0x0000edb0
        /*0b98*/ 	.word	0x00000000
        /*0b9c*/ 	.word	0x00000070
        /*0ba0*/ 	.short	0x010a
        /*0ba2*/ 	.byte	0xff
	.zero		1


	//   ....[166]....
        /*0ba4*/ 	.word	0x0000ee10
        /*0ba8*/ 	.word	0x00000000
        /*0bac*/ 	.word	0x00000078
        /*0bb0*/ 	.short	0x010a
        /*0bb2*/ 	.byte	0xff
	.zero		1


	//   ....[167]....
        /*0bb4*/ 	.word	0x0000ee70
        /*0bb8*/ 	.word	0x00000002
        /*0bbc*/ 	.word	0x00000080
        /*0bc0*/ 	.short	0x010a
        /*0bc2*/ 	.byte	0xff
	.zero		1


	//   ....[168]....
        /*0bc4*/ 	.word	0x0000eec0
        /*0bc8*/ 	.word	0x00000000
        /*0bcc*/ 	.word	0x000000a0
        /*0bd0*/ 	.short	0x010a
        /*0bd2*/ 	.byte	0xff
	.zero		1


	//   ....[169]....
        /*0bd4*/ 	.word	0x0000ef20
        /*0bd8*/ 	.word	0x00000000
        /*0bdc*/ 	.word	0x00000050
        /*0be0*/ 	.short	0x010a
        /*0be2*/ 	.byte	0xff
	.zero		1


	//   ....[170]....
        /*0be4*/ 	.word	0x0000ef70
        /*0be8*/ 	.word	0x00000074
        /*0bec*/ 	.word	0x000000c0
        /*0bf0*/ 	.short	0x010a
        /*0bf2*/ 	.byte	0xff
	.zero		1


	//   ....[171]....
        /*0bf4*/ 	.word	0x0000efc0
        /*0bf8*/ 	.word	0x00000003
        /*0bfc*/ 	.word	0x00000050
        /*0c00*/ 	.short	0x010a
        /*0c02*/ 	.byte	0xff
	.zero		1


	//   ....[172]....
        /*0c04*/ 	.word	0x0000f010
        /*0c08*/ 	.word	0x0000007b
        /*0c0c*/ 	.word	0x00000050
        /*0c10*/ 	.short	0x010a
        /*0c12*/ 	.byte	0xff
	.zero		1


	//   ....[173]....
        /*0c14*/ 	.word	0x0000f060
        /*0c18*/ 	.word	0x0000007b
        /*0c1c*/ 	.word	0x00000050
        /*0c20*/ 	.short	0x010a
        /*0c22*/ 	.byte	0xff
	.zero		1


	//   ....[174]....
        /*0c24*/ 	.word	0x0000f0b0
        /*0c28*/ 	.word	0x0000007c
        /*0c2c*/ 	.word	0x00000050
        /*0c30*/ 	.short	0x010a
        /*0c32*/ 	.byte	0xff
	.zero		1


	//   ....[175]....
        /*0c34*/ 	.word	0x0000f100
        /*0c38*/ 	.word	0x00000028
        /*0c3c*/ 	.word	0x00000050
        /*0c40*/ 	.short	0x010a
        /*0c42*/ 	.byte	0xff
	.zero		1


	//   ....[176]....
        /*0c44*/ 	.word	0x0000f150
        /*0c48*/ 	.word	0x00000000
        /*0c4c*/ 	.word	0x00000050
        /*0c50*/ 	.short	0x010a
        /*0c52*/ 	.byte	0xff
	.zero		1


	//   ....[177]....
        /*0c54*/ 	.word	0x0000f1a0
        /*0c58*/ 	.word	0x00000000
        /*0c5c*/ 	.word	0x00000050
        /*0c60*/ 	.short	0x010a
        /*0c62*/ 	.byte	0xff
	.zero		1


	//----- nvinfo : EIATTR_NUM_MBARRIERS
	.align		4
.L_47:
        /*0c64*/ 	.byte	0x03, 0x38
        /*0c66*/ 	.short	0x0021


	//----- nvinfo : EIATTR_EXIT_INSTR_OFFSETS
	.align		4
        /*0c68*/ 	.byte	0x04, 0x1c
        /*0c6a*/ 	.short	(.L_49 - .L_48)


	//   ....[0]....
.L_48:
        /*0c6c*/ 	.word	0x00002b80


	//   ....[1]....
        /*0c70*/ 	.word	0x00003070


	//   ....[2]....
        /*0c74*/ 	.word	0x000030d0


	//   ....[3]....
        /*0c78*/ 	.word	0x00004330


	//   ....[4]....
        /*0c7c*/ 	.word	0x00005b30


	//   ....[5]....
        /*0c80*/ 	.word	0x00005b70


	//   ....[6]....
        /*0c84*/ 	.word	0x0000e170


	//   ....[7]....
        /*0c88*/ 	.word	0x0000e1f0


	//   ....[8]....
        /*0c8c*/ 	.word	0x0000e220


	//   ....[9]....
        /*0c90*/ 	.word	0x0000e290


	//----- nvinfo : EIATTR_MAX_THREADS
	.align		4
.L_49:
        /*0c94*/ 	.byte	0x04, 0x05
        /*0c96*/ 	.short	(.L_51 - .L_50)
.L_50:
        /*0c98*/ 	.word	0x00000100
        /*0c9c*/ 	.word	0x00000001
        /*0ca0*/ 	.word	0x00000001


	//----- nvinfo : EIATTR_CRS_STACK_SIZE
	.align		4
.L_51:
        /*0ca4*/ 	.byte	0x04, 0x1e
        /*0ca6*/ 	.short	(.L_53 - .L_52)
.L_52:
        /*0ca8*/ 	.word	0x00000000


	//----- nvinfo : EIATTR_CBANK_PARAM_SIZE
	.align		4
.L_53:
        /*0cac*/ 	.byte	0x03, 0x19
        /*0cae*/ 	.short	0x0800


	//----- nvinfo : EIATTR_PARAM_CBANK
	.align		4
        /*0cb0*/ 	.byte	0x04, 0x0a
        /*0cb2*/ 	.short	(.L_55 - .L_54)
	.align		4
.L_54:
        /*0cb4*/ 	.word	index@(.nv.constant0._ZN7cutlass13device_kernelINS_4gemm6kernel13GemmUniversalIN4cute5tupleIJiiiiEEENS1_10collective13CollectiveMmaINS1_35MainloopSm100TmaUmmaWarpSpecializedILi5ELi2ELi2ENS5_IJNS4_1CILi4EEENSA_ILi1EEESC_EEEEENS5_IJNSA_ILi256EEESF_NSA_ILi32EEEEEENS_10tfloat32_tENS5_IJlSC_lEEESI_SJ_NS4_8TiledMMAINS4_8MMA_AtomIJNS4_23SM100_MMA_TF32_2x1SM_SSISI_SI_fLi256ELi256ELNS4_4UMMA5MajorE0ELSO_0ELNSN_7ScaleInE0ELSP_0EEEEEENS4_6LayoutINS5_IJSC_SC_SC_EEENS5_IJNSA_ILi0EEESU_SU_EEEEENS5_IJNS4_10UnderscoreESX_SX_EEEEENS4_18SM100_TMA_2SM_LOADENS4_14ComposedLayoutINS4_7SwizzleILi3ELi4ELi3EEENS4_18smem_ptr_flag_bitsILi32EEENSS_INS5_IJNSA_ILi8EEESG_EEENS5_IJSG_SC_EEEEEEEvNS4_8identityENS4_28SM100_TMA_2SM_LOAD_MULTICASTES1A_vS1B_EENS_8epilogue10collective18CollectiveEpilogueINS1E_23Sm100TmaWarpSpecializedILi4ELi2ELi32ELb1ELb0EEEJNS5_IJNSA_ILi128EEESF_SG_EEENS5_IJNSS_IS1J_SC_EENSS_ISG_SC_EEEEESI_SJ_SI_SJ_NS1E_6fusion15FusionCallbacksIS1I_NS1O_17LinearCombinationISI_fSI_fLNS_15FloatRoundStyleE2EEES1K_S1N_JEEENS4_5SM1004TMEM4LOAD26SM100_TMEM_LOAD_32dp32b32xENS4_13SM90_TMA_LOADES1A_NS4_39AutoVectorizingCopyWithAssumedAlignmentILi128EEENS4_14SM90_TMA_STOREES1A_S20_S20_EEEvvEEEEvNT_6ParamsE)
        /*0cb8*/ 	.short	0x0380
        /*0cba*/ 	.short	0x0800


	//----- nvinfo : EIATTR_SW_WAR
	.align		4
.L_55:
        /*0cbc*/ 	.byte	0x04, 0x36
        /*0cbe*/ 	.short	(.L_57 - .L_56)
.L_56:
        /*0cc0*/ 	.word	0x00000008
.L_57:


//--------------------- .nv.callgraph             --------------------------
	.section	.nv.callgraph,"",@"SHT_CUDA_CALLGRAPH"
	.align	4
	.sectionentsize	8
	.align		4
        /*0000*/ 	.word	0x00000000
	.align		4
        /*0004*/ 	.word	0xffffffff
	.align		4
        /*0008*/ 	.word	index@(_ZN7cutlass13device_kernelINS_4gemm6kernel13GemmUniversalIN4cute5tupleIJiiiiEEENS1_10collective13CollectiveMmaINS1_35MainloopSm100TmaUmmaWarpSpecializedILi5ELi2ELi2ENS5_IJNS4_1CILi4EEENSA_ILi1EEESC_EEEEENS5_IJNSA_ILi256EEESF_NSA_ILi32EEEEEENS_10tfloat32_tENS5_IJlSC_lEEESI_SJ_NS4_8TiledMMAINS4_8MMA_AtomIJNS4_23SM100_MMA_TF32_2x1SM_SSISI_SI_fLi256ELi256ELNS4_4UMMA5MajorE0ELSO_0ELNSN_7ScaleInE0ELSP_0EEEEEENS4_6LayoutINS5_IJSC_SC_SC_EEENS5_IJNSA_ILi0EEESU_SU_EEEEENS5_IJNS4_10UnderscoreESX_SX_EEEEENS4_18SM100_TMA_2SM_LOADENS4_14ComposedLayoutINS4_7SwizzleILi3ELi4ELi3EEENS4_18smem_ptr_flag_bitsILi32EEENSS_INS5_IJNSA_ILi8EEESG_EEENS5_IJSG_SC_EEEEEEEvNS4_8identityENS4_28SM100_TMA_2SM_LOAD_MULTICASTES1A_vS1B_EENS_8epilogue10collective18CollectiveEpilogueINS1E_23Sm100TmaWarpSpecializedILi4ELi2ELi32ELb1ELb0EEEJNS5_IJNSA_ILi128EEESF_SG_EEENS5_IJNSS_IS1J_SC_EENSS_ISG_SC_EEEEESI_SJ_SI_SJ_NS1E_6fusion15FusionCallbacksIS1I_NS1O_17LinearCombinationISI_fSI_fLNS_15FloatRoundStyleE2EEES1K_S1N_JEEENS4_5SM1004TMEM4LOAD26SM100_TMEM_LOAD_32dp32b32xENS4_13SM90_TMA_LOADES1A_NS4_39AutoVectorizingCopyWithAssumedAlignmentILi128EEENS4_14SM90_TMA_STOREES1A_S20_S20_EEEvvEEEEvNT_6ParamsE)
	.align		4
        /*000c*/ 	.word	index@(__assertfail)
	.align		4
        /*0010*/ 	.word	0x00000000
	.align		4
        /*0014*/ 	.word	0xfffffffe
	.align		4
        /*0018*/ 	.word	0x00000000
	.align		4
        /*001c*/ 	.word	0xfffffffd
	.align		4
        /*0020*/ 	.word	0x00000000
	.align		4
        /*0024*/ 	.word	0xfffffffc


//--------------------- .nv.constant4             --------------------------
	.section	.nv.constant4,"a",@progbits
	.align	8
	.align		8
.nv.constant4:
        /*0000*/ 	.dword	__assertfail
	.align		8
        /*0008*/ 	.dword	__unnamed_1
	.align		8
        /*0010*/ 	.dword	__unnamed_2
	.align		8
        /*0018*/ 	.dword	_ZN40_INTERNAL_c168e426_4_k_cu_2db41fc2_297864cuda3std3__45__cpo5beginE
	.align		8
        /*0020*/ 	.dword	_ZN40_INTERNAL_c168e426_4_k_cu_2db41fc2_297864cuda3std3__45__cpo3endE
	.align		8
        /*0028*/ 	.dword	_ZN40_INTERNAL_c168e426_4_k_cu_2db41fc2_297864cuda3std3__45__cpo6cbeginE
	.align		8
        /*0030*/ 	.dword	_ZN40_INTERNAL_c168e426_4_k_cu_2db41fc2_297864cuda3std3__45__cpo4cendE
	.align		8
        /*0038*/ 	.dword	_ZN40_INTERNAL_c168e426_4_k_cu_2db41fc2_297864cuda3std3__442_GLOBAL__N__c168e426_4_k_cu_2db41fc2_297866ignoreE
	.align		8
        /*0040*/ 	.dword	_ZN40_INTERNAL_c168e426_4_k_cu_2db41fc2_297864cuda3std3__419piecewise_constructE
	.align		8
        /*0048*/ 	.dword	_ZN40_INTERNAL_c168e426_4_k_cu_2db41fc2_297864cuda3std3__48in_placeE
	.align		8
        /*0050*/ 	.dword	_ZN40_INTERNAL_c168e426_4_k_cu_2db41fc2_297864cuda3std6ranges3__45__cpo4swapE
	.align		8
        /*0058*/ 	.dword	_ZN40_INTERNAL_c168e426_4_k_cu_2db41fc2_297864cuda3std6ranges3__45__cpo9iter_moveE
	.align		8
        /*0060*/ 	.dword	_ZN40_INTERNAL_c168e426_4_k_cu_2db41fc2_297864cute7productE
	.align		8
        /*0068*/ 	.dword	_ZN40_INTERNAL_c168e426_4_k_cu_2db41fc2_297864cute1_E
	.align		8
        /*0070*/ 	.dword	$str$25
	.align		8
        /*0078*/ 	.dword	$str$26
	.align		8
        /*0080*/ 	.dword	$str$27
	.align		8
        /*0088*/ 	.dword	$str$28


//--------------------- .text._ZN7cutlass13device_kernelINS_4gemm6kernel13GemmUniversalIN4cute5tupleIJiiiiEEENS1_10collective13CollectiveMmaINS1_35MainloopSm100TmaUmmaWarpSpecializedILi5ELi2ELi2ENS5_IJNS4_1CILi4EEENSA_ILi1EEESC_EEEEENS5_IJNSA_ILi256EEESF_NSA_ILi32EEEEEENS_10tfloat32_tENS5_IJlSC_lEEESI_SJ_NS4_8TiledMMAINS4_8MMA_AtomIJNS4_23SM100_MMA_TF32_2x1SM_SSISI_SI_fLi256ELi256ELNS4_4UMMA5MajorE0ELSO_0ELNSN_7ScaleInE0ELSP_0EEEEEENS4_6LayoutINS5_IJSC_SC_SC_EEENS5_IJNSA_ILi0EEESU_SU_EEEEENS5_IJNS4_10UnderscoreESX_SX_EEEEENS4_18SM100_TMA_2SM_LOADENS4_14ComposedLayoutINS4_7SwizzleILi3ELi4ELi3EEENS4_18smem_ptr_flag_bitsILi32EEENSS_INS5_IJNSA_ILi8EEESG_EEENS5_IJSG_SC_EEEEEEEvNS4_8identityENS4_28SM100_TMA_2SM_LOAD_MULTICASTES1A_vS1B_EENS_8epilogue10collective18CollectiveEpilogueINS1E_23Sm100TmaWarpSpecializedILi4ELi2ELi32ELb1ELb0EEEJNS5_IJNSA_ILi128EEESF_SG_EEENS5_IJNSS_IS1J_SC_EENSS_ISG_SC_EEEEESI_SJ_SI_SJ_NS1E_6fusion15FusionCallbacksIS1I_NS1O_17LinearCombinationISI_fSI_fLNS_15FloatRoundStyleE2EEES1K_S1N_JEEENS4_5SM1004TMEM4LOAD26SM100_TMEM_LOAD_32dp32b32xENS4_13SM90_TMA_LOADES1A_NS4_39AutoVectorizingCopyWithAssumedAlignmentILi128EEENS4_14SM90_TMA_STOREES1A_S20_S20_EEEvvEEEEvNT_6ParamsE --------------------------
	.section	.text._ZN7cutlass13device_kernelINS_4gemm6kernel13GemmUniversalIN4cute5tupleIJiiiiEEENS1_10collective13CollectiveMmaINS1_35MainloopSm100TmaUmmaWarpSpecializedILi5ELi2ELi2ENS5_IJNS4_1CILi4EEENSA_ILi1EEESC_EEEEENS5_IJNSA_ILi256EEESF_NSA_ILi32EEEEEENS_10tfloat32_tENS5_IJlSC_lEEESI_SJ_NS4_8TiledMMAINS4_8MMA_AtomIJNS4_23SM100_MMA_TF32_2x1SM_SSISI_SI_fLi256ELi256ELNS4_4UMMA5MajorE0ELSO_0ELNSN_7ScaleInE0ELSP_0EEEEEENS4_6LayoutINS5_IJSC_SC_SC_EEENS5_IJNSA_ILi0EEESU_SU_EEEEENS5_IJNS4_10UnderscoreESX_SX_EEEEENS4_18SM100_TMA_2SM_LOADENS4_14ComposedLayoutINS4_7SwizzleILi3ELi4ELi3EEENS4_18smem_ptr_flag_bitsILi32EEENSS_INS5_IJNSA_ILi8EEESG_EEENS5_IJSG_SC_EEEEEEEvNS4_8identityENS4_28SM100_TMA_2SM_LOAD_MULTICASTES1A_vS1B_EENS_8epilogue10collective18CollectiveEpilogueINS1E_23Sm100TmaWarpSpecializedILi4ELi2ELi32ELb1ELb0EEEJNS5_IJNSA_ILi128EEESF_SG_EEENS5_IJNSS_IS1J_SC_EENSS_ISG_SC_EEEEESI_SJ_SI_SJ_NS1E_6fusion15FusionCallbacksIS1I_NS1O_17LinearCombinationISI_fSI_fLNS_15FloatRoundStyleE2EEES1K_S1N_JEEENS4_5SM1004TMEM4LOAD26SM100_TMEM_LOAD_32dp32b32xENS4_13SM90_TMA_LOADES1A_NS4_39AutoVectorizingCopyWithAssumedAlignmentILi128EEENS4_14SM90_TMA_STOREES1A_S20_S20_EEEvvEEEEvNT_6ParamsE,"ax",@progbits
	.align	128
.text._ZN7cutlass13device_kernelINS_4gemm6kernel13GemmUniversalIN4cute5tupleIJiiiiEEENS1_10collective13CollectiveMmaINS1_35MainloopSm100TmaUmmaWarpSpecializedILi5ELi2ELi2ENS5_IJNS4_1CILi4EEENSA_ILi1EEESC_EEEEENS5_IJNSA_ILi256EEESF_NSA_ILi32EEEEEENS_10tfloat32_tENS5_IJlSC_lEEESI_SJ_NS4_8TiledMMAINS4_8MMA_AtomIJNS4_23SM100_MMA_TF32_2x1SM_SSISI_SI_fLi256ELi256ELNS4_4UMMA5MajorE0ELSO_0ELNSN_7ScaleInE0ELSP_0EEEEEENS4_6LayoutINS5_IJSC_SC_SC_EEENS5_IJNSA_ILi0EEESU_SU_EEEEENS5_IJNS4_10UnderscoreESX_SX_EEEEENS4_18SM100_TMA_2SM_LOADENS4_14ComposedLayoutINS4_7SwizzleILi3ELi4ELi3EEENS4_18smem_ptr_flag_bitsILi32EEENSS_INS5_IJNSA_ILi8EEESG_EEENS5_IJSG_SC_EEEEEEEvNS4_8identityENS4_28SM100_TMA_2SM_LOAD_MULTICASTES1A_vS1B_EENS_8epilogue10collective18CollectiveEpilogueINS1E_23Sm100TmaWarpSpecializedILi4ELi2ELi32ELb1ELb0EEEJNS5_IJNSA_ILi128EEESF_SG_EEENS5_IJNSS_IS1J_SC_EENSS_ISG_SC_EEEEESI_SJ_SI_SJ_NS1E_6fusion15FusionCallbacksIS1I_NS1O_17LinearCombinationISI_fSI_fLNS_15FloatRoundStyleE2EEES1K_S1N_JEEENS4_5SM1004TMEM4LOAD26SM100_TMEM_LOAD_32dp32b32xENS4_13SM90_TMA_LOADES1A_NS4_39AutoVectorizingCopyWithAssumedAlignmentILi128EEENS4_14SM90_TMA_STOREES1A_S20_S20_EEEvvEEEEvNT_6ParamsE:
        .type           _ZN7cutlass13device_kernelINS_4gemm6kernel13GemmUniversalIN4cute5tupleIJiiiiEEENS1_10collective13CollectiveMmaINS1_35MainloopSm100TmaUmmaWarpSpecializedILi5ELi2ELi2ENS5_IJNS4_1CILi4EEENSA_ILi1EEESC_EEEEENS5_IJNSA_ILi256EEESF_NSA_ILi32EEEEEENS_10tfloat32_tENS5_IJlSC_lEEESI_SJ_NS4_8TiledMMAINS4_8MMA_AtomIJNS4_23SM100_MMA_TF32_2x1SM_SSISI_SI_fLi256ELi256ELNS4_4UMMA5MajorE0ELSO_0ELNSN_7ScaleInE0ELSP_0EEEEEENS4_6LayoutINS5_IJSC_SC_SC_EEENS5_IJNSA_ILi0EEESU_SU_EEEEENS5_IJNS4_10UnderscoreESX_SX_EEEEENS4_18SM100_TMA_2SM_LOADENS4_14ComposedLayoutINS4_7SwizzleILi3ELi4ELi3EEENS4_18smem_ptr_flag_bitsILi32EEENSS_INS5_IJNSA_ILi8EEESG_EEENS5_IJSG_SC_EEEEEEEvNS4_8identityENS4_28SM100_TMA_2SM_LOAD_MULTICASTES1A_vS1B_EENS_8epilogue10collective18CollectiveEpilogueINS1E_23Sm100TmaWarpSpecializedILi4ELi2ELi32ELb1ELb0EEEJNS5_IJNSA_ILi128EEESF_SG_EEENS5_IJNSS_IS1J_SC_EENSS_ISG_SC_EEEEESI_SJ_SI_SJ_NS1E_6fusion15FusionCallbacksIS1I_NS1O_17LinearCombinationISI_fSI_fLNS_15FloatRoundStyleE2EEES1K_S1N_JEEENS4_5SM1004TMEM4LOAD26SM100_TMEM_LOAD_32dp32b32xENS4_13SM90_TMA_LOADES1A_NS4_39AutoVectorizingCopyWithAssumedAlignmentILi128EEENS4_14SM90_TMA_STOREES1A_S20_S20_EEEvvEEEEvNT_6ParamsE,@function
        .size           _ZN7cutlass13device_kernelINS_4gemm6kernel13GemmUniversalIN4cute5tupleIJiiiiEEENS1_10collective13CollectiveMmaINS1_35MainloopSm100TmaUmmaWarpSpecializedILi5ELi2ELi2ENS5_IJNS4_1CILi4EEENSA_ILi1EEESC_EEEEENS5_IJNSA_ILi256EEESF_NSA_ILi32EEEEEENS_10tfloat32_tENS5_IJlSC_lEEESI_SJ_NS4_8TiledMMAINS4_8MMA_AtomIJNS4_23SM100_MMA_TF32_2x1SM_SSISI_SI_fLi256ELi256ELNS4_4UMMA5MajorE0ELSO_0ELNSN_7ScaleInE0ELSP_0EEEEEENS4_6LayoutINS5_IJSC_SC_SC_EEENS5_IJNSA_ILi0EEESU_SU_EEEEENS5_IJNS4_10UnderscoreESX_SX_EEEEENS4_18SM100_TMA_2SM_LOADENS4_14ComposedLayoutINS4_7SwizzleILi3ELi4ELi3EEENS4_18smem_ptr_flag_bitsILi32EEENSS_INS5_IJNSA_ILi8EEESG_EEENS5_IJSG_SC_EEEEEEEvNS4_8identityENS4_28SM100_TMA_2SM_LOAD_MULTICASTES1A_vS1B_EENS_8epilogue10collective18CollectiveEpilogueINS1E_23Sm100TmaWarpSpecializedILi4ELi2ELi32ELb1ELb0EEEJNS5_IJNSA_ILi128EEESF_SG_EEENS5_IJNSS_IS1J_SC_EENSS_ISG_SC_EEEEESI_SJ_SI_SJ_NS1E_6fusion15FusionCallbacksIS1I_NS1O_17LinearCombinationISI_fSI_fLNS_15FloatRoundStyleE2EEES1K_S1N_JEEENS4_5SM1004TMEM4LOAD26SM100_TMEM_LOAD_32dp32b32xENS4_13SM90_TMA_LOADES1A_NS4_39AutoVectorizingCopyWithAssumedAlignmentILi128EEENS4_14SM90_TMA_STOREES1A_S20_S20_EEEvvEEEEvNT_6ParamsE,(.L_x_238 - _ZN7cutlass13device_kernelINS_4gemm6kernel13GemmUniversalIN4cute5tupleIJiiiiEEENS1_10collective13CollectiveMmaINS1_35MainloopSm100TmaUmmaWarpSpecializedILi5ELi2ELi2ENS5_IJNS4_1CILi4EEENSA_ILi1EEESC_EEEEENS5_IJNSA_ILi256EEESF_NSA_ILi32EEEEEENS_10tfloat32_tENS5_IJlSC_lEEESI_SJ_NS4_8TiledMMAINS4_8MMA_AtomIJNS4_23SM100_MMA_TF32_2x1SM_SSISI_SI_fLi256ELi256ELNS4_4UMMA5MajorE0ELSO_0ELNSN_7ScaleInE0ELSP_0EEEEEENS4_6LayoutINS5_IJSC_SC_SC_EEENS5_IJNSA_ILi0EEESU_SU_EEEEENS5_IJNS4_10UnderscoreESX_SX_EEEEENS4_18SM100_TMA_2SM_LOADENS4_14ComposedLayoutINS4_7SwizzleILi3ELi4ELi3EEENS4_18smem_ptr_flag_bitsILi32EEENSS_INS5_IJNSA_ILi8EEESG_EEENS5_IJSG_SC_EEEEEEEvNS4_8identityENS4_28SM100_TMA_2SM_LOAD_MULTICASTES1A_vS1B_EENS_8epilogue10collective18CollectiveEpilogueINS1E_23Sm100TmaWarpSpecializedILi4ELi2ELi32ELb1ELb0EEEJNS5_IJNSA_ILi128EEESF_SG_EEENS5_IJNSS_IS1J_SC_EENSS_ISG_SC_EEEEESI_SJ_SI_SJ_NS1E_6fusion15FusionCallbacksIS1I_NS1O_17LinearCombinationISI_fSI_fLNS_15FloatRoundStyleE2EEES1K_S1N_JEEENS4_5SM1004TMEM4LOAD26SM100_TMEM_LOAD_32dp32b32xENS4_13SM90_TMA_LOADES1A_NS4_39AutoVectorizingCopyWithAssumedAlignmentILi128EEENS4_14SM90_TMA_STOREES1A_S20_S20_EEEvvEEEEvNT_6ParamsE)
        .other          _ZN7cutlass13device_kernelINS_4gemm6kernel13GemmUniversalIN4cute5tupleIJiiiiEEENS1_10collective13CollectiveMmaINS1_35MainloopSm100TmaUmmaWarpSpecializedILi5ELi2ELi2ENS5_IJNS4_1CILi4EEENSA_ILi1EEESC_EEEEENS5_IJNSA_ILi256EEESF_NSA_ILi32EEEEEENS_10tfloat32_tENS5_IJlSC_lEEESI_SJ_NS4_8TiledMMAINS4_8MMA_AtomIJNS4_23SM100_MMA_TF32_2x1SM_SSISI_SI_fLi256ELi256ELNS4_4UMMA5MajorE0ELSO_0ELNSN_7ScaleInE0ELSP_0EEEEEENS4_6LayoutINS5_IJSC_SC_SC_EEENS5_IJNSA_ILi0EEESU_SU_EEEEENS5_IJNS4_10UnderscoreESX_SX_EEEEENS4_18SM100_TMA_2SM_LOADENS4_14ComposedLayoutINS4_7SwizzleILi3ELi4ELi3EEENS4_18smem_ptr_flag_bitsILi32EEENSS_INS5_IJNSA_ILi8EEESG_EEENS5_IJSG_SC_EEEEEEEvNS4_8identityENS4_28SM100_TMA_2SM_LOAD_MULTICASTES1A_vS1B_EENS_8epilogue10collective18CollectiveEpilogueINS1E_23Sm100TmaWarpSpecializedILi4ELi2ELi32ELb1ELb0EEEJNS5_IJNSA_ILi128EEESF_SG_EEENS5_IJNSS_IS1J_SC_EENSS_ISG_SC_EEEEESI_SJ_SI_SJ_NS1E_6fusion15FusionCallbacksIS1I_NS1O_17LinearCombinationISI_fSI_fLNS_15FloatRoundStyleE2EEES1K_S1N_JEEENS4_5SM1004TMEM4LOAD26SM100_TMEM_LOAD_32dp32b32xENS4_13SM90_TMA_LOADES1A_NS4_39AutoVectorizingCopyWithAssumedAlignmentILi128EEENS4_14SM90_TMA_STOREES1A_S20_S20_EEEvvEEEEvNT_6ParamsE,@"STO_CUDA_ENTRY STV_DEFAULT"
_ZN7cutlass13device_kernelINS_4gemm6kernel13GemmUniversalIN4cute5tupleIJiiiiEEENS1_10collective13CollectiveMmaINS1_35MainloopSm100TmaUmmaWarpSpecializedILi5ELi2ELi2ENS5_IJNS4_1CILi4EEENSA_ILi1EEESC_EEEEENS5_IJNSA_ILi256EEESF_NSA_ILi32EEEEEENS_10tfloat32_tENS5_IJlSC_lEEESI_SJ_NS4_8TiledMMAINS4_8MMA_AtomIJNS4_23SM100_MMA_TF32_2x1SM_SSISI_SI_fLi256ELi256ELNS4_4UMMA5MajorE0ELSO_0ELNSN_7ScaleInE0ELSP_0EEEEEENS4_6LayoutINS5_IJSC_SC_SC_EEENS5_IJNSA_ILi0EEESU_SU_EEEEENS5_IJNS4_10UnderscoreESX_SX_EEEEENS4_18SM100_TMA_2SM_LOADENS4_14ComposedLayoutINS4_7SwizzleILi3ELi4ELi3EEENS4_18smem_ptr_flag_bitsILi32EEENSS_INS5_IJNSA_ILi8EEESG_EEENS5_IJSG_SC_EEEEEEEvNS4_8identityENS4_28SM100_TMA_2SM_LOAD_MULTICASTES1A_vS1B_EENS_8epilogue10collective18CollectiveEpilogueINS1E_23Sm100TmaWarpSpecializedILi4ELi2ELi32ELb1ELb0EEEJNS5_IJNSA_ILi128EEESF_SG_EEENS5_IJNSS_IS1J_SC_EENSS_ISG_SC_EEEEESI_SJ_SI_SJ_NS1E_6fusion15FusionCallbacksIS1I_NS1O_17LinearCombinationISI_fSI_fLNS_15FloatRoundStyleE2EEES1K_S1N_JEEENS4_5SM1004TMEM4LOAD26SM100_TMEM_LOAD_32dp32b32xENS4_13SM90_TMA_LOADES1A_NS4_39AutoVectorizingCopyWithAssumedAlignmentILi128EEENS4_14SM90_TMA_STOREES1A_S20_S20_EEEvvEEEEvNT_6ParamsE:
[----:B------:R-:W1:Y:S01]  /*0000*/  LDC R1, c[0x0][0x37c] ;  /* 0x0000df00ff017b82 */ /* 0x000e620000000800 */
[----:B------:R-:W2:Y:S01]  /*0010*/  S2R R107, SR_TID.X ;  /* 0x00000000006b7919 */ /* 0x000ea20000002100 */
[----:B------:R-:W3:Y:S06]  /*0020*/  LDCU.64 UR8, c[0x0][0x890] ;  /* 0x00011200ff0877ac */ /* 0x000eec0008000a00 */
[----:B------:R-:W4:Y:S01]  /*0030*/  S2UR UR52, SR_CgaCtaId ;  /* 0x00000000003479c3 */ /* 0x000f220000008800 */
[----:B------:R-:W-:Y:S02]  /*0040*/  PRMT R90, RZ, 0x7610, R90 ;  /* 0x00007610ff5a7816 */ /* 0x000fe4000000005a */
[----:B------:R-:W-:Y:S01]  /*0050*/  ELECT P1, URZ, PT ;  /* 0x0000000000ff782f */ /* 0x000fe20003820000 */
[----:B---3--:R-:W-:-:S04]  /*0060*/  UISETP.NE.U32.AND UP0, UPT, UR8, URZ, UPT ;  /* 0x000000ff0800728c */ /* 0x008fc8000bf05070 */
[----:B------:R-:W-:Y:S02]  /*0070*/  UISETP.NE.AND.EX UP0, UPT, UR9, URZ, UPT, UP0 ;  /* 0x000000ff0900728c */ /* 0x000fe4000bf05300 */
[----:B----4-:R-:W-:Y:S02]  /*0080*/  ULOP3.LUT UR47, UR52, 0x1, URZ, 0xc0, !UPT ;  /* 0x00000001342f7892 */ /* 0x010fe4000f8ec0ff */
[----:B------:R-:W-:Y:S01]  /*0090*/  ULOP3.LUT UR48, UR52, 0x1, URZ, 0x3c, !UPT ;  /* 0x0000000134307892 */ /* 0x000fe2000f8e3cff */
[----:B--2---:R-:W-:-:S05]  /*00a0*/  SHF.R.U32.HI R91, RZ, 0x5, R107 ;  /* 0x00000005ff5b7819 */ /* 0x004fca000001166b */
[----:B------:R-:W2:Y:S02]  /*00b0*/  SHFL.IDX PT, R0, R91, RZ, 0x1f ;  /* 0x00001fff5b007589 */ /* 0x000ea400000e0000 */
[----:B--2---:R-:W-:Y:S01]  /*00c0*/  R2UR UR18, R0 ;  /* 0x00000000001272ca */ /* 0x004fe200000e0000 */
[----:B-1----:R-:W-:-:S14]  /*00d0*/  BRA.U UP0, `(.L_x_0) ;  /* 0x0000000100307547 */ /* 0x002fdc000b800000 */
[----:B------:R-:W1:Y:S02]  /*00e0*/  LDCU.64 UR4, c[0x0][0x888] ;  /* 0x00011100ff0477ac */ /* 0x000e640008000a00 */
[----:B-1----:R-:W-:-:S04]  /*00f0*/  UISETP.NE.U32.AND UP0, UPT, UR4, URZ, UPT ;  /* 0x000000ff0400728c */ /* 0x002fc8000bf05070 */
[----:B------:R-:W-:-:S09]  /*0100*/  UISETP.NE.AND.EX UP0, UPT, UR5, URZ, UPT, UP0 ;  /* 0x000000ff0500728c */ /* 0x000fd2000bf05300 */
[----:B------:R-:W-:Y:S05]  /*0110*/  BRA.U !UP0, `(.L_x_1) ;  /* 0x0000000108147547 */ /* 0x000fea000b800000 */
[----:B------:R-:W1:Y:S01]  /*0120*/  LDC.64 R2, c[0x0][0x888] ;  /* 0x00022200ff027b82 */ /* 0x000e620000000a00 */
[----:B------:R-:W1:Y:S02]  /*0130*/  LDCU.64 UR4, c[0x0][0x358] ;  /* 0x00006b00ff0477ac */ /* 0x000e640008000a00 */
[----:B-1----:R1:W5:Y:S01]  /*0140*/  LDG.E R45, desc[UR4][R2.64] ;  /* 0x00000004022d7981 */ /* 0x002362000c1e1900 */
[----:B------:R-:W-:Y:S01]  /*0150*/  HFMA2 R90, -RZ, RZ, 0, 5.9604644775390625e-08 ;  /* 0x00000001ff5a7431 */ /* 0x000fe200000001ff */
[----:B------:R-:W-:Y:S05]  /*0160*/  BRA `(.L_x_0) ;  /* 0x00000000000c7947 */ /* 0x000fea0003800000 */
.L_x_1:
[----:B------:R-:W1:Y:S01]  /*0170*/  LDCU UR4, c[0x0][0x880] ;  /* 0x00011000ff0477ac */ /* 0x000e620008000800 */
[----:B------:R-:W-:Y:S01]  /*0180*/  HFMA2 R90, -RZ, RZ, 0, 5.9604644775390625e-08 ;  /* 0x00000001ff5a7431 */ /* 0x000fe200000001ff */
[----:B-1----:R-:W-:-:S07]  /*0190*/  MOV R45, UR4 ;  /* 0x00000004002d7c02 */ /* 0x002fce0008000f00 */
.L_x_0:
[----:B------:R-:W2:Y:S02]  /*01a0*/  LDCU.64 UR4, c[0x0][0x8b0] ;  /* 0x00011600ff0477ac */ /* 0x000ea40008000a00 */
[----:B--2---:R-:W-:-:S04]  /*01b0*/  UISETP.NE.U32.AND UP0, UPT, UR4, URZ, UPT ;  /* 0x000000ff0400728c */ /* 0x004fc8000bf05070 */
[----:B------:R-:W-:-:S09]  /*01c0*/  UISETP.NE.AND.EX UP0, UPT, UR5, URZ, UPT, UP0 ;  /* 0x000000ff0500728c */ /* 0x000fd2000bf05300 */
[----:B------:R-:W-:Y:S05]  /*01d0*/  BRA.U UP0, `(.L_x_2) ;  /* 0x0000000100287547 */ /* 0x000fea000b800000 */
[----:B------:R-:W2:Y:S02]  /*01e0*/  LDCU.64 UR4, c[0x0][0x8a8] ;  /* 0x00011500ff0477ac */ /* 0x000ea40008000a00 */
[----:B--2---:R-:W-:-:S04]  /*01f0*/  UISETP.NE.U32.AND UP0, UPT, UR4, URZ, UPT ;  /* 0x000000ff0400728c */ /* 0x004fc8000bf05070 */
[----:B------:R-:W-:-:S09]  /*0200*/  UISETP.NE.AND.EX UP0, UPT, UR5, URZ, UPT, UP0 ;  /* 0x000000ff0500728c */ /* 0x000fd2000bf05300 */
[----:B------:R-:W-:Y:S05]  /*0210*/  BRA.U !UP0, `(.L_x_3) ;  /* 0x0000000108107547 */ /* 0x000fea000b800000 */
[----:B------:R-:W2:Y:S01]  /*0220*/  LDC.64 R38, c[0x0][0x8a8] ;  /* 0x00022a00ff267b82 */ /* 0x000ea20000000a00 */
[----:B------:R-:W2:Y:S02]  /*0230*/  LDCU.64 UR4, c[0x0][0x358] ;  /* 0x00006b00ff0477ac */ /* 0x000ea40008000a00 */
[----:B--2---:R2:W5:Y:S01]  /*0240*/  LDG.E R38, desc[UR4][R38.64] ;  /* 0x0000000426267981 */ /* 0x004562000c1e1900 */
[----:B------:R-:W-:Y:S05]  /*0250*/  BRA `(.L_x_2) ;  /* 0x0000000000087947 */ /* 0x000fea0003800000 */
.L_x_3:
[----:B------:R-:W2:Y:S02]  /*0260*/  LDCU UR4, c[0x0][0x8a0] ;  /* 0x00011400ff0477ac */ /* 0x000ea40008000800 */
[----:B--2---:R-:W-:Y:S02]  /*0270*/  MOV R38, UR4 ;  /* 0x0000000400267c02 */ /* 0x004fe40008000f00 */
.L_x_2:
[----:B------:R-:W-:Y:S01]  /*0280*/  IMAD.U32 R0, RZ, RZ, UR18 ;  /* 0x00000012ff007e24 */ /* 0x000fe2000f8e00ff */
[----:B------:R-:W-:Y:S04]  /*0290*/  BSSY.RECONVERGENT B0, `(.L_x_4) ;  /* 0x000000c000007945 */ /* 0x000fe80003800200 */
[C---:B------:R-:W-:Y:S02]  /*02a0*/  ISETP.NE.OR P2, PT, R0.reuse, 0x1, !P1 ;  /* 0x000000010000780c */ /* 0x040fe40004f45670 */
[----:B------:R-:W-:-:S11]  /*02b0*/  ISETP.NE.OR P0, PT, R0, 0x3, !P1 ;  /* 0x000000030000780c */ /* 0x000fd60004f05670 */
[----:B------:R-:W-:Y:S05]  /*02c0*/  @P2 BRA `(.L_x_5) ;  /* 0x0000000000202947 */ /* 0x000fea0003800000 */
[----:B------:R-:W3:Y:S02]  /*02d0*/  LDCU.64 UR4, c[0x0][0x348] ;  /* 0x00006900ff0477ac */ /* 0x000ee40008000a00 */
[----:B---3--:R-:W-:Y:S02]  /*02e0*/  UIADD3 UR6, UP1, UPT, UR4, 0x80, URZ ;  /* 0x0000008004067890 */ /* 0x008fe4000ff3e0ff */
[----:B------:R-:W-:Y:S02]  /*02f0*/  UIADD3 UR4, UP0, UPT, UR4, 0x180, URZ ;  /* 0x0000018004047890 */ /* 0x000fe4000ff1e0ff */
[----:B------:R-:W-:Y:S02]  /*0300*/  UIADD3.X UR7, UPT, UPT, URZ, UR5, URZ, UP1, !UPT ;  /* 0x00000005ff077290 */ /* 0x000fe40008ffe4ff */
[----:B------:R-:W-:-:S07]  /*0310*/  UIADD3.X UR5, UPT, UPT, URZ, UR5, URZ, UP0, !UPT ;  /* 0x00000005ff057290 */ /* 0x000fce00087fe4ff */
[----:B------:R3:W-:Y:S02]  /*0320*/  UTMACCTL.PF [UR6] ;  /* 0x00000000060079b9 */ /* 0x0007e40008040000 */
[----:B------:R3:W-:Y:S02]  /*0330*/  UTMACCTL.PF [UR4] ;  /* 0x00000000040079b9 */ /* 0x0007e40008040000 */
[----:B---3--:R-:W-:Y:S01]  /*0340*/  NOP ;  /* 0x0000000000007918 */ /* 0x008fe20000000000 */
.L_x_5:
[----:B------:R-:W-:Y:S05]  /*0350*/  BSYNC.RECONVERGENT B0 ;  /* 0x0000000000007941 */ /* 0x000fea0003800200 */
.L_x_4:
[----:B------:R-:W-:Y:S04]  /*0360*/  BSSY.RECONVERGENT B0, `(.L_x_6) ;  /* 0x000000a000007945 */ /* 0x000fe80003800200 */
        /* <DEDUP_REMOVED lines=9> */
.L_x_7:
[----:B------:R-:W-:Y:S05]  /*0400*/  BSYNC.RECONVERGENT B0 ;  /* 0x0000000000007941 */ /* 0x000fea0003800200 */
.L_x_6:
[----:B------:R-:W3:Y:S01]  /*0410*/  LDCU.64 UR4, c[0x0][0x888] ;  /* 0x00011100ff0477ac */ /* 0x000ee20008000a00 */
[----:B------:R-:W-:Y:S02]  /*0420*/  UISETP.EQ.U32.AND UP2, UPT, UR8, URZ, UPT ;  /* 0x000000ff0800728c */ /* 0x000fe4000bf42070 */
[----:B------:R-:W-:Y:S02]  /*0430*/  UPLOP3.LUT UP4, UPT, UPT, UPT, UPT, 0x80, 0x8 ;  /* 0x000000000008789c */ /* 0x000fe40003f8f070 */
[----:B---3--:R-:W-:-:S04]  /*0440*/  UISETP.NE.U32.AND UP0, UPT, UR4, URZ, UPT ;  /* 0x000000ff0400728c */ /* 0x008fc8000bf05070 */
[----:B------:R-:W-:-:S04]  /*0450*/  UISETP.NE.AND.EX UP1, UPT, UR5, URZ, UPT, UP0 ;  /* 0x000000ff0500728c */ /* 0x000fc8000bf25300 */
[----:B------:R-:W-:-:S04]  /*0460*/  UISETP.EQ.OR.EX UP3, UPT, UR9, URZ, !UP1, UP2 ;  /* 0x000000ff0900728c */ /* 0x000fc8000cf62720 */
[----:B------:R-:W-:-:S06]  /*0470*/  UP2UR UR4, UPR, URZ, 0x8 ;  /* 0x00000008ff047883 */ /* 0x000fcc0008000000 */
[----:B------:R-:W-:Y:S01]  /*0480*/  MOV R94, UR4 ;  /* 0x00000004005e7c02 */ /* 0x000fe20008000f00 */
[----:B------:R-:W-:Y:S06]  /*0490*/  BRA.U !UP3, `(.L_x_8) ;  /* 0x000000010b207547 */ /* 0x000fec000b800000 */
[----:B------:R-:W-:Y:S01]  /*04a0*/  UISETP.NE.U32.AND UP2, UPT, UR8, URZ, UPT ;  /* 0x000000ff0800728c */ /* 0x000fe2000bf45070 */
[----:B-----5:R-:W-:Y:S01]  /*04b0*/  FSETP.NEU.AND P0, PT, R45, RZ, PT ;  /* 0x000000ff2d00720b */ /* 0x020fe20003f0d000 */
[----:B------:R-:W-:Y:S02]  /*04c0*/  USEL UR4, URZ, 0xffffffff, UP1 ;  /* 0xffffffffff047887 */ /* 0x000fe40008800000 */
[----:B------:R-:W-:-:S10]  /*04d0*/  UISETP.NE.AND.EX UP2, UPT, UR9, URZ, UPT, UP2 ;  /* 0x000000ff0900728c */ /* 0x000fd4000bf45320 */
[----:B------:R-:W-:Y:S01]  /*04e0*/  VOTEU.ANY UP0, P0 ;  /* 0x0000000000ff7886 */ /* 0x000fe20000000100 */
[----:B------:R-:W-:-:S04]  /*04f0*/  @!UP2 USEL UR4, URZ, 0xffffffff, UP0 ;  /* 0xffffffffff04a887 */ /* 0x000fc80008000000 */
[----:B------:R-:W-:-:S04]  /*0500*/  ULOP3.LUT UR4, UR4, 0x1, URZ, 0xc0, !UPT ;  /* 0x0000000104047892 */ /* 0x000fc8000f8ec0ff */
[----:B------:R-:W-:-:S11]  /*0510*/  UISETP.NE.U32.AND UP4, UPT, UR4, 0x1, UPT ;  /* 0x000000010400788c */ /* 0x000fd6000bf85070 */
.L_x_8:
[----:B------:R-:W3:Y:S01]  /*0520*/  SHFL.IDX PT, R0, R91, RZ, 0x1f ;  /* 0x00001fff5b007589 */ /* 0x000ee200000e0000 */
[----:B------:R-:W-:-:S04]  /*0530*/  UISETP.NE.AND UP0, UPT, UR18, 0x2, UPT ;  /* 0x000000021200788c */ /* 0x000fc8000bf05270 */
[----:B------:R-:W-:Y:S02]  /*0540*/  UISETP.EQ.AND UP2, UPT, UR47, URZ, !UP0 ;  /* 0x000000ff2f00728c */ /* 0x000fe4000c742270 */
[----:B------:R-:W-:-:S04]  /*0550*/  USEL UR54, URZ, 0x1, UP0 ;  /* 0x00000001ff367887 */ /* 0x000fc80008000000 */
[----:B------:R-:W-:Y:S02]  /*0560*/  PLOP3.LUT P3, PT, P1, PT, UP2, 0x80, 0x8 ;  /* 0x000000000008781c */ /* 0x000fe40000f6f028 */
[----:B---3--:R-:W-:-:S13]  /*0570*/  ISETP.NE.AND P0, PT, R0, RZ, PT ;  /* 0x000000ff0000720c */ /* 0x008fda0003f05270 */
[----:B------:R-:W-:Y:S05]  /*0580*/  @P0 BRA `(.L_x_9) ;  /* 0x00000000005c0947 */ /* 0x000fea0003800000 */
[----:B------:R-:W-:Y:S01]  /*0590*/  UMOV UR4, 0x400 ;  /* 0x0000040000047882 */ /* 0x000fe20000000000 */
[----:B------:R-:W-:Y:S01]  /*05a0*/  UMOV UR8, 0x1 ;  /* 0x0000000100087882 */ /* 0x000fe20000000000 */
[----:B------:R-:W-:Y:S01]  /*05b0*/  UMOV UR6, 0x2 ;  /* 0x0000000200067882 */ /* 0x000fe20000000000 */
[----:B------:R-:W-:Y:S02]  /*05c0*/  ULEA UR4, UR52, UR4, 0x18 ;  /* 0x0000000434047291 */ /* 0x000fe4000f8ec0ff */
[----:B------:R-:W-:-:S04]  /*05d0*/  UIADD3 UR8, UPT, UPT, -UR8, 0x100000, URZ ;  /* 0x0010000008087890 */ /* 0x000fc8000fffe1ff */
[----:B------:R-:W-:Y:S02]  /*05e0*/  USHF.L.U32 UR9, UR8, 0xb, URZ ;  /* 0x0000000b08097899 */ /* 0x000fe400080006ff */
[----:B------:R-:W-:Y:S02]  /*05f0*/  USHF.L.U32 UR8, UR8, 0x1, URZ ;  /* 0x0000000108087899 */ /* 0x000fe400080006ff */
[----:B------:R-:W-:-:S04]  /*0600*/  UIADD3 UR6, UPT, UPT, -UR6, 0x100000, URZ ;  /* 0x0010000006067890 */ /* 0x000fc8000fffe1ff */
[----:B------:R-:W-:Y:S02]  /*0610*/  USHF.L.U32 UR7, UR6, 0xb, URZ ;  /* 0x0000000b06077899 */ /* 0x000fe400080006ff */
[----:B------:R-:W-:Y:S01]  /*0620*/  USHF.L.U32 UR6, UR6, 0x1, URZ ;  /* 0x0000000106067899 */ /* 0x000fe200080006ff */
[----:B------:R-:W-:Y:S01]  /*0630*/  ELECT P0, URZ, PT ;  /* 0x0000000000ff782f */ /* 0x000fe20003800000 */
[----:B------:R-:W3:Y:S02]  /*0640*/  FENCE.VIEW.ASYNC.S ;  /* 0x00000000000073c6 */ /* 0x000ee40000000000 */
[----:B---3--:R3:W4:Y:S08]  /*0650*/  SYNCS.EXCH.64 URZ, [UR4], UR8 ;  /* 0x0000000804ff75b2 */ /* 0x0087300008000100 */
[----:B------:R3:W1:Y:S01]  /*0660*/  SYNCS.EXCH.64 URZ, [UR4+0x28], UR6 ;  /* 0x0000280604ff75b2 */ /* 0x0006620008000100 */
        /* <DEDUP_REMOVED lines=8> */
[----:B------:R-:W-:Y:S01]  /*06f0*/  NOP ;  /* 0x0000000000007918 */ /* 0x000fe20000000000 */
.L_x_9:
[----:B------:R-:W2:Y:S01]  /*0700*/  SHFL.IDX PT, R0, R91, RZ, 0x1f ;  /* 0x00001fff5b007589 */ /* 0x000ea200000e0000 */
[----:B------:R-:W-:Y:S01]  /*0710*/  NOP ;  /* 0x0000000000007918 */ /* 0x000fe20000000000 */
[----:B--2---:R-:W-:-:S13]  /*0720*/  ISETP.NE.AND P0, PT, R0, 0x1, PT ;  /* 0x000000010000780c */ /* 0x004fda0003f05270 */
[----:B------:R-:W-:Y:S05]  /*0730*/  @P0 BRA `(.L_x_10) ;  /* 0x0000000000540947 */ /* 0x000fea0003800000 */
[----:B---3--:R-:W-:Y:S01]  /*0740*/  UMOV UR4, 0x400 ;  /* 0x0000040000047882 */ /* 0x008fe20000000000 */
        /* <DEDUP_REMOVED lines=10> */
[----:B------:R-:W2:Y:S02]  /*07f0*/  FENCE.VIEW.ASYNC.S ;  /* 0x00000000000073c6 */ /* 0x000ea40000000000 */
[----:B--2---:R2:W3:Y:S08]  /*0800*/  SYNCS.EXCH.64 URZ, [UR4+0x50], UR8 ;  /* 0x0000500804ff75b2 */ /* 0x0044f00008000100 */
        /* <DEDUP_REMOVED lines=8> */
.L_x_10:
[----:B------:R-:W4:Y:S01]  /*0890*/  SHFL.IDX PT, R0, R91, RZ, 0x1f ;  /* 0x00001fff5b007589 */ /* 0x000f2200000e0000 */
[----:B------:R-:W-:Y:S01]  /*08a0*/  NOP ;  /* 0x0000000000007918 */ /* 0x000fe20000000000 */
[----:B----4-:R-:W-:-:S13]  /*08b0*/  ISETP.NE.AND P0, PT, R0, 0x3, PT ;  /* 0x000000030000780c */ /* 0x010fda0003f05270 */
[----:B------:R-:W-:Y:S05]  /*08c0*/  @P0 BRA `(.L_x_11) ;  /* 0x00000000002c0947 */ /* 0x000fea0003800000 */
[----:B--23--:R-:W-:Y:S01]  /*08d0*/  UMOV UR6, 0x400 ;  /* 0x0000040000067882 */ /* 0x00cfe20000000000 */
[----:B------:R-:W-:Y:S01]  /*08e0*/  UMOV UR4, 0x20 ;  /* 0x0000002000047882 */ /* 0x000fe20000000000 */
[----:B------:R-:W-:Y:S02]  /*08f0*/  ULEA UR6, UR52, UR6, 0x18 ;  /* 0x0000000634067291 */ /* 0x000fe4000f8ec0ff */
[----:B------:R-:W-:-:S04]  /*0900*/  UIADD3 UR4, UPT, UPT, -UR4, 0x100000, URZ ;  /* 0x0010000004047890 */ /* 0x000fc8000fffe1ff */
[----:B------:R-:W-:Y:S02]  /*0910*/  USHF.L.U32 UR5, UR4, 0xb, URZ ;  /* 0x0000000b04057899 */ /* 0x000fe400080006ff */
[----:B------:R-:W-:Y:S01]  /*0920*/  USHF.L.U32 UR4, UR4, 0x1, URZ ;  /* 0x0000000104047899 */ /* 0x000fe200080006ff */
[----:B------:R-:W-:Y:S01]  /*0930*/  ELECT P0, URZ, PT ;  /* 0x0000000000ff782f */ /* 0x000fe20003800000 */
[----:B------:R-:W2:Y:S10]  /*0940*/  FENCE.VIEW.ASYNC.S ;  /* 0x00000000000073c6 */ /* 0x000eb40000000000 */
[----:B--2---:R4:W2:Y:S01]  /*0950*/  SYNCS.EXCH.64 URZ, [UR6+0x90], UR4 ;  /* 0x0000900406ff75b2 */ /* 0x0048a20008000100 */
[----:B------:R4:W3:Y:S02]  /*0960*/  SYNCS.EXCH.64 URZ, [UR6+0x98], UR4 ;  /* 0x0000980406ff75b2 */ /* 0x0008e40008000100 */
[----:B----4-:R-:W-:Y:S01]  /*0970*/  NOP ;  /* 0x0000000000007918 */ /* 0x010fe20000000000 */
.L_x_11:
[----:B------:R-:W4:Y:S01]  /*0980*/  SHFL.IDX PT, R0, R91, RZ, 0x1f ;  /* 0x00001fff5b007589 */ /* 0x000f2200000e0000 */
[----:B------:R-:W-:Y:S01]  /*0990*/  NOP ;  /* 0x0000000000007918 */ /* 0x000fe20000000000 */
[----:B----4-:R-:W-:-:S13]  /*09a0*/  ISETP.NE.AND P0, PT, R0, 0x4, PT ;  /* 0x000000040000780c */ /* 0x010fda0003f05270 */
[----:B------:R-:W-:Y:S05]  /*09b0*/  @P0 BRA `(.L_x_12) ;  /* 0x0000000000480947 */ /* 0x000fea0003800000 */
[----:B--23--:R-:W-:Y:S01]  /*09c0*/  UMOV UR4, 0x3a0 ;  /* 0x000003a000047882 */ /* 0x00cfe20000000000 */
[----:B------:R-:W-:Y:S01]  /*09d0*/  UMOV UR6, 0x400 ;  /* 0x0000040000067882 */ /* 0x000fe20000000000 */
[----:B------:R-:W-:Y:S01]  /*09e0*/  USEL UR4, UR4, 0x320, UP4 ;  /* 0x0000032004047887 */ /* 0x000fe2000a000000 */
        /* <DEDUP_REMOVED lines=10> */
[----:B--2---:R4:W2:Y:S08]  /*0a90*/  SYNCS.EXCH.64 URZ, [UR6+0xa0], UR8 ;  /* 0x0000a00806ff75b2 */ /* 0x0048b00008000100 */
[----:B------:R4:W3:Y:S01]  /*0aa0*/  SYNCS.EXCH.64 URZ, [UR6+0xb0], UR4 ;  /* 0x0000b00406ff75b2 */ /* 0x0008e20008000100 */
[----:B------:R4:W1:Y:S01]  /*0ab0*/  SYNCS.EXCH.64 URZ, [UR6+0xa8], UR8 ;  /* 0x0000a80806ff75b2 */ /* 0x0008620008000100 */
[----:B------:R4:W1:Y:S02]  /*0ac0*/  SYNCS.EXCH.64 URZ, [UR6+0xb8], UR4 ;  /* 0x0000b80406ff75b2 */ /* 0x0008640008000100 */
[----:B----4-:R-:W-:Y:S01]  /*0ad0*/  NOP ;  /* 0x0000000000007918 */ /* 0x010fe20000000000 */
.L_x_12:
[----:B------:R-:W4:Y:S01]  /*0ae0*/  SHFL.IDX PT, R0, R91, RZ, 0x1f ;  /* 0x00001fff5b007589 */ /* 0x000f2200000e0000 */
[----:B------:R-:W-:Y:S01]  /*0af0*/  NOP ;  /* 0x0000000000007918 */ /* 0x000fe20000000000 */
[----:B----4-:R-:W-:-:S13]  /*0b00*/  ISETP.NE.AND P0, PT, R0, 0x5, PT ;  /* 0x000000050000780c */ /* 0x010fda0003f05270 */
[----:B------:R-:W-:Y:S05]  /*0b10*/  @P0 BRA `(.L_x_13) ;  /* 0x0000000000440947 */ /* 0x000fea0003800000 */
[----:B--23--:R-:W-:Y:S01]  /*0b20*/  UMOV UR4, 0x400 ;  /* 0x0000040000047882 */ /* 0x00cfe20000000000 */
        /* <DEDUP_REMOVED lines=16> */
.L_x_13:
[----:B------:R-:W4:Y:S01]  /*0c30*/  SHFL.IDX PT, R0, R91, RZ, 0x1f ;  /* 0x00001fff5b007589 */ /* 0x000f2200000e0000 */
[----:B------:R-:W-:Y:S01]  /*0c40*/  ISETP.NE.OR P1, PT, RZ, UR18, !P1 ;  /* 0x00000012ff007c0c */ /* 0x000fe2000cf25670 */
        /* <DEDUP_REMOVED lines=12> */
[----:B------:R4:W3:Y:S01]  /*0d10*/  SYNCS.EXCH.64 URZ, [UR4+0xf0], UR6 ;  /* 0x0000f00604ff75b2 */ /* 0x0008e20008000100 */
[----:B------:R4:W1:Y:S01]  /*0d20*/  SYNCS.EXCH.64 URZ, [UR4+0xe8], UR6 ;  /* 0x0000e80604ff75b2 */ /* 0x0008620008000100 */
[----:B------:R4:W1:Y:S02]  /*0d30*/  SYNCS.EXCH.64 URZ, [UR4+0xf8], UR6 ;  /* 0x0000f80604ff75b2 */ /* 0x0008640008000100 */
[----:B----4-:R-:W-:Y:S01]  /*0d40*/  NOP ;  /* 0x0000000000007918 */ /* 0x010fe20000000000 */
.L_x_14:
[----:B------:R-:W-:Y:S01]  /*0d50*/  VOTEU.ALL UP0, P1 ;  /* 0x0000000000ff7886 */ /* 0x000fe20000800000 */
[----:B--23--:R-:W-:Y:S01]  /*0d60*/  UMOV UR4, 0x20 ;  /* 0x0000002000047882 */ /* 0x00cfe20000000000 */
[----:B------:R-:W2:Y:S01]  /*0d70*/  LDCU UR7, c[0x0][0x36c] ;  /* 0x00006d80ff0777ac */ /* 0x000ea20008000800 */
[----:B------:R-:W-:Y:S01]  /*0d80*/  NOP ;  /* 0x0000000000007918 */ /* 0x000fe20000000000 */
[----:B-1----:R-:W-:Y:S01]  /*0d90*/  LOP3.LUT R3, R107, 0x1f, RZ, 0xc0, !PT ;  /* 0x0000001f6b037812 */ /* 0x002fe200078ec0ff */
[----:B------:R-:W-:Y:S01]  /*0da0*/  @!UP0 UMOV UR6, 0x400 ;  /* 0x0000040000068882 */ /* 0x000fe20000000000 */
[----:B------:R-:W-:-:S04]  /*0db0*/  @!UP0 UIADD3 UR4, UPT, UPT, -UR4, 0x100000, URZ ;  /* 0x0010000004048890 */ /* 0x000fc8000fffe1ff */
[----:B------:R-:W-:Y:S02]  /*0dc0*/  @!UP0 USHF.L.U32 UR5, UR4, 0xb, URZ ;  /* 0x0000000b04058899 */ /* 0x000fe400080006ff */
[----:B------:R-:W-:Y:S02]  /*0dd0*/  @!UP0 USHF.L.U32 UR4, UR4, 0x1, URZ ;  /* 0x0000000104048899 */ /* 0x000fe400080006ff */
[----:B------:R-:W-:Y:S01]  /*0de0*/  @!UP0 ULEA UR6, UR52, UR6, 0x18 ;  /* 0x0000000634068291 */ /* 0x000fe2000f8ec0ff */
[----:B------:R-:W-:Y:S01]  /*0df0*/  VOTEU.ALL UP0, P1 ;  /* 0x0000000000ff7886 */ /* 0x000fe20000800000 */
[----:B------:R-:W-:Y:S02]  /*0e00*/  UISETP.NE.AND UP5, UPT, UR18, URZ, UPT ;  /* 0x000000ff1200728c */ /* 0x000fe4000bfa5270 */
[----:B--2---:R-:W-:Y:S01]  /*0e10*/  UISETP.EQ.U32.AND UP6, UPT, UR7, 0x1, UPT ;  /* 0x000000010700788c */ /* 0x004fe2000bfc2070 */
[----:B------:R-:W1:Y:S07]  /*0e20*/  FENCE.VIEW.ASYNC.S ;  /* 0x00000000000073c6 */ /* 0x000e6e0000000000 */
[----:B-1----:R1:W2:Y:S01]  /*0e30*/  @!UP0 SYNCS.EXCH.64 URZ, [UR6+0x100], UR4 ;  /* 0x0001000406ff85b2 */ /* 0x0022a20008000100 */
[----:B------:R-:W-:Y:S05]  /*0e40*/  BRA.U !UP6, `(.L_x_15) ;  /* 0x000000010e087547 */ /* 0x000fea000b800000 */
[----:B--2---:R-:W-:Y:S01]  /*0e50*/  UCGABAR_ARV ;  /* 0x00000000000079c7 */ /* 0x004fe20008000000 */
[----:B------:R-:W-:Y:S05]  /*0e60*/  BRA `(.L_x_16) ;  /* 0x0000000000047947 */ /* 0x000fea0003800000 */
.L_x_15:
[----:B--2---:R-:W-:Y:S01]  /*0e70*/  NOP ;  /* 0x0000000000007918 */ /* 0x004fe20000000000 */
.L_x_16:
[----:B------:R-:W2:Y:S01]  /*0e80*/  S2UR UR30, SR_CTAID.X ;  /* 0x00000000001e79c3 */ /* 0x000ea20000002500 */
[----:B------:R-:W-:-:S05]  /*0e90*/  CS2R.32 R93, SR_CgaSize ;  /* 0x00000000005d7805 */ /* 0x000fca0000008a00 */
[----:B------:R-:W-:-:S05]  /*0ea0*/  IMAD R93, R93, -0xa0, RZ ;  /* 0xffffff605d5d7824 */ /* 0x000fca00078e02ff */
[----:B-1----:R-:W-:-:S14]  /*0eb0*/  R2UR UR5, R93 ;  /* 0x000000005d0572ca */ /* 0x002fdc00000e0000 */
[----:B------:R-:W1:Y:S01]  /*0ec0*/  LDCU UR5, c[0x0][UR5+0x2b0] ;  /* 0x00005600050577ac */ /* 0x000e620008000800 */
[----:B------:R-:W-:-:S05]  /*0ed0*/  CS2R.32 R93, SR_CgaSize ;  /* 0x00000000005d7805 */ /* 0x000fca0000008a00 */
[----:B------:R-:W-:-:S05]  /*0ee0*/  IMAD R93, R93, -0xa0, RZ ;  /* 0xffffff605d5d7824 */ /* 0x000fca00078e02ff */
[----:B------:R-:W-:-:S14]  /*0ef0*/  R2UR UR4, R93 ;  /* 0x000000005d0472ca */ /* 0x000fdc00000e0000 */
[----:B------:R-:W3:Y:S01]  /*0f00*/  LDCU UR4, c[0x0][UR4+0x2b4] ;  /* 0x00005680040477ac */ /* 0x000ee20008000800 */
[----:B------:R-:W4:Y:S01]  /*0f10*/  S2UR UR31, SR_CTAID.Y ;  /* 0x00000000001f79c3 */ /* 0x000f220000002600 */
[----:B------:R-:W-:-:S05]  /*0f20*/  CS2R.32 R93, SR_CgaSize ;  /* 0x00000000005d7805 */ /* 0x000fca0000008a00 */
[----:B------:R-:W-:-:S05]  /*0f30*/  IMAD R93, R93, -0xa0, RZ ;  /* 0xffffff605d5d7824 */ /* 0x000fca00078e02ff */
[----:B------:R-:W-:-:S14]  /*0f40*/  R2UR UR7, R93 ;  /* 0x000000005d0772ca */ /* 0x000fdc00000e0000 */
[----:B------:R-:W3:Y:S01]  /*0f50*/  LDCU UR7, c[0x0][UR7+0x2a0] ;  /* 0x00005400070777ac */ /* 0x000ee20008000800 */
[----:B------:R-:W-:-:S05]  /*0f60*/  CS2R.32 R93, SR_CgaSize ;  /* 0x00000000005d7805 */ /* 0x000fca0000008a00 */
[----:B------:R-:W-:-:S05]  /*0f70*/  IMAD R93, R93, -0xa0, RZ ;  /* 0xffffff605d5d7824 */ /* 0x000fca00078e02ff */
[----:B------:R-:W-:-:S14]  /*0f80*/  R2UR UR8, R93 ;  /* 0x000000005d0872ca */ /* 0x000fdc00000e0000 */
[----:B------:R-:W3:Y:S01]  /*0f90*/  LDCU UR8, c[0x0][UR8+0x2a4] ;  /* 0x00005480080877ac */ /* 0x000ee20008000800 */
[----:B------:R-:W-:Y:S01]  /*0fa0*/  UISETP.GT.U32.AND UP0, UPT, UR47, 0xffff, UPT ;  /* 0x0000ffff2f00788c */ /* 0x000fe2000bf04070 */
[----:B------:R-:W3:Y:S01]  /*0fb0*/  LDCU UR19, c[0x0][0xb24] ;  /* 0x00016480ff1377ac */ /* 0x000ee20008000800 */
[----:B------:R-:W3:Y:S01]  /*0fc0*/  LDCU UR45, c[0x0][0xb24] ;  /* 0x00016480ff2d77ac */ /* 0x000ee20008000800 */
[----:B--2---:R-:W-:Y:S01]  /*0fd0*/  I2FP.F32.U32 R2, UR30 ;  /* 0x0000001e00027c45 */ /* 0x004fe20008201000 */
[----:B------:R-:W2:Y:S04]  /*0fe0*/  LDCU UR23, c[0x0][0xb30] ;  /* 0x00016600ff1777ac */ /* 0x000ea80008000800 */
[----:B-1----:R-:W-:Y:S01]  /*0ff0*/  FMUL R2, R2, UR5 ;  /* 0x0000000502027c20 */ /* 0x002fe20008400000 */
[----:B------:R-:W-:Y:S01]  /*1000*/  USHF.L.U32 UR24, UR52, 0xa, URZ ;  /* 0x0000000a34187899 */ /* 0x000fe200080006ff */
[----:B----4-:R-:W-:Y:S01]  /*1010*/  I2FP.F32.U32 R0, UR31 ;  /* 0x0000001f00007c45 */ /* 0x010fe20008201000 */
[----:B------:R-:W-:-:S03]  /*1020*/  USHF.L.U32 UR46, UR30, 0x7, URZ ;  /* 0x000000071e2e7899 */ /* 0x000fc600080006ff */
[----:B------:R-:W1:Y:S01]  /*1030*/  F2I.U32.TRUNC.NTZ R2, R2 ;  /* 0x0000000200027305 */ /* 0x000e62000020f000 */
[----:B------:R-:W-:Y:S01]  /*1040*/  USEL UR21, UR47, 0xffff, !UP0 ;  /* 0x0000ffff2f157887 */ /* 0x000fe2000c000000 */
[----:B---3--:R-:W-:-:S06]  /*1050*/  FMUL R0, R0, UR4 ;  /* 0x0000000400007c20 */ /* 0x008fcc0008400000 */
[----:B------:R-:W3:Y:S01]  /*1060*/  F2I.U32.TRUNC.NTZ R0, R0 ;  /* 0x0000000000007305 */ /* 0x000ee2000020f000 */
[----:B-1----:R-:W-:Y:S02]  /*1070*/  R2UR UR4, R2 ;  /* 0x00000000020472ca */ /* 0x002fe400000e0000 */
[----:B------:R-:W-:Y:S02]  /*1080*/  PRMT R2, RZ, 0x7610, R2 ;  /* 0x00007610ff027816 */ /* 0x000fe40000000002 */
[----:B---3--:R-:W-:Y:S02]  /*1090*/  R2UR UR6, R0 ;  /* 0x00000000000672ca */ /* 0x008fe400000e0000 */
[----:B------:R-:W-:-:S07]  /*10a0*/  PRMT R0, RZ, 0x7610, R0 ;  /* 0x00007610ff007816 */ /* 0x000fce0000000000 */
[----:B------:R-:W-:-:S04]  /*10b0*/  UIADD3 UR5, UPT, UPT, -UR4, URZ, URZ ;  /* 0x000000ff04057290 */ /* 0x000fc8000fffe1ff */
[----:B------:R-:W-:Y:S02]  /*10c0*/  UIMAD UR5, UR7, UR5, UR30 ;  /* 0x00000005070572a4 */ /* 0x000fe4000f8e021e */
[----:B------:R-:W-:-:S04]  /*10d0*/  UIADD3 UR4, UPT, UPT, -UR6, URZ, URZ ;  /* 0x000000ff06047290 */ /* 0x000fc8000fffe1ff */
[----:B------:R-:W-:Y:S01]  /*10e0*/  IMAD.U32 R93, RZ, RZ, UR5 ;  /* 0x00000005ff5d7e24 */ /* 0x000fe2000f8e00ff */
[----:B------:R-:W-:-:S06]  /*10f0*/  UIMAD UR4, UR8, UR4, UR31 ;  /* 0x00000004080472a4 */ /* 0x000fcc000f8e021f */
[----:B------:R-:W-:Y:S01]  /*1100*/  IMAD.U32 R92, RZ, RZ, UR4 ;  /* 0x00000004ff5c7e24 */ /* 0x000fe2000f8e00ff */
[----:B--2---:R-:W-:Y:S06]  /*1110*/  BRA.U UP5, `(.L_x_17) ;  /* 0x0000000105447547 */ /* 0x004fec000b800000 */
[----:B------:R-:W-:Y:S02]  /*1120*/  R2UR UR4, R92 ;  /* 0x000000005c0472ca */ /* 0x000fe400000e0000 */
[----:B------:R-:W-:-:S11]  /*1130*/  R2UR UR7, R93 ;  /* 0x000000005d0772ca */ /* 0x000fd600000e0000 */
[----:B------:R-:W-:Y:S02]  /*1140*/  UISETP.NE.AND UP0, UPT, UR4, URZ, UPT ;  /* 0x000000ff0400728c */ /* 0x000fe4000bf05270 */
[----:B------:R-:W-:Y:S02]  /*1150*/  ULOP3.LUT UR4, UR7, 0x2, URZ, 0x3c, !UPT ;  /* 0x0000000207047892 */ /* 0x000fe4000f8e3cff */
[----:B------:R-:W-:Y:S02]  /*1160*/  UISETP.GT.U32.AND UP2, UPT, UR7, 0x1, UP0 ;  /* 0x000000010700788c */ /* 0x000fe40008744070 */
[----:B------:R-:W-:Y:S02]  /*1170*/  UISETP.GT.U32.AND UP0, UPT, UR4, 0x1, UP0 ;  /* 0x000000010400788c */ /* 0x000fe40008704070 */
[----:B------:R-:W-:Y:S02]  /*1180*/  USEL UR5, URZ, 0x2, UP2 ;  /* 0x00000002ff057887 */ /* 0x000fe40009000000 */
[----:B------:R-:W-:-:S02]  /*1190*/  USEL UR6, URZ, 0x1, UP2 ;  /* 0x00000001ff067887 */ /* 0x000fc40009000000 */
[----:B------:R-:W-:Y:S02]  /*11a0*/  USEL UR4, URZ, 0x4, UP0 ;  /* 0x00000004ff047887 */ /* 0x000fe40008000000 */
[----:B------:R-:W-:Y:S02]  /*11b0*/  ULOP3.LUT UR7, UR7, 0xfffffffe, URZ, 0xc0, !UPT ;  /* 0xfffffffe07077892 */ /* 0x000fe4000f8ec0ff */
[----:B------:R-:W-:Y:S02]  /*11c0*/  USEL UR8, URZ, 0x8, UP0 ;  /* 0x00000008ff087887 */ /* 0x000fe40008000000 */
[----:B------:R-:W-:-:S03]  /*11d0*/  UIADD3 UR4, UPT, UPT, UR4, UR5, UR6 ;  /* 0x0000000504047290 */ /* 0x000fc6000fffe006 */
[----:B------:R-:W-:Y:S01]  /*11e0*/  UMOV UR5, 0x3 ;  /* 0x0000000300057882 */ /* 0x000fe20000000000 */
[----:B------:R-:W-:Y:S02]  /*11f0*/  UIADD3 UR4, UPT, UPT, UR4, UR8, URZ ;  /* 0x0000000804047290 */ /* 0x000fe4000fffe0ff */
[----:B------:R-:W-:-:S04]  /*1200*/  USHF.L.U32 UR5, UR5, UR7, URZ ;  /* 0x0000000705057299 */ /* 0x000fc800080006ff */
[----:B------:R-:W-:Y:S02]  /*1210*/  IMAD.U32 R2, RZ, RZ, UR4 ;  /* 0x00000004ff027e24 */ /* 0x000fe4000f8e00ff */
[----:B------:R-:W-:-:S07]  /*1220*/  IMAD.U32 R0, RZ, RZ, UR5 ;  /* 0x00000005ff007e24 */ /* 0x000fce000f8e00ff */
.L_x_17:
[----:B------:R-:W1:Y:S01]  /*1230*/  S2UR UR36, SR_CTAID.Z ;  /* 0x00000000002479c3 */ /* 0x000e620000002700 */
[----:B------:R-:W-:Y:S01]  /*1240*/  UISETP.GE.AND UP0, UPT, UR19, 0x1, UPT ;  /* 0x000000011300788c */ /* 0x000fe2000bf06270 */
[----:B------:R-:W-:-:S08]  /*1250*/  UMOV UR25, 0x5 ;  /* 0x0000000500197882 */ /* 0x000fd00000000000 */
[----:B------:R-:W-:Y:S05]  /*1260*/  BRA.U !UP0, `(.L_x_18) ;  /* 0x0000000108d07547 */ /* 0x000fea000b800000 */
[----:B------:R-:W2:Y:S01]  /*1270*/  LDCU.128 UR12, c[0x0][0xb10] ;  /* 0x00016200ff0c77ac */ /* 0x000ea20008000c00 */
[----:B------:R-:W3:Y:S01]  /*1280*/  LDCU UR6, c[0x0][0x370] ;  /* 0x00006e00ff0677ac */ /* 0x000ee20008000800 */
[----:B------:R-:W4:Y:S01]  /*1290*/  LDCU UR7, c[0x0][0x374] ;  /* 0x00006e80ff0777ac */ /* 0x000f220008000800 */
[----:B------:R-:W1:Y:S01]  /*12a0*/  LDCU UR20, c[0x0][0xb0c] ;  /* 0x00016180ff1477ac */ /* 0x000e620008000800 */
[----:B------:R-:W1:Y:S01]  /*12b0*/  LDCU UR22, c[0x0][0xb20] ;  /* 0x00016400ff1677ac */ /* 0x000e620008000800 */
[----:B------:R-:W1:Y:S01]  /*12c0*/  LDCU.64 UR8, c[0x0][0xb28] ;  /* 0x00016500ff0877ac */ /* 0x000e620008000a00 */
[----:B--2---:R-:W-:Y:S02]  /*12d0*/  UISETP.NE.AND UP3, UPT, UR14, 0x1, UPT ;  /* 0x000000010e00788c */ /* 0x004fe4000bf65270 */
[----:B----4-:R-:W-:Y:S02]  /*12e0*/  UIMAD.WIDE.U32 UR10, UR7, UR15, URZ ;  /* 0x0000000f070a72a5 */ /* 0x010fe4000f8e00ff */
[----:B---3--:R-:W-:-:S02]  /*12f0*/  UIMAD.WIDE.U32 UR16, UR6, UR12, URZ ;  /* 0x0000000c061072a5 */ /* 0x008fc4000f8e00ff */
[----:B-1----:R-:W-:Y:S02]  /*1300*/  UISETP.NE.AND UP0, UPT, UR20, 0x1, UPT ;  /* 0x000000011400788c */ /* 0x002fe4000bf05270 */
[----:B------:R-:W-:Y:S01]  /*1310*/  UIMAD.WIDE.U32 UR4, UR30, UR12, URZ ;  /* 0x0000000c1e0472a5 */ /* 0x000fe2000f8e00ff */
[----:B------:R-:W-:Y:S02]  /*1320*/  UMOV UR10, UR11 ;  /* 0x0000000b000a7c82 */ /* 0x000fe40008000000 */
[----:B------:R-:W-:Y:S01]  /*1330*/  UMOV UR16, UR17 ;  /* 0x0000001100107c82 */ /* 0x000fe20008000000 */
[----:B------:R-:W-:Y:S02]  /*1340*/  @UP3 USHF.R.U32.HI UR7, URZ, UR22, UR10 ;  /* 0x00000016ff073299 */ /* 0x000fe4000801160a */
[----:B------:R-:W-:Y:S02]  /*1350*/  UISETP.NE.AND UP2, UPT, UR19, 0x1, UPT ;  /* 0x000000011300788c */ /* 0x000fe4000bf45270 */
[----:B------:R-:W-:-:S02]  /*1360*/  USHF.R.U32.HI UR5, URZ, UR13, UR5 ;  /* 0x0000000dff057299 */ /* 0x000fc40008011605 */
[----:B------:R-:W-:Y:S02]  /*1370*/  @UP0 USHF.R.U32.HI UR6, URZ, UR13, UR16 ;  /* 0x0000000dff060299 */ /* 0x000fe40008011610 */
[----:B------:R-:W-:Y:S02]  /*1380*/  UIMAD.WIDE.U32 UR12, UR31, UR15, URZ ;  /* 0x0000000f1f0c72a5 */ /* 0x000fe4000f8e00ff */
[----:B------:R-:W-:Y:S02]  /*1390*/  UIMAD.WIDE.U32 UR10, UR7, UR8, URZ ;  /* 0x00000008070a72a5 */ /* 0x000fe4000f8e00ff */
[----:B------:R-:W-:Y:S02]  /*13a0*/  UIMAD.WIDE.U32 UR16, UR6, UR8, URZ ;  /* 0x00000008061072a5 */ /* 0x000fe4000f8e00ff */
[----:B------:R-:W-:Y:S01]  /*13b0*/  USEL UR5, UR30, UR5, !UP0 ;  /* 0x000000051e057287 */ /* 0x000fe2000c000000 */
[----:B------:R-:W-:Y:S02]  /*13c0*/  UMOV UR4, UR13 ;  /* 0x0000000d00047c82 */ /* 0x000fe40008000000 */
[----:B------:R-:W-:Y:S01]  /*13d0*/  UMOV UR10, UR11 ;  /* 0x0000000b000a7c82 */ /* 0x000fe20008000000 */
[----:B------:R-:W-:-:S02]  /*13e0*/  USHF.R.U32.HI UR4, URZ, UR22, UR4 ;  /* 0x00000016ff047299 */ /* 0x000fc40008011604 */
[----:B------:R-:W-:Y:S01]  /*13f0*/  @UP2 USHF.R.U32.HI UR7, URZ, UR9, UR10 ;  /* 0x00000009ff072299 */ /* 0x000fe2000801160a */
[----:B------:R-:W-:Y:S01]  /*1400*/  UMOV UR16, UR17 ;  /* 0x0000001100107c82 */ /* 0x000fe20008000000 */
[----:B------:R-:W-:Y:S02]  /*1410*/  USEL UR4, UR31, UR4, !UP3 ;  /* 0x000000041f047287 */ /* 0x000fe4000d800000 */
[----:B------:R-:W-:Y:S02]  /*1420*/  @UP2 USHF.R.U32.HI UR6, URZ, UR9, UR16 ;  /* 0x00000009ff062299 */ /* 0x000fe40008011610 */
[----:B------:R-:W-:Y:S02]  /*1430*/  UIMAD UR7, UR7, UR19, URZ ;  /* 0x00000013070772a4 */ /* 0x000fe4000f8e02ff */
[----:B------:R-:W-:Y:S02]  /*1440*/  UIMAD UR12, UR6, UR19, URZ ;  /* 0x00000013060c72a4 */ /* 0x000fe4000f8e02ff */
[----:B------:R-:W-:-:S02]  /*1450*/  UISETP.GE.AND UP0, UPT, UR4, UR7, UPT ;  /* 0x000000070400728c */ /* 0x000fc4000bf06270 */
[----:B------:R-:W-:Y:S02]  /*1460*/  UIMAD.WIDE.U32 UR10, UR4, UR8, URZ ;  /* 0x00000008040a72a5 */ /* 0x000fe4000f8e00ff */
[----:B------:R-:W-:Y:S02]  /*1470*/  UISETP.GE.OR UP0, UPT, UR5, UR12, UP0 ;  /* 0x0000000c0500728c */ /* 0x000fe40008706670 */
[----:B------:R-:W-:Y:S02]  /*1480*/  UIMAD.WIDE.U32 UR12, UR5, UR8, URZ ;  /* 0x00000008050c72a5 */ /* 0x000fe4000f8e00ff */
[----:B------:R-:W-:Y:S01]  /*1490*/  UIADD3 UR10, UPT, UPT, -UR4, URZ, URZ ;  /* 0x000000ff040a7290 */ /* 0x000fe2000fffe1ff */
[----:B------:R-:W-:Y:S01]  /*14a0*/  UMOV UR8, UR11 ;  /* 0x0000000b00087c82 */ /* 0x000fe20008000000 */
[----:B------:R-:W-:Y:S02]  /*14b0*/  UIADD3 UR11, UPT, UPT, -UR5, URZ, URZ ;  /* 0x000000ff050b7290 */ /* 0x000fe4000fffe1ff */
[----:B------:R-:W-:-:S03]  /*14c0*/  USHF.R.U32.HI UR8, URZ, UR9, UR8 ;  /* 0x00000009ff087299 */ /* 0x000fc60008011608 */
[----:B------:R-:W-:Y:S01]  /*14d0*/  @!UP0 UMOV UR7, UR13 ;  /* 0x0000000d00078c82 */ /* 0x000fe20008000000 */
[----:B------:R-:W-:Y:S02]  /*14e0*/  UIMAD UR31, UR14, UR10, UR31 ;  /* 0x0000000a0e1f72a4 */ /* 0x000fe4000f8e021f */
[----:B------:R-:W-:Y:S02]  /*14f0*/  USEL UR8, UR4, UR8, !UP2 ;  /* 0x0000000804087287 */ /* 0x000fe4000d000000 */
[----:B------:R-:W-:Y:S02]  /*1500*/  @!UP0 USHF.R.U32.HI UR7, URZ, UR9, UR7 ;  /* 0x00000009ff078299 */ /* 0x000fe40008011607 */
[----:B------:R-:W-:Y:S02]  /*1510*/  UIADD3 UR9, UPT, UPT, -UR8, URZ, URZ ;  /* 0x000000ff08097290 */ /* 0x000fe4000fffe1ff */
[----:B------:R-:W-:Y:S02]  /*1520*/  @!UP0 USEL UR7, UR5, UR7, !UP2 ;  /* 0x0000000705078287 */ /* 0x000fe4000d000000 */
[----:B------:R-:W-:-:S02]  /*1530*/  UIMAD UR9, UR19, UR9, UR4 ;  /* 0x00000009130972a4 */ /* 0x000fc4000f8e0204 */
[----:B------:R-:W-:Y:S02]  /*1540*/  @!UP0 UIADD3 UR8, UPT, UPT, UR8, -UR7, URZ ;  /* 0x8000000708088290 */ /* 0x000fe4000fffe0ff */
[----:B------:R-:W-:Y:S02]  /*1550*/  @!UP0 UIMAD UR6, UR9, UR6, UR7 ;  /* 0x00000006090682a4 */ /* 0x000fe4000f8e0207 */
[----:B------:R-:W-:Y:S02]  /*1560*/  @!UP0 UIMAD UR4, UR8, UR19, UR5 ;  /* 0x00000013080482a4 */ /* 0x000fe4000f8e0205 */
[----:B------:R-:W-:Y:S02]  /*1570*/  UIMAD UR30, UR20, UR11, UR30 ;  /* 0x0000000b141e72a4 */ /* 0x000fe4000f8e021e */
[----:B------:R-:W-:Y:S01]  /*1580*/  UIMAD UR31, UR4, UR14, UR31 ;  /* 0x0000000e041f72a4 */ /* 0x000fe2000f8e021f */
[----:B------:R-:W-:Y:S02]  /*1590*/  @!UP0 UMOV UR5, UR6 ;  /* 0x0000000600058c82 */ /* 0x000fe40008000000 */
[----:B------:R-:W-:-:S12]  /*15a0*/  UIMAD UR30, UR5, UR20, UR30 ;  /* 0x00000014051e72a4 */ /* 0x000fd8000f8e021e */
.L_x_18:
[----:B------:R-:W-:Y:S02]  /*15b0*/  UISETP.NE.AND UP2, UPT, UR23, 0x1, UPT ;  /* 0x000000011700788c */ /* 0x000fe4000bf45270 */
[----:B------:R-:W-:Y:S02]  /*15c0*/  ULOP3.LUT UR21, UR21, 0xffff, URZ, 0xc0, !UPT ;  /* 0x0000ffff15157892 */ /* 0x000fe4000f8ec0ff */
[----:B------:R-:W-:Y:S02]  /*15d0*/  UISETP.NE.AND UP0, UPT, UR18, 0x2, UPT ;  /* 0x000000021200788c */ /* 0x000fe4000bf05270 */
[----:B------:R-:W-:Y:S02]  /*15e0*/  ULOP3.LUT UR24, UR24, 0x800, URZ, 0xc0, !UPT ;  /* 0x0000080018187892 */ /* 0x000fe4000f8ec0ff */
[----:B------:R-:W-:Y:S02]  /*15f0*/  ULOP3.LUT UR46, UR46, 0x80, URZ, 0xc0, !UPT ;  /* 0x000000802e2e7892 */ /* 0x000fe4000f8ec0ff */
[----:B------:R-:W-:Y:S01]  /*1600*/  USHF.L.U32 UR21, UR25, UR21, URZ ;  /* 0x0000001519157299 */ /* 0x000fe200080006ff */
[----:B------:R-:W-:Y:S11]  /*1610*/  BRA.U UP2, `(.L_x_19) ;  /* 0x0000000102407547 */ /* 0x000ff6000b800000 */
[----:B------:R-:W2:Y:S01]  /*1620*/  LDCU.128 UR8, c[0x0][0xb10] ;  /* 0x00016200ff0877ac */ /* 0x000ea20008000c00 */
[----:B------:R-:W3:Y:S01]  /*1630*/  LDCU UR12, c[0x0][0xb0c] ;  /* 0x00016180ff0c77ac */ /* 0x000ee20008000800 */
[----:B------:R-:W4:Y:S01]  /*1640*/  LDCU UR13, c[0x0][0xb20] ;  /* 0x00016400ff0d77ac */ /* 0x000f220008000800 */
[----:B--2---:R-:W-:Y:S02]  /*1650*/  UIMAD.WIDE.U32 UR4, UR30, UR8, URZ ;  /* 0x000000081e0472a5 */ /* 0x004fe4000f8e00ff */
[----:B------:R-:W-:Y:S02]  /*1660*/  UIMAD.WIDE.U32 UR6, UR31, UR11, URZ ;  /* 0x0000000b1f0672a5 */ /* 0x000fe4000f8e00ff */
[----:B---3--:R-:W-:Y:S02]  /*1670*/  UISETP.NE.AND UP2, UPT, UR12, 0x1, UPT ;  /* 0x000000010c00788c */ /* 0x008fe4000bf45270 */
[----:B------:R-:W-:-:S03]  /*1680*/  USHF.R.U32.HI UR5, URZ, UR9, UR5 ;  /* 0x00000009ff057299 */ /* 0x000fc60008011605 */
[----:B------:R-:W-:Y:S01]  /*1690*/  UMOV UR4, UR7 ;  /* 0x0000000700047c82 */ /* 0x000fe20008000000 */
[----:B------:R-:W-:Y:S02]  /*16a0*/  USEL UR5, UR30, UR5, !UP2 ;  /* 0x000000051e057287 */ /* 0x000fe4000d000000 */
[----:B------:R-:W-:Y:S02]  /*16b0*/  UISETP.NE.AND UP2, UPT, UR10, 0x1, UPT ;  /* 0x000000010a00788c */ /* 0x000fe4000bf45270 */
[----:B----4-:R-:W-:-:S04]  /*16c0*/  USHF.R.U32.HI UR4, URZ, UR13, UR4 ;  /* 0x0000000dff047299 */ /* 0x010fc80008011604 */
[----:B------:R-:W-:-:S04]  /*16d0*/  USEL UR4, UR31, UR4, !UP2 ;  /* 0x000000041f047287 */ /* 0x000fc8000d000000 */
[----:B------:R-:W-:Y:S02]  /*16e0*/  UIADD3 UR6, UPT, UPT, UR5, -UR4, URZ ;  /* 0x8000000405067290 */ /* 0x000fe4000fffe0ff */
[----:B------:R-:W-:Y:S02]  /*16f0*/  UIADD3 UR4, UPT, UPT, -UR5, UR4, URZ ;  /* 0x0000000405047290 */ /* 0x000fe4000fffe1ff */
[----:B------:R-:W-:Y:S02]  /*1700*/  UIMAD UR31, UR6, UR10, UR31 ;  /* 0x0000000a061f72a4 */ /* 0x000fe4000f8e021f */
[----:B------:R-:W-:-:S12]  /*1710*/  UIMAD UR30, UR4, UR12, UR30 ;  /* 0x0000000c041e72a4 */ /* 0x000fd8000f8e021e */
.L_x_19:
[----:B------:R-:W-:Y:S05]  /*1720*/  BRA.U !UP6, `(.L_x_20) ;  /* 0x000000010e0c7547 */ /* 0x000fea000b800000 */
[----:B------:R-:W-:Y:S01]  /*1730*/  UCGABAR_WAIT ;  /* 0x0000000000007dc7 */ /* 0x000fe20008000000 */
[----:B------:R-:W-:Y:S01]  /*1740*/  CCTL.IVALL ;  /* 0x00000000ff00798f */ /* 0x000fe20002000000 */
[----:B------:R-:W-:Y:S05]  /*1750*/  BRA `(.L_x_21) ;  /* 0x0000000000047947 */ /* 0x000fea0003800000 */
.L_x_20:
[----:B------:R-:W-:Y:S06]  /*1760*/  BAR.SYNC.DEFER_BLOCKING 0x0 ;  /* 0x0000000000007b1d */ /* 0x000fec0000010000 */
.L_x_21:
[----:B------:R-:W-:Y:S05]  /*1770*/  BRA.U UP0, `(.L_x_22) ;  /* 0x0000001500087547 */ /* 0x000fea000b800000 */
[----:B------:R-:W2:Y:S01]  /*1780*/  LDCU UR6, c[0x0][0x38c] ;  /* 0x00007180ff0677ac */ /* 0x000ea20008000800 */
[----:B------:R-:W-:Y:S01]  /*1790*/  PLOP3.LUT P1, PT, PT, PT, UP4, 0x80, 0x8 ;  /* 0x000000000008781c */ /* 0x000fe20003f2f048 */
[----:B------:R-:W-:Y:S01]  /*17a0*/  IMAD.MOV.U32 R12, RZ, RZ, 0x1 ;  /* 0x00000001ff0c7424 */ /* 0x000fe200078e00ff */
[----:B------:R-:W-:Y:S02]  /*17b0*/  ISETP.NE.AND P2, PT, R3, RZ, P3 ;  /* 0x000000ff0300720c */ /* 0x000fe40001f45270 */
[----:B------:R-:W-:Y:S02]  /*17c0*/  CS2R R10, SRZ ;  /* 0x00000000000a7805 */ /* 0x000fe4000001ff00 */
[----:B------:R-:W-:Y:S01]  /*17d0*/  PLOP3.LUT P1, PT, P1, PT, PT, 0x8, 0x80 ;  /* 0x000000000080781c */ /* 0x000fe20000f2e170 */
[----:B------:R-:W-:Y:S01]  /*17e0*/  IMAD.MOV.U32 R9, RZ, RZ, RZ ;  /* 0x000000ffff097224 */ /* 0x000fe200078e00ff */
[----:B------:R-:W3:Y:S01]  /*17f0*/  LDCU UR39, c[0x0][0x370] ;  /* 0x00006e00ff2777ac */ /* 0x000ee20008000800 */
[----:B------:R-:W-:Y:S01]  /*1800*/  IMAD.MOV.U32 R8, RZ, RZ, 0x1 ;  /* 0x00000001ff087424 */ /* 0x000fe200078e00ff */
[----:B------:R-:W4:Y:S01]  /*1810*/  LDCU.64 UR26, c[0x0][0x348] ;  /* 0x00006900ff1a77ac */ /* 0x000f220008000a00 */
[----:B------:R-:W-:Y:S01]  /*1820*/  ULEA.HI UR43, UR24, UR46, URZ, 0x1b ;  /* 0x0000002e182b7291 */ /* 0x000fe2000f8fd8ff */
[----:B------:R-:W1:Y:S01]  /*1830*/  LDCU UR38, c[0x0][0x374] ;  /* 0x00006e80ff2677ac */ /* 0x000e620008000800 */
[----:B--2---:R-:W-:-:S02]  /*1840*/  UIADD3 UR5, UPT, UPT, UR6, 0x1f, URZ ;  /* 0x0000001f06057890 */ /* 0x004fc4000fffe0ff */
[----:B------:R-:W-:Y:S02]  /*1850*/  UIADD3 UR47, UPT, UPT, UR6, 0x3e, URZ ;  /* 0x0000003e062f7890 */ /* 0x000fe4000fffe0ff */
[----:B------:R-:W-:-:S04]  /*1860*/  USHF.R.S32.HI UR4, URZ, 0x1f, UR5 ;  /* 0x0000001fff047899 */ /* 0x000fc80008011405 */
[----:B------:R-:W-:Y:S02]  /*1870*/  ULEA.HI UR4, UR4, UR5, URZ, 0x5 ;  /* 0x0000000504047291 */ /* 0x000fe4000f8f28ff */
[----:B------:R-:W-:Y:S02]  /*1880*/  UIADD3 UR5, UPT, UPT, UR6, -0x1, URZ ;  /* 0xffffffff06057890 */ /* 0x000fe4000fffe0ff */
[----:B------:R-:W-:Y:S02]  /*1890*/  USHF.R.S32.HI UR41, URZ, 0x5, UR4 ;  /* 0x00000005ff297899 */ /* 0x000fe40008011404 */
[----:B------:R-:W-:Y:S02]  /*18a0*/  UISETP.GE.U32.AND UP1, UPT, UR5, -0x3f, UPT ;  /* 0xffffffc10500788c */ /* 0x000fe4000bf26070 */
[----:B------:R-:W-:Y:S01]  /*18b0*/  UISETP.LT.U32.AND UP0, UPT, UR41, 0x5, UPT ;  /* 0x000000052900788c */ /* 0x000fe2000bf01070 */
[----:B------:R-:W-:-:S03]  /*18c0*/  UMOV UR5, URZ ;  /* 0x000000ff00057c82 */ /* 0x000fc60008000000 */
[----:B------:R-:W-:Y:S02]  /*18d0*/  USEL UR40, UR41, 0x5, UP0 ;  /* 0x0000000529287887 */ /* 0x000fe40008000000 */
[----:B------:R-:W-:Y:S02]  /*18e0*/  UISETP.NE.AND UP0, UPT, UR18, URZ, UPT ;  /* 0x000000ff1200728c */ /* 0x000fe4000bf05270 */
[----:B------:R-:W-:Y:S02]  /*18f0*/  UIADD3 UR4, UPT, UPT, UR40, -0x1, URZ ;  /* 0xffffffff28047890 */ /* 0x000fe4000fffe0ff */
[----:B------:R-:W-:Y:S02]  /*1900*/  @UP1 UIADD3 UR4, UPT, UPT, UR40, URZ, URZ ;  /* 0x000000ff28041290 */ /* 0x000fe4000fffe0ff */
[----:B------:R-:W-:Y:S02]  /*1910*/  USEL UR25, UR54, 0x2, UP0 ;  /* 0x0000000236197887 */ /* 0x000fe40008000000 */
[----:B------:R-:W-:-:S02]  /*1920*/  UIADD3 UR44, UPT, UPT, UR41, -UR40, URZ ;  /* 0x80000028292c7290 */ /* 0x000fc4000fffe0ff */
[----:B------:R-:W-:Y:S02]  /*1930*/  UIADD3 UR28, UPT, UPT, UR4, 0x1, URZ ;  /* 0x00000001041c7890 */ /* 0x000fe4000fffe0ff */
[----:B-1-34-:R-:W-:-:S12]  /*1940*/  UIADD3 UR42, UPT, UPT, -UR4, URZ, URZ ;  /* 0x000000ff042a7290 */ /* 0x01afd8000fffe1ff */
.L_x_42:
[----:B------:R-:W-:Y:S01]  /*1950*/  UISETP.NE.AND UP0, UPT, UR52, URZ, UPT ;  /* 0x000000ff3400728c */ /* 0x000fe2000bf05270 */
[----:B-1----:R-:W1:Y:S08]  /*1960*/  S2UR UR52, SR_CgaCtaId ;  /* 0x00000000003479c3 */ /* 0x002e700000008800 */
[----:B------:R-:W-:Y:S05]  /*1970*/  BRA.U UP0, `(.L_x_23) ;  /* 0x0000000100347547 */ /* 0x000fea000b800000 */
[----:B------:R-:W2:Y:S01]  /*1980*/  S2R R0, SR_CgaCtaId ;  /* 0x0000000000007919 */ /* 0x000ea20000008800 */
[----:B------:R-:W-:Y:S02]  /*1990*/  MOV R3, 0x400 ;  /* 0x0000040000037802 */ /* 0x000fe40000000f00 */
[----:B------:R-:W-:Y:S02]  /*19a0*/  SHF.L.U32 R2, R8, 0x1f, RZ ;  /* 0x0000001f08027819 */ /* 0x000fe400000006ff */
[----:B--2---:R-:W-:-:S05]  /*19b0*/  LEA R0, R0, R3, 0x18 ;  /* 0x0000000300007211 */ /* 0x004fca00078ec0ff */
[----:B------:R-:W-:-:S04]  /*19c0*/  IMAD R3, R9, 0x8, R0 ;  /* 0x0000000809037824 */ /* 0x000fc800078e0200 */
[----:B------:R-:W2:Y:S02]  /*19d0*/  SYNCS.PHASECHK.TRANS64.TRYWAIT P0, [R3+URZ+0xf0], R2 ;  /* 0x0000f002030075a7 */ /* 0x000ea400080011ff */
[----:B--2---:R-:W-:Y:S05]  /*19e0*/  @!P0 BRA `(.L_x_24) ;  /* 0x000000c8002c8947 */ /* 0x004fea0003800000 */
.L_x_184:
[----:B------:R-:W-:Y:S01]  /*19f0*/  VIADD R9, R9, 0x1 ;  /* 0x0000000109097836 */ /* 0x000fe20000000000 */
[----:B------:R2:W-:Y:S04]  /*1a00*/  SYNCS.ARRIVE.TRANS64.A1T0 RZ, [R3+URZ+0xe0], RZ ;  /* 0x0000e0ff03ff79a7 */ /* 0x0005e800081000ff */
[----:B------:R-:W-:-:S04]  /*1a10*/  ISETP.NE.AND P0, PT, R9, 0x2, PT ;  /* 0x000000020900780c */ /* 0x000fc80003f05270 */
[----:B------:R-:W-:Y:S02]  /*1a20*/  SEL R9, R9, RZ, P0 ;  /* 0x000000ff09097207 */ /* 0x000fe40000000000 */
[----:B--2---:R-:W-:-:S04]  /*1a30*/  SEL R3, RZ, 0x1, P0 ;  /* 0x00000001ff037807 */ /* 0x004fc80000000000 */
[----:B------:R-:W-:-:S07]  /*1a40*/  LOP3.LUT R8, R8, R3, RZ, 0x3c, !PT ;  /* 0x0000000308087212 */ /* 0x000fce00078e3cff */
.L_x_23:
[----:B------:R-:W-:Y:S01]  /*1a50*/  UMOV UR6, 0x400 ;  /* 0x0000040000067882 */ /* 0x000fe20000000000 */
[----:B------:R-:W-:Y:S01]  /*1a60*/  UISETP.GE.U32.AND UP0, UPT, UR47, 0x3f, UPT ;  /* 0x0000003f2f00788c */ /* 0x000fe2000bf06070 */
[----:B------:R-:W-:Y:S01]  /*1a70*/  SHF.L.U32 R0, R12, 0x1f, RZ ;  /* 0x0000001f0c007819 */ /* 0x000fe200000006ff */
[----:B-1----:R-:W-:Y:S02]  /*1a80*/  ULEA UR6, UR52, UR6, 0x18 ;  /* 0x0000000634067291 */ /* 0x002fe4000f8ec0ff */
[----:B------:R-:W-:Y:S02]  /*1a90*/  ULEA UR11, UR31, UR43, 0x8 ;  /* 0x0000002b1f0b7291 */ /* 0x000fe4000f8e40ff */
[----:B------:R-:W-:Y:S01]  /*1aa0*/  ULEA UR4, UR5, UR6, 0x3 ;  /* 0x0000000605047291 */ /* 0x000fe2000f8e18ff */
[----:B------:R-:W-:-:S08]  /*1ab0*/  UMOV UR7, URZ ;  /* 0x000000ff00077c82 */ /* 0x000fd00008000000 */
[----:B------:R1:W2:Y:S01]  /*1ac0*/  SYNCS.PHASECHK.TRANS64.TRYWAIT P0, [UR4+0x28], R0 ;  /* 0x00002800ff0075a7 */ /* 0x0002a20008001104 */
[----:B------:R-:W-:-:S04]  /*1ad0*/  ULEA.HI UR4, UR30, UR30, URZ, 0x1 ;  /* 0x0000001e1e047291 */ /* 0x000fc8000f8f08ff */
[----:B------:R-:W-:-:S04]  /*1ae0*/  USHF.L.U32 UR4, UR4, 0x7, URZ ;  /* 0x0000000704047899 */ /* 0x000fc800080006ff */
[----:B------:R-:W-:Y:S01]  /*1af0*/  ULOP3.LUT UR35, UR46, 0xffffff00, UR4, 0xf8, !UPT ;  /* 0xffffff002e237892 */ /* 0x000fe2000f8ef804 */
[----:B------:R-:W-:Y:S11]  /*1b00*/  BRA.U !UP0, `(.L_x_25) ;  /* 0x0000000108c87547 */ /* 0x000ff6000b800000 */
[----:B------:R-:W-:Y:S01]  /*1b10*/  UMOV UR13, UR42 ;  /* 0x0000002a000d7c82 */ /* 0x000fe20008000000 */
[----:B------:R-:W-:Y:S01]  /*1b20*/  UMOV UR4, UR5 ;  /* 0x0000000500047c82 */ /* 0x000fe20008000000 */
[----:B------:R-:W-:-:S05]  /*1b30*/  UMOV UR34, URZ ;  /* 0x000000ff00227c82 */ /* 0x000fca0008000000 */
.L_x_31:
[----:B------:R-:W-:Y:S01]  /*1b40*/  ULEA UR33, UR4, UR6, 0x3 ;  /* 0x0000000604217291 */ /* 0x000fe2000f8e18ff */
[----:B------:R-:W-:Y:S01]  /*1b50*/  @P3 MOV R2, 0x10000 ;  /* 0x0001000000023802 */ /* 0x000fe20000000f00 */
[----:B--234-:R-:W-:Y:S10]  /*1b60*/  @P0 BRA `(.L_x_26) ;  /* 0x00000000000c0947 */ /* 0x01cff40003800000 */
[----:B------:R-:W-:-:S04]  /*1b70*/  SHF.L.U32 R3, R12, 0x1f, RZ ;  /* 0x0000001f0c037819 */ /* 0x000fc800000006ff */
[----:B------:R-:W2:Y:S02]  /*1b80*/  SYNCS.PHASECHK.TRANS64.TRYWAIT P0, [UR33+0x28], R3 ;  /* 0x00002803ff0075a7 */ /* 0x000ea40008001121 */
[----:B--2---:R-:W-:Y:S05]  /*1b90*/  @!P0 BRA `(.L_x_27) ;  /* 0x000000c400d48947 */ /* 0x004fea0003800000 */
.L_x_26:
[----:B------:R2:W-:Y:S01]  /*1ba0*/  @P3 SYNCS.ARRIVE.TRANS64 RZ, [UR33], R2 ;  /* 0x00000002ffff39a7 */ /* 0x0005e20008000021 */
[----:B------:R-:W-:Y:S02]  /*1bb0*/  ULOP3.LUT UR5, UR25, 0x2, URZ, 0xfc, !UPT ;  /* 0x0000000219057892 */ /* 0x000fe4000f8efcff */
[----:B------:R-:W-:Y:S02]  /*1bc0*/  UIADD3 UR13, UPT, UPT, UR13, 0x1, URZ ;  /* 0x000000010d0d7890 */ /* 0x000fe4000fffe0ff */
[----:B------:R-:W-:Y:S02]  /*1bd0*/  UISETP.NE.AND UP0, UPT, UR5, 0x2, UPT ;  /* 0x000000020500788c */ /* 0x000fe4000bf05270 */
[----:B------:R-:W-:-:S07]  /*1be0*/  UISETP.NE.AND UP2, UPT, UR13, 0x1, UPT ;  /* 0x000000010d00788c */ /* 0x000fce000bf45270 */
[----:B------:R-:W-:Y:S05]  /*1bf0*/  BRA.U UP0, `(.L_x_28) ;  /* 0x0000000100047547 */ /* 0x000fea000b800000 */
[----:B------:R-:W-:Y:S05]  /*1c00*/  BPT.TRAP 0x1 ;  /* 0x000000040000795c */ /* 0x000fea0000300000 */
.L_x_28:
[----:B------:R-:W-:Y:S04]  /*1c10*/  BSSY.RECONVERGENT B0, `(.L_x_29) ;  /* 0x0000003000007945 */ /* 0x000fe80003800200 */
[----:B------:R-:W-:Y:S05]  /*1c20*/  @!P2 BRA `(.L_x_30) ;  /* 0x000000000004a947 */ /* 0x000fea0003800000 */
[----:B------:R-:W-:Y:S05]  /*1c30*/  BPT.TRAP 0x1 ;  /* 0x000000040000795c */ /* 0x000fea0000300000 */
.L_x_30:
[----:B------:R-:W-:Y:S05]  /*1c40*/  BSYNC.RECONVERGENT B0 ;  /* 0x0000000000007941 */ /* 0x000fea0003800200 */
.L_x_29:
[----:B------:R-:W-:Y:S02]  /*1c50*/  UIADD3 UR5, UPT, UPT, UR4, 0x1, URZ ;  /* 0x0000000104057890 */ /* 0x000fe4000fffe0ff */
[----:B------:R-:W-:Y:S02]  /*1c60*/  ULEA UR32, UR4, UR6, 0xe ;  /* 0x0000000604207291 */ /* 0x000fe4000f8e70ff */
[----:B------:R-:W-:Y:S02]  /*1c70*/  UISETP.NE.AND UP0, UPT, UR5, 0x5, UPT ;  /* 0x000000050500788c */ /* 0x000fe4000bf05270 */
[----:B------:R-:W-:Y:S02]  /*1c80*/  ULEA UR4, UR4, UR24, 0xc ;  /* 0x0000001804047291 */ /* 0x000fe4000f8e60ff */
[----:B------:R-:W-:Y:S02]  /*1c90*/  USEL UR8, URZ, 0x1, UP0 ;  /* 0x00000001ff087887 */ /* 0x000fe40008000000 */
[----:B------:R-:W-:-:S02]  /*1ca0*/  USEL UR5, UR5, URZ, UP0 ;  /* 0x000000ff05057287 */ /* 0x000fc40008000000 */
[----:B------:R-:W-:Y:S02]  /*1cb0*/  UIADD3 UR16, UP1, UPT, UR26, 0x80, URZ ;  /* 0x000000801a107890 */ /* 0x000fe4000ff3e0ff */
[----:B------:R-:W-:Y:S01]  /*1cc0*/  ULEA UR4, UR4, UR6, 0x2 ;  /* 0x0000000604047291 */ /* 0x000fe2000f8e10ff */
[----:B------:R-:W-:Y:S01]  /*1cd0*/  LOP3.LUT R12, R12, UR8, RZ, 0x3c, !PT ;  /* 0x000000080c0c7c12 */ /* 0x000fe2000f8e3cff */
[----:B------:R-:W-:Y:S02]  /*1ce0*/  UIADD3 UR14, UP0, UPT, UR26, 0x180, URZ ;  /* 0x000001801a0e7890 */ /* 0x000fe4000ff1e0ff */
[----:B------:R-:W-:Y:S01]  /*1cf0*/  ULEA UR7, UR5, UR6, 0x3 ;  /* 0x0000000605077291 */ /* 0x000fe2000f8e18ff */
[----:B-1----:R-:W-:Y:S01]  /*1d00*/  SHF.L.U32 R0, R12, 0x1f, RZ ;  /* 0x0000001f0c007819 */ /* 0x002fe200000006ff */
[----:B------:R-:W-:Y:S02]  /*1d10*/  ULOP3.LUT UR33, UR33, 0xfefffff8, URZ, 0xc0, !UPT ;  /* 0xfefffff821217892 */ /* 0x000fe4000f8ec0ff */
[----:B------:R-:W-:-:S02]  /*1d20*/  UIADD3.X UR17, UPT, UPT, URZ, UR27, URZ, UP1, !UPT ;  /* 0x0000001bff117290 */ /* 0x000fc40008ffe4ff */
[----:B------:R-:W-:Y:S02]  /*1d30*/  UIADD3 UR32, UPT, UPT, UR32, 0x10800, URZ ;  /* 0x0001080020207890 */ /* 0x000fe4000fffe0ff */
[----:B------:R-:W-:Y:S01]  /*1d40*/  UIADD3 UR8, UPT, UPT, UR4, 0x24800, URZ ;  /* 0x0002480004087890 */ /* 0x000fe2000fffe0ff */
[----:B------:R3:W4:Y:S01]  /*1d50*/  SYNCS.PHASECHK.TRANS64.TRYWAIT P0, [UR7+0x28], R0 ;  /* 0x00002800ff0075a7 */ /* 0x0007220008001107 */
[----:B------:R-:W-:Y:S02]  /*1d60*/  UIADD3.X UR15, UPT, UPT, URZ, UR27, URZ, UP0, !UPT ;  /* 0x0000001bff0f7290 */ /* 0x000fe400087fe4ff */
[----:B------:R-:W-:Y:S01]  /*1d70*/  UPRMT UR4, URZ, 0x5410, UR21 ;  /* 0x00005410ff047896 */ /* 0x000fe20008000015 */
[----:B------:R-:W-:Y:S01]  /*1d80*/  UMOV UR18, 0x0 ;  /* 0x0000000000127882 */ /* 0x000fe20000000000 */
[----:B------:R-:W-:Y:S01]  /*1d90*/  UMOV UR19, 0x10000000 ;  /* 0x1000000000137882 */ /* 0x000fe20000000000 */
[----:B------:R-:W-:Y:S01]  /*1da0*/  UMOV UR10, UR34 ;  /* 0x00000022000a7c82 */ /* 0x000fe20008000000 */
[----:B------:R-:W-:Y:S01]  /*1db0*/  UMOV UR12, UR36 ;  /* 0x00000024000c7c82 */ /* 0x000fe20008000000 */
[----:B------:R-:W-:Y:S01]  /*1dc0*/  UMOV UR9, UR33 ;  /* 0x0000002100097c82 */ /* 0x000fe20008000000 */
[----:B------:R1:W-:Y:S01]  /*1dd0*/  UTMALDG.3D.2CTA [UR32], [UR16], desc[UR18] ;  /* 0x00001220100075b4 */ /* 0x0003e20008211000 */
[----:B------:R-:W-:-:S02]  /*1de0*/  UMOV UR7, UR28 ;  /* 0x0000001c00077c82 */ /* 0x000fc40008000000 */
[----:B------:R2:W-:Y:S01]  /*1df0*/  UTMALDG.3D.MULTICAST.2CTA [UR8], [UR14], UR4, desc[UR18] ;  /* 0x000012080e0073b4 */ /* 0x0005e20008211804 */
[----:B-1----:R-:W-:Y:S01]  /*1e00*/  UIADD3 UR34, UPT, UPT, UR34, 0x20, URZ ;  /* 0x0000002022227890 */ /* 0x002fe2000fffe0ff */
[----:B--2---:R-:W-:Y:S01]  /*1e10*/  UMOV UR4, UR5 ;  /* 0x0000000500047c82 */ /* 0x004fe20008000000 */
[----:B------:R-:W-:Y:S10]  /*1e20*/  BRA.U UP2, `(.L_x_31) ;  /* 0xfffffffd02447547 */ /* 0x000ff4000b83ffff */
.L_x_25:
[----:B------:R-:W-:Y:S01]  /*1e30*/  ULEA UR4, UR5, UR6, 0x3 ;  /* 0x0000000605047291 */ /* 0x000fe2000f8e18ff */
[----:B-1-3--:R-:W-:Y:S01]  /*1e40*/  SHF.L.U32 R0, R12, 0x1f, RZ ;  /* 0x0000001f0c007819 */ /* 0x00afe200000006ff */
[----:B------:R-:W-:Y:S01]  /*1e50*/  @!P1 SYNCS.ARRIVE.TRANS64.A1T0 RZ, [UR6+0x98], RZ ;  /* 0x000098ffffff99a7 */ /* 0x000fe20008100006 */
[----:B------:R-:W-:-:S06]  /*1e60*/  UISETP.GT.AND UP0, UPT, UR41, UR40, UPT ;  /* 0x000000282900728c */ /* 0x000fcc000bf04270 */
[----:B--2-4-:R1:W2:Y:S03]  /*1e70*/  SYNCS.PHASECHK.TRANS64.TRYWAIT P0, [UR4+0x28], R0 ;  /* 0x00002800ff0075a7 */ /* 0x0142a60008001104 */
[----:B------:R-:W-:Y:S05]  /*1e80*/  BRA.U !UP0, `(.L_x_32) ;  /* 0x0000000108c87547 */ /* 0x000fea000b800000 */
[----:B------:R-:W-:Y:S01]  /*1e90*/  UIADD3 UR13, UPT, UPT, UR44, UR7, URZ ;  /* 0x000000072c0d7290 */ /* 0x000fe2000fffe0ff */
[----:B------:R-:W-:-:S11]  /*1ea0*/  UMOV UR4, UR5 ;  /* 0x0000000500047c82 */ /* 0x000fd60008000000 */
.L_x_38:
[----:B------:R-:W-:Y:S01]  /*1eb0*/  ULEA UR17, UR4, UR6, 0x3 ;  /* 0x0000000604117291 */ /* 0x000fe2000f8e18ff */
[----:B--2---:R-:W-:Y:S01]  /*1ec0*/  @P3 MOV R2, 0x10000 ;  /* 0x0001000000023802 */ /* 0x004fe20000000f00 */
[----:B--2-4-:R-:W-:Y:S10]  /*1ed0*/  @P0 BRA `(.L_x_33) ;  /* 0x00000000000c0947 */ /* 0x014ff40003800000 */
[----:B------:R-:W-:-:S04]  /*1ee0*/  SHF.L.U32 R3, R12, 0x1f, RZ ;  /* 0x0000001f0c037819 */ /* 0x000fc800000006ff */
[----:B------:R-:W2:Y:S02]  /*1ef0*/  SYNCS.PHASECHK.TRANS64.TRYWAIT P0, [UR17+0x28], R3 ;  /* 0x00002803ff0075a7 */ /* 0x000ea40008001111 */
[----:B--2---:R-:W-:Y:S05]  /*1f00*/  @!P0 BRA `(.L_x_34) ;  /* 0x000000c400108947 */ /* 0x004fea0003800000 */
.L_x_33:
[----:B------:R2:W-:Y:S01]  /*1f10*/  @P3 SYNCS.ARRIVE.TRANS64 RZ, [UR17], R2 ;  /* 0x00000002ffff39a7 */ /* 0x0005e20008000011 */
[----:B------:R-:W-:-:S04]  /*1f20*/  ULOP3.LUT UR5, UR25, 0x2, URZ, 0xfc, !UPT ;  /* 0x0000000219057892 */ /* 0x000fc8000f8efcff */
[----:B------:R-:W-:-:S09]  /*1f30*/  UISETP.NE.AND UP0, UPT, UR5, 0x2, UPT ;  /* 0x000000020500788c */ /* 0x000fd2000bf05270 */
[----:B------:R-:W-:Y:S05]  /*1f40*/  BRA.U UP0, `(.L_x_35) ;  /* 0x0000000100047547 */ /* 0x000fea000b800000 */
[----:B------:R-:W-:Y:S05]  /*1f50*/  BPT.TRAP 0x1 ;  /* 0x000000040000795c */ /* 0x000fea0000300000 */
.L_x_35:
[----:B------:R-:W-:Y:S04]  /*1f60*/  BSSY.RECONVERGENT B0, `(.L_x_36) ;  /* 0x0000003000007945 */ /* 0x000fe80003800200 */
[----:B------:R-:W-:Y:S05]  /*1f70*/  @!P2 BRA `(.L_x_37) ;  /* 0x000000000004a947 */ /* 0x000fea0003800000 */
[----:B------:R-:W-:Y:S05]  /*1f80*/  BPT.TRAP 0x1 ;  /* 0x000000040000795c */ /* 0x000fea0000300000 */
.L_x_37:
[----:B------:R-:W-:Y:S05]  /*1f90*/  BSYNC.RECONVERGENT B0 ;  /* 0x0000000000007941 */ /* 0x000fea0003800200 */
.L_x_36:
        /* <DEDUP_REMOVED lines=9> */
[----:B------:R-:W-:Y:S02]  /*2030*/  USHF.L.U32 UR18, UR7, 0x5, URZ ;  /* 0x0000000507127899 */ /* 0x000fe400080006ff */
[----:B------:R-:W-:Y:S01]  /*2040*/  UIADD3 UR7, UPT, UPT, UR7, 0x1, URZ ;  /* 0x0000000107077890 */ /* 0x000fe2000fffe0ff */
[----:B-1----:R-:W-:Y:S01]  /*2050*/  SHF.L.U32 R0, R12, 0x1f, RZ ;  /* 0x0000001f0c007819 */ /* 0x002fe200000006ff */
[----:B------:R-:W-:Y:S02]  /*2060*/  UIADD3 UR22, UP1, UPT, UR26, 0x80, URZ ;  /* 0x000000801a167890 */ /* 0x000fe4000ff3e0ff */
[----:B------:R-:W-:Y:S01]  /*2070*/  ULEA UR4, UR4, UR6, 0x2 ;  /* 0x0000000604047291 */ /* 0x000fe2000f8e10ff */
[----:B------:R3:W4:Y:S01]  /*2080*/  SYNCS.PHASECHK.TRANS64.TRYWAIT P0, [UR8+0x28], R0 ;  /* 0x00002800ff0075a7 */ /* 0x0007220008001108 */
[----:B------:R-:W-:-:S02]  /*2090*/  UIADD3.X UR15, UPT, UPT, URZ, UR27, URZ, UP0, !UPT ;  /* 0x0000001bff0f7290 */ /* 0x000fc400087fe4ff */
[----:B------:R-:W-:Y:S02]  /*20a0*/  UISETP.NE.AND UP0, UPT, UR7, UR13, UPT ;  /* 0x0000000d0700728c */ /* 0x000fe4000bf05270 */
[----:B------:R-:W-:Y:S02]  /*20b0*/  ULOP3.LUT UR17, UR17, 0xfefffff8, URZ, 0xc0, !UPT ;  /* 0xfefffff811117892 */ /* 0x000fe4000f8ec0ff */
[----:B------:R-:W-:Y:S02]  /*20c0*/  UIADD3 UR16, UPT, UPT, UR16, 0x10800, URZ ;  /* 0x0001080010107890 */ /* 0x000fe4000fffe0ff */
[----:B------:R-:W-:Y:S02]  /*20d0*/  UIADD3.X UR23, UPT, UPT, URZ, UR27, URZ, UP1, !UPT ;  /* 0x0000001bff177290 */ /* 0x000fe40008ffe4ff */
[----:B------:R-:W-:Y:S02]  /*20e0*/  UIADD3 UR8, UPT, UPT, UR4, 0x24800, URZ ;  /* 0x0002480004087890 */ /* 0x000fe4000fffe0ff */
[----:B------:R-:W-:Y:S01]  /*20f0*/  UPRMT UR4, URZ, 0x5410, UR21 ;  /* 0x00005410ff047896 */ /* 0x000fe20008000015 */
[----:B------:R-:W-:Y:S01]  /*2100*/  UMOV UR30, 0x0 ;  /* 0x00000000001e7882 */ /* 0x000fe20000000000 */
[----:B------:R-:W-:Y:S01]  /*2110*/  UMOV UR31, 0x10000000 ;  /* 0x10000000001f7882 */ /* 0x000fe20000000000 */
[----:B------:R-:W-:Y:S01]  /*2120*/  UMOV UR19, UR35 ;  /* 0x0000002300137c82 */ /* 0x000fe20008000000 */
[----:B------:R-:W-:Y:S01]  /*2130*/  UMOV UR20, UR36 ;  /* 0x0000002400147c82 */ /* 0x000fe20008000000 */
[----:B------:R-:W-:Y:S01]  /*2140*/  UMOV UR12, UR36 ;  /* 0x00000024000c7c82 */ /* 0x000fe20008000000 */
[----:B------:R-:W-:Y:S01]  /*2150*/  UMOV UR9, UR17 ;  /* 0x0000001100097c82 */ /* 0x000fe20008000000 */
[----:B------:R-:W-:Y:S01]  /*2160*/  UMOV UR10, UR18 ;  /* 0x00000012000a7c82 */ /* 0x000fe20008000000 */
[----:B------:R-:W-:Y:S01]  /*2170*/  UTMALDG.3D.2CTA [UR16], [UR22], desc[UR30] ;  /* 0x00001e10160075b4 */ /* 0x000fe20008211000 */
[----:B------:R1:W-:Y:S02]  /*2180*/  UTMALDG.3D.MULTICAST.2CTA [UR8], [UR14], UR4, desc[UR30] ;  /* 0x00001e080e0073b4 */ /* 0x0003e40008211804 */
[----:B-1----:R-:W-:Y:S01]  /*2190*/  UMOV UR4, UR5 ;  /* 0x0000000500047c82 */ /* 0x002fe20008000000 */
[----:B---3--:R-:W-:Y:S05]  /*21a0*/  BRA.U UP0, `(.L_x_38) ;  /* 0xfffffffd00407547 */ /* 0x008fea000b83ffff */
.L_x_32:
[C---:B------:R-:W-:Y:S01]  /*21b0*/  LEA R3, R11.reuse, UR6, 0x3 ;  /* 0x000000060b037c11 */ /* 0x040fe2000f8e18ff */
[----:B------:R-:W-:Y:S01]  /*21c0*/  NOP ;  /* 0x0000000000007918 */ /* 0x000fe20000000000 */
[----:B-1----:R-:W-:Y:S02]  /*21d0*/  SHF.L.U32 R0, R10, 0x1f, RZ ;  /* 0x0000001f0a007819 */ /* 0x002fe400000006ff */
[----:B------:R-:W-:Y:S02]  /*21e0*/  LEA R5, R11, UR6, 0x4 ;  /* 0x000000060b057c11 */ /* 0x000fe4000f8e20ff */
[----:B--2-4-:R-:W1:Y:S02]  /*21f0*/  SYNCS.PHASECHK.TRANS64.TRYWAIT P0, [R3+URZ+0xa0], R0 ;  /* 0x0000a000030075a7 */ /* 0x014e6400080011ff */
[----:B-1----:R-:W-:Y:S05]  /*2200*/  @!P0 BRA `(.L_x_39) ;  /* 0x000000c000688947 */ /* 0x002fea0003800000 */
.L_x_187:
[----:B------:R-:W2:Y:S01]  /*2210*/  LDS.128 R4, [R5+0x110] ;  /* 0x0001100005047984 */ /* 0x000ea20000000c00 */
[----:B------:R-:W-:Y:S01]  /*2220*/  UISETP.GE.AND UP0, UPT, UR45, 0x1, UPT ;  /* 0x000000012d00788c */ /* 0x000fe2000bf06270 */
[----:B------:R-:W-:Y:S01]  /*2230*/  @!PT LDS RZ, [RZ] ;  /* 0x00000000fffff984 */ /* 0x000fe20000000800 */
[----:B------:R-:W-:Y:S01]  /*2240*/  @!PT LDS RZ, [RZ] ;  /* 0x00000000fffff984 */ /* 0x000fe20000000800 */
[----:B------:R-:W-:Y:S01]  /*2250*/  @!PT LDS RZ, [RZ] ;  /* 0x00000000fffff984 */ /* 0x000fe20000000800 */
[----:B------:R-:W-:Y:S01]  /*2260*/  @!PT LDS RZ, [RZ] ;  /* 0x00000000fffff984 */ /* 0x000fe20000000800 */
[----:B------:R3:W-:Y:S06]  /*2270*/  MEMBAR.ALL.CTA ;  /* 0x0000000000007992 */ /* 0x0007ec0000008000 */
[----:B---3--:R-:W3:Y:S01]  /*2280*/  FENCE.VIEW.ASYNC.S ;  /* 0x00000000000073c6 */ /* 0x008ee20000000000 */
[----:B--2---:R-:W-:-:S13]  /*2290*/  LOP3.LUT P0, RZ, R6, 0x1, RZ, 0xc0, !PT ;  /* 0x0000000106ff7812 */ /* 0x004fda000780c0ff */
[----:B---3--:R-:W-:Y:S01]  /*22a0*/  VOTEU.ANY UP1, P0 ;  /* 0x0000000000ff7886 */ /* 0x008fe20000020100 */
[----:B------:R-:W-:-:S13]  /*22b0*/  PLOP3.LUT P0, PT, PT, PT, UP1, 0x80, 0x8 ;  /* 0x000000000008781c */ /* 0x000fda0003f0f018 */
[----:B-1----:R-:W-:Y:S02]  /*22c0*/  @P0 LOP3.LUT R0, R5, 0xffff, RZ, 0xc0, !PT ;  /* 0x0000ffff05000812 */ /* 0x002fe400078ec0ff */
[----:B------:R-:W-:Y:S02]  /*22d0*/  @P0 MOV R2, R4 ;  /* 0x0000000400020202 */ /* 0x000fe40000000f00 */
[----:B------:R-:W-:Y:S01]  /*22e0*/  @P0 R2UR UR7, R0 ;  /* 0x00000000000702ca */ /* 0x000fe200000e0000 */
[----:B------:R-:W-:Y:S01]  /*22f0*/  VIADD R0, R3, 0xb0 ;  /* 0x000000b003007836 */ /* 0x000fe20000000000 */
[----:B------:R-:W-:Y:S02]  /*2300*/  @P0 SHF.R.U32.HI R4, RZ, 0x10, R5 ;  /* 0x00000010ff040819 */ /* 0x000fe40000011605 */
[----:B------:R-:W-:Y:S02]  /*2310*/  @P0 R2UR UR8, R2 ;  /* 0x00000000020802ca */ /* 0x000fe400000e0000 */
[----:B------:R-:W-:-:S02]  /*2320*/  PRMT R0, RZ, 0x654, R0 ;  /* 0x00000654ff007816 */ /* 0x000fc40000000000 */
[----:B------:R-:W-:Y:S02]  /*2330*/  @P0 R2UR UR4, R4 ;  /* 0x00000000040402ca */ /* 0x000fe400000e0000 */
[----:B------:R1:W-:Y:S03]  /*2340*/  SYNCS.ARRIVE.TRANS64.RED.A1T0 RZ, [R0+URZ], RZ ;  /* 0x000000ff00ff79a7 */ /* 0x0003e600081004ff */
[----:B------:R-:W-:-:S04]  /*2350*/  @UP1 UMOV UR29, UR7 ;  /* 0x00000007001d1c82 */ /* 0x000fc80008000000 */
[----:B------:R-:W-:-:S04]  /*2360*/  @UP1 UMOV UR37, UR8 ;  /* 0x0000000800251c82 */ /* 0x000fc80008000000 */
[----:B------:R-:W-:Y:S01]  /*2370*/  @UP1 UMOV UR36, UR4 ;  /* 0x0000000400241c82 */ /* 0x000fe20008000000 */
[----:B------:R-:W-:Y:S05]  /*2380*/  BRA.U !UP0, `(.L_x_40) ;  /* 0x0000000108d47547 */ /* 0x000fea000b800000 */
[----:B------:R-:W2:Y:S01]  /*2390*/  LDCU.128 UR12, c[0x0][0xb10] ;  /* 0x00016200ff0c77ac */ /* 0x000ea20008000c00 */
[----:B------:R-:W3:Y:S01]  /*23a0*/  LDCU UR30, c[0x0][0xb20] ;  /* 0x00016400ff1e77ac */ /* 0x000ee20008000800 */
[----:B------:R-:W4:Y:S01]  /*23b0*/  LDCU UR20, c[0x0][0xb0c] ;  /* 0x00016180ff1477ac */ /* 0x000f220008000800 */
[----:B------:R-:W1:Y:S01]  /*23c0*/  LDCU.64 UR10, c[0x0][0xb28] ;  /* 0x00016500ff0a77ac */ /* 0x000e620008000a00 */
[----:B------:R-:W-:Y:S02]  /*23d0*/  UISETP.NE.AND UP3, UPT, UR45, 0x1, UPT ;  /* 0x000000012d00788c */ /* 0x000fe4000bf65270 */
[----:B--2---:R-:W-:Y:S02]  /*23e0*/  UIMAD.WIDE.U32 UR16, UR38, UR15, URZ ;  /* 0x0000000f261072a5 */ /* 0x004fe4000f8e00ff */
[----:B------:R-:W-:Y:S02]  /*23f0*/  UIMAD.WIDE.U32 UR8, UR39, UR12, URZ ;  /* 0x0000000c270872a5 */ /* 0x000fe4000f8e00ff */
[----:B------:R-:W-:-:S02]  /*2400*/  UISETP.NE.AND UP0, UPT, UR14, 0x1, UPT ;  /* 0x000000010e00788c */ /* 0x000fc4000bf05270 */
[----:B------:R-:W-:Y:S01]  /*2410*/  UIMAD.WIDE.U32 UR22, UR29, UR15, URZ ;  /* 0x0000000f1d1672a5 */ /* 0x000fe2000f8e00ff */
[----:B------:R-:W-:Y:S02]  /*2420*/  UMOV UR16, UR17 ;  /* 0x0000001100107c82 */ /* 0x000fe40008000000 */
[----:B------:R-:W-:Y:S01]  /*2430*/  UMOV UR8, UR9 ;  /* 0x0000000900087c82 */ /* 0x000fe20008000000 */
[----:B---3--:R-:W-:Y:S02]  /*2440*/  USHF.R.U32.HI UR16, URZ, UR30, UR16 ;  /* 0x0000001eff107299 */ /* 0x008fe40008011610 */
[----:B----4-:R-:W-:Y:S02]  /*2450*/  UISETP.NE.AND UP2, UPT, UR20, 0x1, UPT ;  /* 0x000000011400788c */ /* 0x010fe4000bf45270 */
[----:B------:R-:W-:Y:S02]  /*2460*/  USHF.R.U32.HI UR8, URZ, UR13, UR8 ;  /* 0x0000000dff087299 */ /* 0x000fe40008011608 */
[----:B------:R-:W-:-:S02]  /*2470*/  USEL UR7, UR38, UR16, !UP0 ;  /* 0x0000001026077287 */ /* 0x000fc4000c000000 */
[----:B------:R-:W-:Y:S02]  /*2480*/  USEL UR8, UR39, UR8, !UP2 ;  /* 0x0000000827087287 */ /* 0x000fe4000d000000 */
[----:B-1----:R-:W-:Y:S01]  /*2490*/  UIMAD.WIDE.U32 UR16, UR7, UR10, URZ ;  /* 0x0000000a071072a5 */ /* 0x002fe2000f8e00ff */
[----:B------:R-:W-:Y:S01]  /*24a0*/  UMOV UR4, UR23 ;  /* 0x0000001700047c82 */ /* 0x000fe20008000000 */
[----:B------:R-:W-:Y:S02]  /*24b0*/  UIMAD.WIDE.U32 UR18, UR37, UR12, URZ ;  /* 0x0000000c251272a5 */ /* 0x000fe4000f8e00ff */
[----:B------:R-:W-:-:S03]  /*24c0*/  UIMAD.WIDE.U32 UR22, UR8, UR10, URZ ;  /* 0x0000000a081672a5 */ /* 0x000fc6000f8e00ff */
[----:B------:R-:W-:Y:S01]  /*24d0*/  UMOV UR16, UR17 ;  /* 0x0000001100107c82 */ /* 0x000fe20008000000 */
[----:B------:R-:W-:Y:S02]  /*24e0*/  USHF.R.U32.HI UR4, URZ, UR30, UR4 ;  /* 0x0000001eff047299 */ /* 0x000fe40008011604 */
[----:B------:R-:W-:Y:S01]  /*24f0*/  @UP3 USHF.R.U32.HI UR7, URZ, UR11, UR16 ;  /* 0x0000000bff073299 */ /* 0x000fe20008011610 */
[----:B------:R-:W-:Y:S01]  /*2500*/  UMOV UR18, UR19 ;  /* 0x0000001300127c82 */ /* 0x000fe20008000000 */
[----:B------:R-:W-:Y:S01]  /*2510*/  UMOV UR22, UR23 ;  /* 0x0000001700167c82 */ /* 0x000fe20008000000 */
[----:B------:R-:W-:Y:S02]  /*2520*/  USHF.R.U32.HI UR13, URZ, UR13, UR18 ;  /* 0x0000000dff0d7299 */ /* 0x000fe40008011612 */
[----:B------:R-:W-:Y:S02]  /*2530*/  USEL UR4, UR29, UR4, !UP0 ;  /* 0x000000041d047287 */ /* 0x000fe4000c000000 */
[----:B------:R-:W-:-:S02]  /*2540*/  @UP3 USHF.R.U32.HI UR8, URZ, UR11, UR22 ;  /* 0x0000000bff083299 */ /* 0x000fc40008011616 */
[----:B------:R-:W-:Y:S02]  /*2550*/  UIMAD UR9, UR45, UR7, URZ ;  /* 0x000000072d0972a4 */ /* 0x000fe4000f8e02ff */
[----:B------:R-:W-:Y:S02]  /*2560*/  USEL UR7, UR37, UR13, !UP2 ;  /* 0x0000000d25077287 */ /* 0x000fe4000d000000 */
[----:B------:R-:W-:Y:S02]  /*2570*/  UIMAD UR12, UR45, UR8, URZ ;  /* 0x000000082d0c72a4 */ /* 0x000fe4000f8e02ff */
[----:B------:R-:W-:Y:S02]  /*2580*/  UISETP.GE.AND UP0, UPT, UR4, UR9, UPT ;  /* 0x000000090400728c */ /* 0x000fe4000bf06270 */
[----:B------:R-:W-:Y:S02]  /*2590*/  UIMAD.WIDE.U32 UR16, UR4, UR10, URZ ;  /* 0x0000000a041072a5 */ /* 0x000fe4000f8e00ff */
[----:B------:R-:W-:-:S02]  /*25a0*/  UISETP.GE.OR UP0, UPT, UR7, UR12, UP0 ;  /* 0x0000000c0700728c */ /* 0x000fc40008706670 */
        /* <DEDUP_REMOVED lines=19> */
.L_x_40:
[----:B------:R-:W2:Y:S02]  /*26e0*/  LDCU UR4, c[0x0][0xb30] ;  /* 0x00016600ff0477ac */ /* 0x000ea40008000800 */
[----:B--2---:R-:W-:-:S09]  /*26f0*/  UISETP.NE.AND UP0, UPT, UR4, 0x1, UPT ;  /* 0x000000010400788c */ /* 0x004fd2000bf05270 */
[----:B------:R-:W-:Y:S05]  /*2700*/  BRA.U UP0, `(.L_x_41) ;  /* 0x0000000100447547 */ /* 0x000fea000b800000 */
[----:B------:R-:W2:Y:S01]  /*2710*/  LDCU.128 UR12, c[0x0][0xb10] ;  /* 0x00016200ff0c77ac */ /* 0x000ea20008000c00 */
[----:B------:R-:W3:Y:S01]  /*2720*/  LDCU UR16, c[0x0][0xb0c] ;  /* 0x00016180ff1077ac */ /* 0x000ee20008000800 */
[----:B------:R-:W4:Y:S01]  /*2730*/  LDCU UR17, c[0x0][0xb20] ;  /* 0x00016400ff1177ac */ /* 0x000f220008000800 */
[----:B--2---:R-:W-:Y:S02]  /*2740*/  UIMAD.WIDE.U32 UR10, UR37, UR12, URZ ;  /* 0x0000000c250a72a5 */ /* 0x004fe4000f8e00ff */
[----:B------:R-:W-:Y:S02]  /*2750*/  UIMAD.WIDE.U32 UR8, UR29, UR15, URZ ;  /* 0x0000000f1d0872a5 */ /* 0x000fe4000f8e00ff */
[----:B---3--:R-:W-:Y:S02]  /*2760*/  UISETP.NE.AND UP2, UPT, UR16, 0x1, UPT ;  /* 0x000000011000788c */ /* 0x008fe4000bf45270 */
[----:B------:R-:W-:Y:S01]  /*2770*/  UISETP.NE.AND UP0, UPT, UR14, 0x1, UPT ;  /* 0x000000010e00788c */ /* 0x000fe2000bf05270 */
[----:B------:R-:W-:-:S02]  /*2780*/  UMOV UR7, UR11 ;  /* 0x0000000b00077c82 */ /* 0x000fc40008000000 */
[----:B------:R-:W-:Y:S01]  /*2790*/  UMOV UR4, UR9 ;  /* 0x0000000900047c82 */ /* 0x000fe20008000000 */
[----:B------:R-:W-:Y:S02]  /*27a0*/  USHF.R.U32.HI UR7, URZ, UR13, UR7 ;  /* 0x0000000dff077299 */ /* 0x000fe40008011607 */
[----:B----4-:R-:W-:Y:S02]  /*27b0*/  USHF.R.U32.HI UR4, URZ, UR17, UR4 ;  /* 0x00000011ff047299 */ /* 0x010fe40008011604 */
[----:B------:R-:W-:Y:S02]  /*27c0*/  USEL UR7, UR37, UR7, !UP2 ;  /* 0x0000000725077287 */ /* 0x000fe4000d000000 */
[----:B------:R-:W-:-:S04]  /*27d0*/  USEL UR4, UR29, UR4, !UP0 ;  /* 0x000000041d047287 */ /* 0x000fc8000c000000 */
[----:B------:R-:W-:Y:S02]  /*27e0*/  UIADD3 UR8, UPT, UPT, UR7, -UR4, URZ ;  /* 0x8000000407087290 */ /* 0x000fe4000fffe0ff */
[----:B------:R-:W-:Y:S02]  /*27f0*/  UIADD3 UR4, UPT, UPT, -UR7, UR4, URZ ;  /* 0x0000000407047290 */ /* 0x000fe4000fffe1ff */
[----:B------:R-:W-:Y:S02]  /*2800*/  UIMAD UR29, UR8, UR14, UR29 ;  /* 0x0000000e081d72a4 */ /* 0x000fe4000f8e021d */
[----:B------:R-:W-:-:S12]  /*2810*/  UIMAD UR37, UR4, UR16, UR37 ;  /* 0x00000010042572a4 */ /* 0x000fd8000f8e0225 */
.L_x_41:
[----:B------:R-:W-:Y:S01]  /*2820*/  VIADD R11, R11, 0x1 ;  /* 0x000000010b0b7836 */ /* 0x000fe20000000000 */
[----:B------:R-:W-:Y:S02]  /*2830*/  R2UR UR7, R93 ;  /* 0x000000005d0772ca */ /* 0x000fe400000e0000 */
[----:B------:R-:W-:Y:S02]  /*2840*/  R2UR UR4, R92 ;  /* 0x000000005c0472ca */ /* 0x000fe400000e0000 */
[C---:B------:R-:W-:Y:S02]  /*2850*/  ISETP.NE.AND P0, PT, R11.reuse, 0x2, PT ;  /* 0x000000020b00780c */ /* 0x040fe40003f05270 */
[----:B------:R-:W-:Y:S02]  /*2860*/  PLOP3.LUT P1, PT, PT, PT, PT, 0x80, 0x8 ;  /* 0x000000000008781c */ /* 0x000fe40003f2f070 */
[----:B------:R-:W-:Y:S02]  /*2870*/  SEL R3, RZ, 0x1, P0 ;  /* 0x00000001ff037807 */ /* 0x000fe40000000000 */
[----:B------:R-:W-:-:S02]  /*2880*/  SEL R11, R11, RZ, P0 ;  /* 0x000000ff0b0b7207 */ /* 0x000fc40000000000 */
[----:B------:R-:W-:Y:S01]  /*2890*/  LOP3.LUT R10, R10, R3, RZ, 0x3c, !PT ;  /* 0x000000030a0a7212 */ /* 0x000fe200078e3cff */
[----:B------:R-:W-:Y:S02]  /*28a0*/  UIADD3 UR30, UPT, UPT, UR37, UR7, URZ ;  /* 0x00000007251e7290 */ /* 0x000fe4000fffe0ff */
[----:B------:R-:W-:Y:S01]  /*28b0*/  UIADD3 UR31, UPT, UPT, UR29, UR4, URZ ;  /* 0x000000041d1f7290 */ /* 0x000fe2000fffe0ff */
[----:B------:R-:W-:Y:S11]  /*28c0*/  BRA.U UP1, `(.L_x_42) ;  /* 0xfffffff101207547 */ /* 0x000ff6000b83ffff */
[----:B------:R-:W-:Y:S01]  /*28d0*/  UIADD3 UR7, UPT, UPT, UR6, 0x28, URZ ;  /* 0x0000002806077890 */ /* 0x000fe2000fffe0ff */
[----:B------:R-:W-:-:S03]  /*28e0*/  SHF.L.U32 R3, R12, 0x1f, RZ ;  /* 0x0000001f0c037819 */ /* 0x000fc600000006ff */
[----:B------:R-:W-:-:S09]  /*28f0*/  ULEA UR4, UR5, UR7, 0x3 ;  /* 0x0000000705047291 */ /* 0x000fd2000f8e18ff */
[----:B------:R-:W2:Y:S02]  /*2900*/  SYNCS.PHASECHK.TRANS64.TRYWAIT P0, [UR4], R3 ;  /* 0x00000003ff0075a7 */ /* 0x000ea40008001104 */
[----:B--2---:R-:W-:Y:S05]  /*2910*/  @!P0 BRA `(.L_x_43) ;  /* 0x000000b800b88947 */ /* 0x004fea0003800000 */
.L_x_189:
[----:B------:R-:W-:-:S04]  /*2920*/  UIADD3 UR4, UPT, UPT, UR5, 0x1, URZ ;  /* 0x0000000105047890 */ /* 0x000fc8000fffe0ff */
[----:B------:R-:W-:-:S04]  /*2930*/  UISETP.NE.AND UP0, UPT, UR4, 0x5, UPT ;  /* 0x000000050400788c */ /* 0x000fc8000bf05270 */
[----:B------:R-:W-:Y:S02]  /*2940*/  USEL UR6, URZ, 0x1, UP0 ;  /* 0x00000001ff067887 */ /* 0x000fe40008000000 */
[----:B------:R-:W-:-:S04]  /*2950*/  USEL UR4, UR4, URZ, UP0 ;  /* 0x000000ff04047287 */ /* 0x000fc80008000000 */
[----:B------:R-:W-:Y:S01]  /*2960*/  ULEA UR5, UR4, UR7, 0x3 ;  /* 0x0000000704057291 */ /* 0x000fe2000f8e18ff */
[----:B------:R-:W-:-:S04]  /*2970*/  LOP3.LUT R2, R12, UR6, RZ, 0x3c, !PT ;  /* 0x000000060c027c12 */ /* 0x000fc8000f8e3cff */
[----:B-1----:R-:W-:-:S04]  /*2980*/  SHF.L.U32 R3, R2, 0x1f, RZ ;  /* 0x0000001f02037819 */ /* 0x002fc800000006ff */
[----:B------:R-:W1:Y:S02]  /*2990*/  SYNCS.PHASECHK.TRANS64.TRYWAIT P0, [UR5], R3 ;  /* 0x00000003ff0075a7 */ /* 0x000e640008001105 */
[----:B-1----:R-:W-:Y:S05]  /*29a0*/  @!P0 BRA `(.L_x_44) ;  /* 0x000000b800ac8947 */ /* 0x002fea0003800000 */
.L_x_191:
        /* <DEDUP_REMOVED lines=9> */
.L_x_193:
        /* <DEDUP_REMOVED lines=9> */
.L_x_195:
[----:B------:R-:W-:-:S04]  /*2ad0*/  UIADD3 UR4, UPT, UPT, UR4, 0x1, URZ ;  /* 0x0000000104047890 */ /* 0x000fc8000fffe0ff */
[----:B------:R-:W-:-:S04]  /*2ae0*/  UISETP.NE.AND UP0, UPT, UR4, 0x5, UPT ;  /* 0x000000050400788c */ /* 0x000fc8000bf05270 */
[----:B------:R-:W-:Y:S02]  /*2af0*/  USEL UR5, URZ, 0x1, UP0 ;  /* 0x00000001ff057887 */ /* 0x000fe40008000000 */
[----:B------:R-:W-:-:S04]  /*2b00*/  USEL UR4, UR4, URZ, UP0 ;  /* 0x000000ff04047287 */ /* 0x000fc80008000000 */
[----:B------:R-:W-:Y:S01]  /*2b10*/  ULEA UR4, UR4, UR7, 0x3 ;  /* 0x0000000704047291 */ /* 0x000fe2000f8e18ff */
[----:B-1----:R-:W-:-:S04]  /*2b20*/  LOP3.LUT R3, R2, UR5, RZ, 0x3c, !PT ;  /* 0x0000000502037c12 */ /* 0x002fc8000f8e3cff */
[----:B------:R-:W-:Y:S01]  /*2b30*/  SHF.L.U32 R3, R3, 0x1f, RZ ;  /* 0x0000001f03037819 */ /* 0x000fe200000006ff */
[----:B------:R-:W-:-:S07]  /*2b40*/  IMAD.U32 R0, RZ, RZ, UR4 ;  /* 0x00000004ff007e24 */ /* 0x000fce000f8e00ff */
.L_x_47:
[----:B-1----:R1:W2:Y:S02]  /*2b50*/  SYNCS.PHASECHK.TRANS64.TRYWAIT P0, [R0+URZ], R3 ;  /* 0x00000003000075a7 */ /* 0x0022a400080011ff */
[----:B--2---:R-:W-:Y:S05]  /*2b60*/  @!P0 NANOSLEEP.SYNCS 0x989680 ;  /* 0x009896800000895d */ /* 0x004fea0003900000 */
[----:B------:R-:W2:Y:S02]  /*2b70*/  @!P0 SYNCS.PHASECHK.TRANS64 P0, [R0+URZ], R3 ;  /* 0x00000003000085a7 */ /* 0x000ea400080010ff */
[----:B--2---:R-:W-:Y:S05]  /*2b80*/  @P0 EXIT ;  /* 0x000000000000094d */ /* 0x004fea0003800000 */
[----:B------:R-:W-:Y:S05]  /*2b90*/  BRA `(.L_x_47) ;  /* 0xfffffffc00ec7947 */ /* 0x000fea000383ffff */
.L_x_22:
[----:B------:R-:W-:-:S04]  /*2ba0*/  UISETP.NE.AND UP0, UPT, UR52, URZ, UPT ;  /* 0x000000ff3400728c */ /* 0x000fc8000bf05270 */
[----:B------:R-:W-:-:S09]  /*2bb0*/  UISETP.NE.OR UP0, UPT, UR18, 0x1, UP0 ;  /* 0x000000011200788c */ /* 0x000fd20008705670 */
[----:B------:R-:W-:Y:S05]  /*2bc0*/  BRA.U UP0, `(.L_x_48) ;  /* 0x0000000500487547 */ /* 0x000fea000b800000 */
[----:B------:R-:W-:Y:S01]  /*2bd0*/  ISETP.GE.U32.AND P2, PT, R3, 0x4, PT ;  /* 0x000000040300780c */ /* 0x000fe20003f46070 */
[----:B------:R-:W-:Y:S01]  /*2be0*/  IMAD.MOV.U32 R12, RZ, RZ, 0x1 ;  /* 0x00000001ff0c7424 */ /* 0x000fe200078e00ff */
[----:B------:R-:W-:Y:S02]  /*2bf0*/  CS2R R10, SRZ ;  /* 0x00000000000a7805 */ /* 0x000fe4000001ff00 */
[----:B------:R-:W-:Y:S01]  /*2c00*/  CS2R R8, SRZ ;  /* 0x0000000000087805 */ /* 0x000fe2000001ff00 */
[----:B------:R-:W-:Y:S01]  /*2c10*/  UMOV UR6, 0x400 ;  /* 0x0000040000067882 */ /* 0x000fe20000000000 */
[----:B------:R-:W-:Y:S01]  /*2c20*/  UMOV UR5, URZ ;  /* 0x000000ff00057c82 */ /* 0x000fe20008000000 */
[----:B------:R-:W-:-:S12]  /*2c30*/  ULEA UR6, UR52, UR6, 0x18 ;  /* 0x0000000634067291 */ /* 0x000fd8000f8ec0ff */
.L_x_52:
[----:B------:R-:W-:Y:S02]  /*2c40*/  LEA R0, R8, UR6, 0x3 ;  /* 0x0000000608007c11 */ /* 0x000fe4000f8e18ff */
[----:B------:R-:W-:-:S03]  /*2c50*/  SHF.L.U32 R5, R9, 0x1f, RZ ;  /* 0x0000001f09057819 */ /* 0x000fc600000006ff */
[----:B------:R-:W-:Y:S01]  /*2c60*/  VIADD R4, R0, 0xf0 ;  /* 0x000000f000047836 */ /* 0x000fe20000000000 */
[----:B------:R-:W2:Y:S02]  /*2c70*/  SYNCS.PHASECHK.TRANS64.TRYWAIT P0, [R0+URZ+0xe0], R5 ;  /* 0x0000e005000075a7 */ /* 0x000ea400080011ff */
[----:B--2---:R-:W-:Y:S05]  /*2c80*/  @!P0 BRA `(.L_x_49) ;  /* 0x000000b8003c8947 */ /* 0x004fea0003800000 */
.L_x_196:
[----:B------:R-:W-:Y:S01]  /*2c90*/  ULEA UR4, UR5, UR6, 0x3 ;  /* 0x0000000605047291 */ /* 0x000fe2000f8e18ff */
[----:B------:R-:W-:Y:S01]  /*2ca0*/  PRMT R4, RZ, 0x654, R4 ;  /* 0x00000654ff047816 */ /* 0x000fe20000000004 */
[----:B--2---:R-:W-:Y:S01]  /*2cb0*/  @!P2 IMAD.MOV.U32 R5, RZ, RZ, 0x10 ;  /* 0x00000010ff05a424 */ /* 0x004fe200078e00ff */
[----:B------:R-:W-:Y:S01]  /*2cc0*/  SHF.L.U32 R7, R12, 0x1f, RZ ;  /* 0x0000001f0c077819 */ /* 0x000fe200000006ff */
[----:B------:R-:W-:Y:S01]  /*2cd0*/  UIADD3 UR7, UPT, UPT, UR4, 0xa0, URZ ;  /* 0x000000a004077890 */ /* 0x000fe2000fffe0ff */
[----:B------:R2:W-:Y:S05]  /*2ce0*/  SYNCS.ARRIVE.TRANS64.RED.A1T0 RZ, [R4+URZ], RZ ;  /* 0x000000ff04ff79a7 */ /* 0x0005ea00081004ff */
[----:B------:R-:W-:Y:S01]  /*2cf0*/  IMAD.U32 R0, RZ, RZ, UR7 ;  /* 0x00000007ff007e24 */ /* 0x000fe2000f8e00ff */
[----:B------:R-:W3:Y:S04]  /*2d00*/  SYNCS.PHASECHK.TRANS64.TRYWAIT P0, [UR4+0xb0], R7 ;  /* 0x0000b007ff0075a7 */ /* 0x000ee80008001104 */
[----:B------:R-:W-:Y:S01]  /*2d10*/  PRMT R13, R3, 0x654, R0 ;  /* 0x00000654030d7816 */ /* 0x000fe20000000000 */
[----:B--23--:R-:W-:Y:S06]  /*2d20*/  @!P0 BRA `(.L_x_50) ;  /* 0x000000b800288947 */ /* 0x00cfec0003800000 */
.L_x_198:
[----:B------:R-:W-:Y:S01]  /*2d30*/  ULEA UR8, UR5, UR6, 0x4 ;  /* 0x0000000605087291 */ /* 0x000fe2000f8e20ff */
[----:B------:R-:W-:Y:S01]  /*2d40*/  SEL R2, R13, R2, !P2 ;  /* 0x000000020d027207 */ /* 0x000fe20005000000 */
[----:B------:R-:W-:Y:S01]  /*2d50*/  UIADD3 UR9, UPT, UPT, UR4, 0xa0, URZ ;  /* 0x000000a004097890 */ /* 0x000fe2000fffe0ff */
[----:B--2---:R-:W-:Y:S01]  /*2d60*/  LEA R0, R11, UR6, 0x3 ;  /* 0x000000060b007c11 */ /* 0x004fe2000f8e18ff */
[----:B------:R-:W-:Y:S01]  /*2d70*/  UIADD3 UR8, UPT, UPT, UR8, 0x110, URZ ;  /* 0x0000011008087890 */ /* 0x000fe2000fffe0ff */
[----:B------:R2:W-:Y:S01]  /*2d80*/  @!P2 SYNCS.ARRIVE.TRANS64.RED RZ, [R2+URZ], R5 ;  /* 0x0000000502ffa9a7 */ /* 0x0005e200080004ff */
[----:B------:R-:W-:Y:S01]  /*2d90*/  UIADD3 UR4, UPT, UPT, UR5, 0x1, URZ ;  /* 0x0000000105047890 */ /* 0x000fe2000fffe0ff */
[----:B------:R-:W-:-:S03]  /*2da0*/  VIADD R8, R8, 0x1 ;  /* 0x0000000108087836 */ /* 0x000fc60000000000 */
[----:B------:R-:W-:Y:S02]  /*2db0*/  UISETP.NE.AND UP0, UPT, UR4, 0x2, UPT ;  /* 0x000000020400788c */ /* 0x000fe4000bf05270 */
[----:B------:R-:W-:Y:S01]  /*2dc0*/  ISETP.NE.AND P0, PT, R8, 0x2, PT ;  /* 0x000000020800780c */ /* 0x000fe20003f05270 */
[----:B------:R-:W-:Y:S06]  /*2dd0*/  UGETNEXTWORKID.BROADCAST [UR8], [UR9] ;  /* 0x00000000080073ca */ /* 0x000fec0008000100 */
[----:B------:R-:W-:Y:S02]  /*2de0*/  USEL UR7, URZ, 0x1, UP0 ;  /* 0x00000001ff077887 */ /* 0x000fe40008000000 */
[----:B------:R-:W-:-:S04]  /*2df0*/  USEL UR5, UR4, URZ, UP0 ;  /* 0x000000ff04057287 */ /* 0x000fc80008000000 */
[----:B------:R-:W-:Y:S02]  /*2e00*/  LOP3.LUT R12, R12, UR7, RZ, 0x3c, !PT ;  /* 0x000000070c0c7c12 */ /* 0x000fe4000f8e3cff */
[----:B--2---:R-:W-:-:S04]  /*2e10*/  SHF.L.U32 R5, R10, 0x1f, RZ ;  /* 0x0000001f0a057819 */ /* 0x004fc800000006ff */
[----:B------:R-:W2:Y:S02]  /*2e20*/  SYNCS.PHASECHK.TRANS64.TRYWAIT P1, [R0+URZ+0xa0], R5 ;  /* 0x0000a005000075a7 */ /* 0x000ea400080211ff */
[----:B--2---:R-:W-:Y:S05]  /*2e30*/  @!P1 BRA `(.L_x_51) ;  /* 0x000000b400fc9947 */ /* 0x004fea0003800000 */
.L_x_199:
[C---:B------:R-:W-:Y:S01]  /*2e40*/  LEA R4, R11.reuse, UR6, 0x4 ;  /* 0x000000060b047c11 */ /* 0x040fe2000f8e20ff */
[----:B--2---:R-:W-:Y:S01]  /*2e50*/  VIADD R0, R0, 0xb0 ;  /* 0x000000b000007836 */ /* 0x004fe20000000000 */
[----:B------:R-:W-:Y:S01]  /*2e60*/  SEL R8, R8, RZ, P0 ;  /* 0x000000ff08087207 */ /* 0x000fe20000000000 */
[----:B------:R-:W-:-:S03]  /*2e70*/  VIADD R11, R11, 0x1 ;  /* 0x000000010b0b7836 */ /* 0x000fc60000000000 */
[----:B------:R-:W2:Y:S01]  /*2e80*/  LDS.128 R4, [R4+0x110] ;  /* 0x0001100004047984 */ /* 0x000ea20000000c00 */
[----:B------:R-:W-:Y:S02]  /*2e90*/  PRMT R0, RZ, 0x654, R0 ;  /* 0x00000654ff007816 */ /* 0x000fe40000000000 */
[C---:B------:R-:W-:Y:S01]  /*2ea0*/  ISETP.NE.AND P1, PT, R11.reuse, 0x2, PT ;  /* 0x000000020b00780c */ /* 0x040fe20003f25270 */
[----:B------:R-:W-:Y:S01]  /*2eb0*/  @!PT LDS RZ, [RZ] ;  /* 0x00000000fffff984 */ /* 0x000fe20000000800 */
[----:B------:R-:W-:Y:S01]  /*2ec0*/  @!PT LDS RZ, [RZ] ;  /* 0x00000000fffff984 */ /* 0x000fe20000000800 */
[----:B------:R-:W-:Y:S01]  /*2ed0*/  @!PT LDS RZ, [RZ] ;  /* 0x00000000fffff984 */ /* 0x000fe20000000800 */
[----:B------:R-:W-:Y:S01]  /*2ee0*/  @!PT LDS RZ, [RZ] ;  /* 0x00000000fffff984 */ /* 0x000fe20000000800 */
[----:B------:R3:W-:Y:S06]  /*2ef0*/  MEMBAR.ALL.CTA ;  /* 0x0000000000007992 */ /* 0x0007ec0000008000 */
[----:B---3--:R-:W3:Y:S01]  /*2f00*/  FENCE.VIEW.ASYNC.S ;  /* 0x00000000000073c6 */ /* 0x008ee20000000000 */
[----:B------:R-:W-:Y:S01]  /*2f10*/  SEL R11, R11, RZ, P1 ;  /* 0x000000ff0b0b7207 */ /* 0x000fe20000800000 */
[----:B---3--:R3:W-:Y:S01]  /*2f20*/  SYNCS.ARRIVE.TRANS64.RED.A1T0 RZ, [R0+URZ], RZ ;  /* 0x000000ff00ff79a7 */ /* 0x0087e200081004ff */
[----:B--2---:R-:W-:-:S02]  /*2f30*/  LOP3.LUT P3, RZ, R6, 0x1, RZ, 0xc0, !PT ;  /* 0x0000000106ff7812 */ /* 0x004fc4000786c0ff */
[----:B------:R-:W-:-:S04]  /*2f40*/  SEL R5, RZ, 0x1, P1 ;  /* 0x00000001ff057807 */ /* 0x000fc80000800000 */
[----:B------:R-:W-:Y:S02]  /*2f50*/  LOP3.LUT R10, R10, R5, RZ, 0x3c, !PT ;  /* 0x000000050a0a7212 */ /* 0x000fe400078e3cff */
[----:B---3--:R-:W-:-:S04]  /*2f60*/  SEL R0, RZ, 0x1, P0 ;  /* 0x00000001ff007807 */ /* 0x008fc80000000000 */
[----:B------:R-:W-:Y:S01]  /*2f70*/  LOP3.LUT R9, R9, R0, RZ, 0x3c, !PT ;  /* 0x0000000009097212 */ /* 0x000fe200078e3cff */
[----:B------:R-:W-:Y:S06]  /*2f80*/  @P3 BRA `(.L_x_52) ;  /* 0xfffffffc002c3947 */ /* 0x000fec000383ffff */
[----:B------:R-:W-:Y:S01]  /*2f90*/  ULEA UR4, UR5, UR6, 0x3 ;  /* 0x0000000605047291 */ /* 0x000fe2000f8e18ff */
[----:B------:R-:W-:-:S08]  /*2fa0*/  SHF.L.U32 R3, R12, 0x1f, RZ ;  /* 0x0000001f0c037819 */ /* 0x000fd000000006ff */
[----:B------:R-:W2:Y:S02]  /*2fb0*/  SYNCS.PHASECHK.TRANS64 P0, [UR4+0xb0], R3 ;  /* 0x0000b003ff0075a7 */ /* 0x000ea40008001004 */
[----:B--2---:R-:W-:Y:S05]  /*2fc0*/  @P0 BRA `(.L_x_53) ;  /* 0x0000000000080947 */ /* 0x004fea0003800000 */
[----:B------:R-:W2:Y:S02]  /*2fd0*/  SYNCS.PHASECHK.TRANS64.TRYWAIT P0, [UR4+0xb0], R3 ;  /* 0x0000b003ff0075a7 */ /* 0x000ea40008001104 */
[----:B--2---:R-:W-:Y:S05]  /*2fe0*/  @!P0 BRA `(.L_x_54) ;  /* 0x000000b400a48947 */ /* 0x004fea0003800000 */
.L_x_53:
[----:B------:R-:W-:-:S04]  /*2ff0*/  UIADD3 UR7, UPT, UPT, UR5, 0x1, URZ ;  /* 0x0000000105077890 */ /* 0x000fc8000fffe0ff */
[----:B------:R-:W-:-:S04]  /*3000*/  UISETP.NE.AND UP0, UPT, UR7, 0x2, UPT ;  /* 0x000000020700788c */ /* 0x000fc8000bf05270 */
[----:B------:R-:W-:Y:S02]  /*3010*/  USEL UR8, URZ, 0x1, UP0 ;  /* 0x00000001ff087887 */ /* 0x000fe40008000000 */
[----:B------:R-:W-:-:S04]  /*3020*/  USEL UR7, UR7, URZ, UP0 ;  /* 0x000000ff07077287 */ /* 0x000fc80008000000 */
[----:B------:R-:W-:Y:S01]  /*3030*/  ULEA UR7, UR7, UR6, 0x3 ;  /* 0x0000000607077291 */ /* 0x000fe2000f8e18ff */
[----:B--2---:R-:W-:-:S04]  /*3040*/  LOP3.LUT R3, R12, UR8, RZ, 0x3c, !PT ;  /* 0x000000080c037c12 */ /* 0x004fc8000f8e3cff */
[----:B------:R-:W-:-:S04]  /*3050*/  SHF.L.U32 R0, R3, 0x1f, RZ ;  /* 0x0000001f03007819 */ /* 0x000fc800000006ff */
[----:B------:R-:W2:Y:S02]  /*3060*/  SYNCS.PHASECHK.TRANS64 P0, [UR7+0xb0], R0 ;  /* 0x0000b000ff0075a7 */ /* 0x000ea40008001007 */
[----:B-12---:R-:W-:Y:S05]  /*3070*/  @P0 EXIT ;  /* 0x000000000000094d */ /* 0x006fea0003800000 */
[----:B------:R-:W-:Y:S02]  /*3080*/  SHF.L.U32 R3, R3, 0x1f, RZ ;  /* 0x0000001f03037819 */ /* 0x000fe400000006ff */
[----:B------:R-:W-:-:S07]  /*3090*/  MOV R0, UR7 ;  /* 0x0000000700007c02 */ /* 0x000fce0008000f00 */
.L_x_55:
[----:B-1----:R1:W2:Y:S02]  /*30a0*/  SYNCS.PHASECHK.TRANS64.TRYWAIT P0, [R0+URZ+0xb0], R3 ;  /* 0x0000b003000075a7 */ /* 0x0022a400080011ff */
[----:B--2---:R-:W-:Y:S05]  /*30b0*/  @!P0 NANOSLEEP.SYNCS 0x989680 ;  /* 0x009896800000895d */ /* 0x004fea0003900000 */
[----:B------:R-:W2:Y:S02]  /*30c0*/  @!P0 SYNCS.PHASECHK.TRANS64 P0, [R0+URZ+0xb0], R3 ;  /* 0x0000b003000085a7 */ /* 0x000ea400080010ff */
[----:B--2---:R-:W-:Y:S05]  /*30d0*/  @P0 EXIT ;  /* 0x000000000000094d */ /* 0x004fea0003800000 */
[----:B------:R-:W-:Y:S05]  /*30e0*/  BRA `(.L_x_55) ;  /* 0xfffffffc00ec7947 */ /* 0x000fea000383ffff */
.L_x_48:
[----:B------:R-:W-:Y:S05]  /*30f0*/  BRA.U UP5, `(.L_x_56) ;  /* 0x0000001105907547 */ /* 0x000fea000b800000 */
[----:B------:R-:W-:Y:S01]  /*3100*/  UMOV UR4, 0x40 ;  /* 0x0000004000047882 */ /* 0x000fe20000000000 */
[----:B------:R-:W-:Y:S01]  /*3110*/  NOP ;  /* 0x0000000000007918 */ /* 0x000fe20000000000 */
[----:B------:R-:W-:Y:S01]  /*3120*/  ULEA UR5, UR52, UR4, 0x18 ;  /* 0x0000000434057291 */ /* 0x000fe2000f8ec0ff */
[----:B------:R-:W-:Y:S02]  /*3130*/  UMOV UR6, 0x400 ;  /* 0x0000040000067882 */ /* 0x000fe40000000000 */
[----:B------:R-:W-:-:S06]  /*3140*/  ULEA UR6, UR52, UR6, 0x18 ;  /* 0x0000000634067291 */ /* 0x000fcc000f8ec0ff */
[----:B------:R-:W2:Y:S02]  /*3150*/  LDS.U8 R3, [UR5+0x1c] ;  /* 0x00001c05ff037984 */ /* 0x000ea40008000000 */
[----:B--2---:R-:W-:-:S13]  /*3160*/  ISETP.NE.AND P0, PT, R3, RZ, PT ;  /* 0x000000ff0300720c */ /* 0x004fda0003f05270 */
[----:B------:R-:W-:Y:S05]  /*3170*/  @P0 BRA `(.L_x_57) ;  /* 0x0000000400080947 */ /* 0x000fea0003800000 */
[----:B------:R-:W-:Y:S02]  /*3180*/  UISETP.NE.U32.AND UP1, UPT, UR47, 0x1, UPT ;  /* 0x000000012f00788c */ /* 0x000fe4000bf25070 */
[----:B------:R-:W-:-:S07]  /*3190*/  UIADD3 UR7, UPT, UPT, UR5, 0x8, URZ ;  /* 0x0000000805077890 */ /* 0x000fce000fffe0ff */
[----:B------:R-:W-:Y:S05]  /*31a0*/  BRA.U !UP1, `(.L_x_58) ;  /* 0x00000001099c7547 */ /* 0x000fea000b800000 */
[----:B------:R-:W-:Y:S01]  /*31b0*/  ELECT P0, URZ, PT ;  /* 0x0000000000ff782f */ /* 0x000fe20003800000 */
[----:B------:R-:W-:-:S12]  /*31c0*/  BSSY B0, `(.L_x_58) ;  /* 0x0000025000007945 */ /* 0x000fd80003800000 */
[----:B------:R-:W-:Y:S05]  /*31d0*/  @!P0 BRA `(.L_x_59) ;  /* 0x00000000008c8947 */ /* 0x000fea0003800000 */
[----:B------:R-:W-:-:S05]  /*31e0*/  UMOV UR4, 0x10 ;  /* 0x0000001000047882 */ /* 0x000fca0000000000 */
[----:B------:R-:W-:Y:S04]  /*31f0*/  DEPBAR.LE SB2, 0x36 ;  /* 0x0000ad800000791a */ /* 0x000fe80000000000 */
[----:B------:R-:W2:Y:S02]  /*3200*/  UTCATOMSWS.2CTA.FIND_AND_SET.ALIGN UP0, UR4, UR4 ;  /* 0x00000004000475e3 */ /* 0x000ea40008200800 */
[----:B--2---:R-:W-:Y:S01]  /*3210*/  MOV R10, UR4 ;  /* 0x00000004000a7c02 */ /* 0x004fe20008000f00 */
[----:B------:R-:W-:Y:S06]  /*3220*/  BRA.U UP0, `(.L_x_60) ;  /* 0x0000000100187547 */ /* 0x000fec000b800000 */
.L_x_61:
[----:B------:R-:W-:Y:S05]  /*3230*/  NANOSLEEP 0x64 ;  /* 0x000000640000795d */ /* 0x000fea0003800000 */
[----:B------:R-:W-:-:S05]  /*3240*/  UMOV UR4, 0x10 ;  /* 0x0000001000047882 */ /* 0x000fca0000000000 */
[----:B------:R-:W-:Y:S04]  /*3250*/  DEPBAR.LE SB2, 0x36 ;  /* 0x0000ad800000791a */ /* 0x000fe80000000000 */
[----:B------:R-:W2:Y:S02]  /*3260*/  UTCATOMSWS.2CTA.FIND_AND_SET.ALIGN UP0, UR4, UR4 ;  /* 0x00000004000475e3 */ /* 0x000ea40008200800 */
[----:B--2---:R-:W-:Y:S01]  /*3270*/  MOV R10, UR4 ;  /* 0x00000004000a7c02 */ /* 0x004fe20008000f00 */
[----:B------:R-:W-:Y:S05]  /*3280*/  BRA.U !UP0, `(.L_x_61) ;  /* 0xfffffffd08e87547 */ /* 0x000fea000b83ffff */
.L_x_60:
[----:B------:R-:W2:Y:S01]  /*3290*/  LDS R6, [UR5+0x10] ;  /* 0x00001005ff067984 */ /* 0x000ea20008000800 */
[----:B------:R-:W-:Y:S01]  /*32a0*/  IMAD.U32 R3, RZ, RZ, UR6 ;  /* 0x00000006ff037e24 */ /* 0x000fe2000f8e00ff */
[----:B------:R-:W-:-:S03]  /*32b0*/  MOV R4, UR48 ;  /* 0x0000003000047c02 */ /* 0x000fc60008000f00 */
[----:B------:R-:W-:Y:S01]  /*32c0*/  VIADD R3, R3, 0x130 ;  /* 0x0000013003037836 */ /* 0x000fe20000000000 */
[----:B--2---:R-:W-:-:S04]  /*32d0*/  SHF.L.U32 R6, R6, 0x1f, RZ ;  /* 0x0000001f06067819 */ /* 0x004fc800000006ff */
[----:B------:R-:W2:Y:S02]  /*32e0*/  SYNCS.PHASECHK.TRANS64.TRYWAIT P0, [UR5+0x8], R6 ;  /* 0x00000806ff0075a7 */ /* 0x000ea40008001105 */
[----:B--2---:R-:W-:Y:S05]  /*32f0*/  @P0 BRA `(.L_x_62) ;  /* 0x0000000000080947 */ /* 0x004fea0003800000 */
[----:B------:R-:W2:Y:S02]  /*3300*/  SYNCS.PHASECHK.TRANS64.TRYWAIT P0, [UR5+0x8], R6 ;  /* 0x00000806ff0075a7 */ /* 0x000ea40008001105 */
[----:B--2---:R-:W-:Y:S05]  /*3310*/  @!P0 BRA `(.L_x_63) ;  /* 0x000000b000f08947 */ /* 0x004fea0003800000 */
.L_x_62:
[----:B------:R-:W-:Y:S01]  /*3320*/  PRMT R4, R4, 0x654, R3 ;  /* 0x0000065404047816 */ /* 0x000fe20000000003 */
[----:B------:R-:W-:Y:S01]  /*3330*/  HFMA2 R3, -RZ, RZ, 0, 5.9604644775390625e-08 ;  /* 0x00000001ff037431 */ /* 0x000fe200000001ff */
[----:B------:R-:W-:Y:S01]  /*3340*/  UPRMT UR4, UR48, 0x654, UR7 ;  /* 0x0000065430047896 */ /* 0x000fe20008000007 */
[----:B------:R-:W-:Y:S02]  /*3350*/  IMAD.MOV.U32 R7, RZ, RZ, 0xffff ;  /* 0x0000ffffff077424 */ /* 0x000fe400078e00ff */
[----:B--2---:R-:W-:Y:S02]  /*3360*/  IMAD.MOV.U32 R6, RZ, RZ, 0x4 ;  /* 0x00000004ff067424 */ /* 0x004fe400078e00ff */
[----:B------:R-:W-:Y:S01]  /*3370*/  IMAD.SHL.U32 R9, R10, 0x20, RZ ;  /* 0x000000200a097824 */ /* 0x000fe200078e00ff */
[----:B------:R-:W-:Y:S02]  /*3380*/  MOV R5, UR4 ;  /* 0x0000000400057c02 */ /* 0x000fe40008000f00 */
[-C--:B------:R-:W-:Y:S01]  /*3390*/  SHF.L.U32 R8, R7, R10.reuse, RZ ;  /* 0x0000000a07087219 */ /* 0x080fe200000006ff */
[----:B------:R2:W-:Y:S01]  /*33a0*/  SYNCS.ARRIVE.TRANS64.RED RZ, [UR4], R6 ;  /* 0x00000006ffff79a7 */ /* 0x0005e20008000404 */
[----:B------:R-:W-:Y:S01]  /*33b0*/  SHF.L.U32 R7, R3, R10, RZ ;  /* 0x0000000a03077219 */ /* 0x000fe200000006ff */
[----:B------:R2:W-:Y:S04]  /*33c0*/  STS [UR6+0x130], R9 ;  /* 0x00013009ff007988 */ /* 0x0005e80008000806 */
[----:B------:R2:W-:Y:S04]  /*33d0*/  STAS [R4.64], R10 ;  /* 0x0000000a04007dbd */ /* 0x0005e8000c0008ff */
[----:B------:R2:W-:Y:S04]  /*33e0*/  ATOMS.OR RZ, [UR5+0x14], R8 ;  /* 0x00001408ffff798c */ /* 0x0005e8000b000005 */
[----:B------:R2:W-:Y:S04]  /*33f0*/  ATOMS.OR RZ, [UR5+0x18], R7 ;  /* 0x00001807ffff798c */ /* 0x0005e8000b000005 */
[----:B------:R2:W-:Y:S02]  /*3400*/  ATOMS.XOR RZ, [UR5+0x10], R3 ;  /* 0x00001003ffff798c */ /* 0x0005e4000b800005 */
.L_x_59:
[----:B-1----:R-:W-:Y:S05]  /*3410*/  BSYNC B0 ;  /* 0x0000000000007941 */ /* 0x002fea0003800000 */
.L_x_58:
[----:B------:R-:W-:Y:S05]  /*3420*/  BRA.U UP1, `(.L_x_64) ;  /* 0x00000001016c7547 */ /* 0x000fea000b800000 */
[----:B------:R-:W-:-:S03]  /*3430*/  UMOV UR4, 0xffffffff ;  /* 0xffffffff00047882 */ /* 0x000fc60000000000 */
[----:B------:R-:W-:Y:S05]  /*3440*/  BRA.DIV UR4, `(.L_x_65) ;  /* 0x000000b204bc7947 */ /* 0x000fea000b800000 */
[----:B------:R-:W-:-:S13]  /*3450*/  ELECT P6, URZ, PT ;  /* 0x0000000000ff782f */ /* 0x000fda00038c0000 */
.L_x_203:
[----:B------:R-:W-:Y:S05]  /*3460*/  @!P6 BRA `(.L_x_64) ;  /* 0x00000000005ce947 */ /* 0x000fea0003800000 */
[----:B--2---:R-:W2:Y:S02]  /*3470*/  LDS R4, [UR5+0x10] ;  /* 0x00001005ff047984 */ /* 0x004ea40008000800 */
[----:B--2---:R-:W-:-:S04]  /*3480*/  SHF.L.U32 R4, R4, 0x1f, RZ ;  /* 0x0000001f04047819 */ /* 0x004fc800000006ff */
[----:B------:R-:W2:Y:S02]  /*3490*/  SYNCS.PHASECHK.TRANS64.TRYWAIT P0, [UR5+0x8], R4 ;  /* 0x00000804ff0075a7 */ /* 0x000ea40008001105 */
[----:B--2---:R-:W-:Y:S05]  /*34a0*/  @P0 BRA `(.L_x_66) ;  /* 0x0000000000080947 */ /* 0x004fea0003800000 */
[----:B------:R-:W2:Y:S02]  /*34b0*/  SYNCS.PHASECHK.TRANS64.TRYWAIT P0, [UR5+0x8], R4 ;  /* 0x00000804ff0075a7 */ /* 0x000ea40008001105 */
[----:B--2---:R-:W-:Y:S05]  /*34c0*/  @!P0 BRA `(.L_x_67) ;  /* 0x000000b000bc8947 */ /* 0x004fea0003800000 */
.L_x_66:
[----:B------:R-:W3:Y:S01]  /*34d0*/  LDS R6, [UR6+0x130] ;  /* 0x00013006ff067984 */ /* 0x000ee20008000800 */
[----:B--2---:R-:W-:Y:S02]  /*34e0*/  HFMA2 R3, -RZ, RZ, 0, 5.9604644775390625e-08 ;  /* 0x00000001ff037431 */ /* 0x004fe400000001ff */
[----:B------:R-:W-:Y:S01]  /*34f0*/  IMAD.MOV.U32 R4, RZ, RZ, 0xffff ;  /* 0x0000ffffff047424 */ /* 0x000fe200078e00ff */
[----:B------:R-:W-:Y:S01]  /*3500*/  UPRMT UR4, UR48, 0x654, UR7 ;  /* 0x0000065430047896 */ /* 0x000fe20008000007 */
[----:B---3--:R-:W-:-:S03]  /*3510*/  IMAD.SHL.U32 R5, R6, 0x20, RZ ;  /* 0x0000002006057824 */ /* 0x008fc600078e00ff */
[-C--:B------:R-:W-:Y:S02]  /*3520*/  SHF.L.U32 R4, R4, R6.reuse, RZ ;  /* 0x0000000604047219 */ /* 0x080fe400000006ff */
[----:B------:R-:W-:Y:S01]  /*3530*/  SHF.L.U32 R6, R3, R6, RZ ;  /* 0x0000000603067219 */ /* 0x000fe200000006ff */
[----:B------:R3:W-:Y:S04]  /*3540*/  STS [UR6+0x130], R5 ;  /* 0x00013005ff007988 */ /* 0x0007e80008000806 */
[----:B------:R3:W-:Y:S04]  /*3550*/  ATOMS.OR RZ, [UR5+0x14], R4 ;  /* 0x00001404ffff798c */ /* 0x0007e8000b000005 */
[----:B------:R3:W-:Y:S01]  /*3560*/  ATOMS.OR RZ, [UR5+0x18], R6 ;  /* 0x00001806ffff798c */ /* 0x0007e2000b000005 */
[----:B------:R-:W-:Y:S03]  /*3570*/  SYNCS.ARRIVE.TRANS64.RED.A1T0 RZ, [UR4], RZ ;  /* 0x000000ffffff79a7 */ /* 0x000fe60008100404 */
[----:B------:R3:W-:Y:S01]  /*3580*/  ATOMS.XOR RZ, [UR5+0x10], R3 ;  /* 0x00001003ffff798c */ /* 0x0007e2000b800005 */
[----:B------:R-:W-:Y:S05]  /*3590*/  BRA `(.L_x_64) ;  /* 0x0000000000107947 */ /* 0x000fea0003800000 */
.L_x_57:
[----:B------:R-:W-:Y:S02]  /*35a0*/  MOV R3, 0xffffffff ;  /* 0xffffffff00037802 */ /* 0x000fe40000000f00 */
[----:B------:R-:W-:-:S03]  /*35b0*/  MOV R4, 0x35e0 ;  /* 0x000035e000047802 */ /* 0x000fc60000000f00 */
[----:B------:R2:W-:Y:S04]  /*35c0*/  STS [UR6+0x130], R3 ;  /* 0x00013003ff007988 */ /* 0x0005e80008000806 */
[----:B-12--5:R-:W-:Y:S05]  /*35d0*/  CALL.REL.NOINC `($__internal_1_$__cuda_sm10x_tcgen05_guardrail_trap_phase_invalid_during_alloc) ;  /* 0x000000bc00107944 */ /* 0x026fea0003c00000 */
.L_x_64:
[----:B------:R-:W-:Y:S05]  /*35e0*/  WARPSYNC.ALL ;  /* 0x0000000000007948 */ /* 0x000fea0003800000 */
[----:B------:R-:W4:Y:S01]  /*35f0*/  S2UR UR4, SR_CgaCtaId ;  /* 0x00000000000479c3 */ /* 0x000f220000008800 */
[----:B------:R-:W-:Y:S01]  /*3600*/  UMOV UR26, 0x400 ;  /* 0x00000400001a7882 */ /* 0x000fe20000000000 */
[----:B------:R-:W-:-:S06]  /*3610*/  NOP ;  /* 0x0000000000007918 */ /* 0x000fcc0000000000 */
[----:B------:R-:W-:Y:S06]  /*3620*/  BAR.ARV 0x6, 0xa0 ;  /* 0x0182800000007b1d */ /* 0x000fec0000002000 */
[----:B------:R-:W1:Y:S01]  /*3630*/  LDCU UR6, c[0x0][0x38c] ;  /* 0x00007180ff0677ac */ /* 0x000e620008000800 */
[----:B------:R-:W-:Y:S01]  /*3640*/  LOP3.LUT R0, R0, 0xffff, RZ, 0xc0, !PT ;  /* 0x0000ffff00007812 */ /* 0x000fe200078ec0ff */
[----:B--2---:R-:W-:Y:S01]  /*3650*/  IMAD.MOV.U32 R9, RZ, RZ, 0x1 ;  /* 0x00000001ff097424 */ /* 0x004fe200078e00ff */
[----:B------:R-:W-:Y:S01]  /*3660*/  LOP3.LUT R2, R2, 0xffff, RZ, 0xc0, !PT ;  /* 0x0000ffff02027812 */ /* 0x000fe200078ec0ff */
[----:B------:R-:W-:Y:S01]  /*3670*/  IMAD.MOV.U32 R8, RZ, RZ, RZ ;  /* 0x000000ffff087224 */ /* 0x000fe200078e00ff */
[----:B------:R-:W-:Y:S01]  /*3680*/  R2UR UR42, R0 ;  /* 0x00000000002a72ca */ /* 0x000fe200000e0000 */
[----:B------:R-:W-:Y:S01]  /*3690*/  UMOV UR32, URZ ;  /* 0x000000ff00207c82 */ /* 0x000fe20008000000 */
[----:B------:R-:W-:Y:S01]  /*36a0*/  R2UR UR28, R2 ;  /* 0x00000000021c72ca */ /* 0x000fe200000e0000 */
[----:B------:R-:W-:Y:S01]  /*36b0*/  UMOV UR23, URZ ;  /* 0x000000ff00177c82 */ /* 0x000fe20008000000 */
[----:B------:R-:W-:Y:S01]  /*36c0*/  UMOV UR22, URZ ;  /* 0x000000ff00167c82 */ /* 0x000fe20008000000 */
[----:B----4-:R-:W-:-:S02]  /*36d0*/  ULEA UR26, UR4, UR26, 0x18 ;  /* 0x0000001a041a7291 */ /* 0x010fc4000f8ec0ff */
[----:B------:R-:W-:Y:S02]  /*36e0*/  UISETP.NE.AND UP3, UPT, UR47, URZ, UPT ;  /* 0x000000ff2f00728c */ /* 0x000fe4000bf65270 */
[----:B------:R-:W-:Y:S02]  /*36f0*/  UIADD3 UR5, UPT, UPT, UR26, 0x10800, URZ ;  /* 0x000108001a057890 */ /* 0x000fe4000fffe0ff */
[----:B------:R-:W-:Y:S02]  /*3700*/  UIADD3 UR4, UPT, UPT, UR26, 0x24800, URZ ;  /* 0x000248001a047890 */ /* 0x000fe4000fffe0ff */
[----:B-1----:R-:W-:Y:S01]  /*3710*/  UIADD3 UR6, UPT, UPT, UR6, 0x1f, URZ ;  /* 0x0000001f06067890 */ /* 0x002fe2000fffe0ff */
[----:B---3--:R-:W1:Y:S01]  /*3720*/  LDS R3, [UR26+0x130] ;  /* 0x0001301aff037984 */ /* 0x008e620008000800 */
[----:B------:R-:W-:Y:S02]  /*3730*/  USHF.R.U32.HI UR5, URZ, 0x4, UR5 ;  /* 0x00000004ff057899 */ /* 0x000fe40008011605 */
[----:B------:R-:W-:-:S02]  /*3740*/  USHF.R.S32.HI UR33, URZ, 0x1f, UR6 ;  /* 0x0000001fff217899 */ /* 0x000fc40008011406 */
[----:B------:R-:W-:Y:S02]  /*3750*/  USHF.R.U32.HI UR4, URZ, 0x4, UR4 ;  /* 0x00000004ff047899 */ /* 0x000fe40008011604 */
[----:B------:R-:W-:Y:S02]  /*3760*/  ULEA.HI UR33, UR33, UR6, URZ, 0x5 ;  /* 0x0000000621217291 */ /* 0x000fe4000f8f28ff */
[----:B------:R-:W-:Y:S02]  /*3770*/  ULOP3.LUT UR5, UR5, 0x3fff, URZ, 0xc0, !UPT ;  /* 0x00003fff05057892 */ /* 0x000fe4000f8ec0ff */
[----:B------:R-:W-:Y:S02]  /*3780*/  USHF.R.S32.HI UR33, URZ, 0x5, UR33 ;  /* 0x00000005ff217899 */ /* 0x000fe40008011421 */
[----:B------:R-:W-:Y:S02]  /*3790*/  ULOP3.LUT UR30, UR4, 0x3fff, URZ, 0xc0, !UPT ;  /* 0x00003fff041e7892 */ /* 0x000fe4000f8ec0ff */
[----:B------:R-:W-:Y:S01]  /*37a0*/  UISETP.LT.AND UP0, UPT, UR33, 0x1, UPT ;  /* 0x000000012100788c */ /* 0x000fe2000bf01270 */
[----:B------:R-:W-:Y:S01]  /*37b0*/  UMOV UR40, 0x0 ;  /* 0x0000000000287882 */ /* 0x000fe20000000000 */
[----:B------:R-:W-:Y:S01]  /*37c0*/  UMOV UR41, 0x10400910 ;  /* 0x1040091000297882 */ /* 0x000fe20000000000 */
[----:B------:R-:W-:-:S02]  /*37d0*/  ULOP3.LUT UR29, UR5, 0x10000, URZ, 0xfc, !UPT ;  /* 0x00010000051d7892 */ /* 0x000fc4000f8efcff */
[----:B------:R-:W-:Y:S02]  /*37e0*/  ULOP3.LUT UR30, UR30, 0x10000, URZ, 0xfc, !UPT ;  /* 0x000100001e1e7892 */ /* 0x000fe4000f8efcff */
[----:B------:R-:W-:Y:S01]  /*37f0*/  USEL UR43, UR33, 0x1, !UP0 ;  /* 0x00000001212b7887 */ /* 0x000fe2000c000000 */
[----:B------:R-:W-:Y:S01]  /*3800*/  UMOV UR38, 0x0 ;  /* 0x0000000000267882 */ /* 0x000fe20000000000 */
[----:B------:R-:W-:Y:S01]  /*3810*/  UMOV UR39, 0x10400910 ;  /* 0x1040091000277882 */ /* 0x000fe20000000000 */
[----:B------:R-:W-:Y:S01]  /*3820*/  UMOV UR36, 0x0 ;  /* 0x0000000000247882 */ /* 0x000fe20000000000 */
[----:B------:R-:W-:Y:S01]  /*3830*/  UMOV UR37, 0x10400910 ;  /* 0x1040091000257882 */ /* 0x000fe20000000000 */
[----:B------:R-:W-:Y:S01]  /*3840*/  UMOV UR34, 0x0 ;  /* 0x0000000000227882 */ /* 0x000fe20000000000 */
[----:B------:R-:W-:Y:S01]  /*3850*/  UMOV UR35, 0x10400910 ;  /* 0x1040091000237882 */ /* 0x000fe20000000000 */
[----:B-1----:R-:W-:Y:S02]  /*3860*/  R2UR UR44, R3 ;  /* 0x00000000032c72ca */ /* 0x002fe400000e0000 */
[----:B------:R-:W-:-:S13]  /*3870*/  CS2R R2, SRZ ;  /* 0x0000000000027805 */ /* 0x000fda000001ff00 */
.L_x_75:
[C---:B------:R-:W-:Y:S02]  /*3880*/  LEA R0, R8.reuse, UR26, 0x3 ;  /* 0x0000001a08007c11 */ /* 0x040fe4000f8e18ff */
[----:B------:R-:W-:Y:S02]  /*3890*/  SHF.L.U32 R5, R3, 0x1f, RZ ;  /* 0x0000001f03057819 */ /* 0x000fe400000006ff */
[----:B------:R-:W-:Y:S02]  /*38a0*/  LEA R4, R8, UR26, 0x4 ;  /* 0x0000001a08047c11 */ /* 0x000fe4000f8e20ff */
[----:B------:R-:W1:Y:S02]  /*38b0*/  SYNCS.PHASECHK.TRANS64.TRYWAIT P0, [R0+URZ+0xa0], R5 ;  /* 0x0000a005000075a7 */ /* 0x000e6400080011ff */
[----:B-1-3--:R-:W-:Y:S05]  /*38c0*/  @!P0 BRA `(.L_x_68) ;  /* 0x000000ac00d48947 */ /* 0x00afea0003800000 */
.L_x_204:
[----:B-1----:R-:W1:Y:S01]  /*38d0*/  LDS.128 R4, [R4+0x110] ;  /* 0x0001100004047984 */ /* 0x002e620000000c00 */
[----:B------:R-:W-:Y:S02]  /*38e0*/  VIADD R0, R0, 0xb0 ;  /* 0x000000b000007836 */ /* 0x000fe40000000000 */
[----:B------:R-:W-:Y:S01]  /*38f0*/  VIADD R8, R8, 0x1 ;  /* 0x0000000108087836 */ /* 0x000fe20000000000 */
[----:B------:R-:W-:Y:S01]  /*3900*/  @!PT LDS RZ, [RZ] ;  /* 0x00000000fffff984 */ /* 0x000fe20000000800 */
[----:B------:R-:W-:Y:S01]  /*3910*/  @!PT LDS RZ, [RZ] ;  /* 0x00000000fffff984 */ /* 0x000fe20000000800 */
[----:B------:R-:W-:Y:S01]  /*3920*/  @!PT LDS RZ, [RZ] ;  /* 0x00000000fffff984 */ /* 0x000fe20000000800 */
[----:B------:R-:W-:Y:S01]  /*3930*/  @!PT LDS RZ, [RZ] ;  /* 0x00000000fffff984 */ /* 0x000fe20000000800 */
[----:B------:R2:W-:Y:S06]  /*3940*/  MEMBAR.ALL.CTA ;  /* 0x0000000000007992 */ /* 0x0005ec0000008000 */
[----:B--2---:R-:W2:Y:S01]  /*3950*/  FENCE.VIEW.ASYNC.S ;  /* 0x00000000000073c6 */ /* 0x004ea20000000000 */
[----:B------:R-:W-:-:S04]  /*3960*/  PRMT R0, RZ, 0x654, R0 ;  /* 0x00000654ff007816 */ /* 0x000fc80000000000 */
[----:B--2---:R2:W-:Y:S01]  /*3970*/  SYNCS.ARRIVE.TRANS64.RED.A1T0 RZ, [R0+URZ], RZ ;  /* 0x000000ff00ff79a7 */ /* 0x0045e200081004ff */
[----:B-1----:R-:W-:Y:S01]  /*3980*/  LOP3.LUT P1, RZ, R6, 0x1, RZ, 0xc0, !PT ;  /* 0x0000000106ff7812 */ /* 0x002fe2000782c0ff */
[----:B--2---:R-:W-:-:S12]  /*3990*/  BRA.U UP3, `(.L_x_69) ;  /* 0x0000000503087547 */ /* 0x004fd8000b800000 */
[----:B------:R-:W1:Y:S01]  /*39a0*/  LDCU UR4, c[0x0][0x38c] ;  /* 0x00007180ff0477ac */ /* 0x000e620008000800 */
[----:B------:R-:W-:Y:S02]  /*39b0*/  PLOP3.LUT P2, PT, PT, PT, PT, 0x80, 0x8 ;  /* 0x000000000008781c */ /* 0x000fe40003f4f070 */
[----:B------:R-:W-:Y:S01]  /*39c0*/  SHF.L.U32 R5, R9, 0x1f, RZ ;  /* 0x0000001f09057819 */ /* 0x000fe200000006ff */
[----:B------:R-:W-:Y:S02]  /*39d0*/  ULEA UR31, UR32, UR26, 0x3 ;  /* 0x0000001a201f7291 */ /* 0x000fe4000f8e18ff */
[----:B------:R-:W-:Y:S02]  /*39e0*/  ULEA UR11, UR32, UR44, 0x8 ;  /* 0x0000002c200b7291 */ /* 0x000fe4000f8e40ff */
[----:B-1----:R-:W-:-:S06]  /*39f0*/  UISETP.GE.AND UP0, UPT, UR4, 0x1, UPT ;  /* 0x000000010400788c */ /* 0x002fcc000bf06270 */
[----:B------:R-:W-:-:S05]  /*3a00*/  PLOP3.LUT P0, PT, PT, PT, UP0, 0x80, 0x8 ;  /* 0x000000000008781c */ /* 0x000fca0003f0f008 */
[----:B------:R-:W-:-:S08]  /*3a10*/  @UP0 ULEA UR4, UR23, UR26, 0x3 ;  /* 0x0000001a17040291 */ /* 0x000fd0000f8e18ff */
[----:B------:R-:W-:-:S04]  /*3a20*/  @P0 SHF.L.U32 R0, R2, 0x1f, RZ ;  /* 0x0000001f02000819 */ /* 0x000fc800000006ff */
[----:B------:R1:W2:Y:S01]  /*3a30*/  @P0 SYNCS.PHASECHK.TRANS64.TRYWAIT P2, [UR4], R0 ;  /* 0x00000000ff0005a7 */ /* 0x0002a20008041104 */
[----:B------:R-:W3:Y:S02]  /*3a40*/  SYNCS.PHASECHK.TRANS64.TRYWAIT P0, [UR31+0xd0], R5 ;  /* 0x0000d005ff0075a7 */ /* 0x000ee4000800111f */
[----:B-123--:R-:W-:Y:S05]  /*3a50*/  @!P0 BRA `(.L_x_70) ;  /* 0x000000ac00848947 */ /* 0x00efea0003800000 */
.L_x_206:
[----:B------:R-:W-:Y:S01]  /*3a60*/  UMOV UR27, UR22 ;  /* 0x00000016001b7c82 */ /* 0x000fe20008000000 */
[----:B------:R-:W-:Y:S05]  /*3a70*/  BRA.U !UP0, `(.L_x_71) ;  /* 0x0000000108c07547 */ /* 0x000fea000b800000 */
[----:B------:R-:W-:Y:S02]  /*3a80*/  UIADD3 UR27, UPT, UPT, UR43, UR22, URZ ;  /* 0x000000162b1b7290 */ /* 0x000fe4000fffe0ff */
[----:B------:R-:W-:Y:S01]  /*3a90*/  UPLOP3.LUT UP2, UPT, UPT, UPT, UPT, 0x40, 0x4 ;  /* 0x000000000004789c */ /* 0x000fe20003f4e870 */
[----:B------:R-:W-:Y:S01]  /*3aa0*/  UMOV UR24, UR33 ;  /* 0x0000002100187c82 */ /* 0x000fe20008000000 */
[----:B------:R-:W-:-:S09]  /*3ab0*/  UMOV UR10, UR23 ;  /* 0x00000017000a7c82 */ /* 0x000fd20008000000 */
.L_x_74:
[----:B--2---:R-:W-:Y:S01]  /*3ac0*/  ULEA UR5, UR10, UR26, 0x3 ;  /* 0x0000001a0a057291 */ /* 0x004fe2000f8e18ff */
[----:B---3--:R-:W-:Y:S11]  /*3ad0*/  @P2 BRA `(.L_x_72) ;  /* 0x00000000000c2947 */ /* 0x008ff60003800000 */
[----:B-1----:R-:W-:Y:S04]  /*3ae0*/  SHF.L.U32 R5, R2, 0x1f, RZ ;  /* 0x0000001f02057819 */ /* 0x002fe800000006ff */
[----:B------:R-:W1:Y:S02]  /*3af0*/  SYNCS.PHASECHK.TRANS64.TRYWAIT P0, [UR5], R5 ;  /* 0x00000005ff0075a7 */ /* 0x000e640008001105 */
[----:B-1----:R-:W-:Y:S05]  /*3b00*/  @!P0 BRA `(.L_x_73) ;  /* 0x000000ac00708947 */ /* 0x002fea0003800000 */
.L_x_72:
[----:B------:R-:W-:Y:S01]  /*3b10*/  UISETP.NE.AND UP0, UPT, UR24, 0x1, UPT ;  /* 0x000000011800788c */ /* 0x000fe2000bf05270 */
[----:B------:R-:W-:Y:S01]  /*3b20*/  PLOP3.LUT P2, PT, PT, PT, PT, 0x80, 0x8 ;  /* 0x000000000008781c */ /* 0x000fe20003f4f070 */
[----:B------:R-:W-:Y:S02]  /*3b30*/  UIADD3 UR4, UPT, UPT, UR10, 0x1, URZ ;  /* 0x000000010a047890 */ /* 0x000fe4000fffe0ff */
[----:B------:R-:W-:Y:S02]  /*3b40*/  UIADD3 UR25, UPT, UPT, UR5, 0x28, URZ ;  /* 0x0000002805197890 */ /* 0x000fe4000fffe0ff */
[----:B------:R-:W-:Y:S01]  /*3b50*/  UISETP.NE.AND UP1, UPT, UR4, 0x5, UPT ;  /* 0x000000050400788c */ /* 0x000fe2000bf25270 */
[----:B------:R-:W-:Y:S01]  /*3b60*/  PLOP3.LUT P0, PT, PT, PT, UP0, 0x80, 0x8 ;  /* 0x000000000008781c */ /* 0x000fe20003f0f008 */
[----:B------:R-:W-:Y:S02]  /*3b70*/  UIADD3 UR22, UPT, UPT, UR22, 0x1, URZ ;  /* 0x0000000116167890 */ /* 0x000fe4000fffe0ff */
[----:B------:R-:W-:Y:S02]  /*3b80*/  USEL UR6, URZ, 0x1, UP1 ;  /* 0x00000001ff067887 */ /* 0x000fe40008800000 */
[----:B------:R-:W-:Y:S02]  /*3b90*/  USEL UR23, UR4, URZ, UP1 ;  /* 0x000000ff04177287 */ /* 0x000fe40008800000 */
[----:B------:R-:W-:Y:S02]  /*3ba0*/  UIADD3 UR24, UPT, UPT, UR24, -0x1, URZ ;  /* 0xffffffff18187890 */ /* 0x000fe4000fffe0ff */
[----:B------:R-:W-:Y:S01]  /*3bb0*/  @UP0 ULEA UR4, UR23, UR26, 0x3 ;  /* 0x0000001a17040291 */ /* 0x000fe2000f8e18ff */
[----:B------:R-:W-:Y:S01]  /*3bc0*/  LOP3.LUT R2, R2, UR6, RZ, 0x3c, !PT ;  /* 0x0000000602027c12 */ /* 0x000fe2000f8e3cff */
[----:B------:R-:W-:Y:S02]  /*3bd0*/  ULEA UR6, UR10, UR30, 0xa ;  /* 0x0000001e0a067291 */ /* 0x000fe4000f8e50ff */
[----:B------:R-:W-:Y:S01]  /*3be0*/  UISETP.NE.AND UP0, UPT, UR22, UR27, UPT ;  /* 0x0000001b1600728c */ /* 0x000fe2000bf05270 */
[----:B-1----:R-:W-:Y:S01]  /*3bf0*/  @P0 SHF.L.U32 R0, R2, 0x1f, RZ ;  /* 0x0000001f02000819 */ /* 0x002fe200000006ff */
[----:B------:R-:W-:Y:S02]  /*3c00*/  UIADD3 UR20, UPT, UPT, UR6, 0x2, URZ ;  /* 0x0000000206147890 */ /* 0x000fe4000fffe0ff */
[----:B------:R-:W-:Y:S01]  /*3c10*/  UIADD3 UR16, UPT, UPT, UR6, 0x4, URZ ;  /* 0x0000000406107890 */ /* 0x000fe2000fffe0ff */
[----:B------:R2:W3:Y:S01]  /*3c20*/  @P0 SYNCS.PHASECHK.TRANS64.TRYWAIT P2, [UR4], R0 ;  /* 0x00000000ff0005a7 */ /* 0x0004e20008041104 */
[----:B------:R-:W-:Y:S02]  /*3c30*/  ULEA UR4, UR10, UR29, 0xa ;  /* 0x0000001d0a047291 */ /* 0x000fe4000f8e50ff */
[----:B------:R-:W-:Y:S02]  /*3c40*/  UIADD3 UR12, UPT, UPT, UR6, 0x6, URZ ;  /* 0x00000006060c7890 */ /* 0x000fe4000fffe0ff */
[----:B------:R-:W-:Y:S02]  /*3c50*/  UIADD3 UR18, UPT, UPT, UR4, 0x2, URZ ;  /* 0x0000000204127890 */ /* 0x000fe4000fffe0ff */
[----:B------:R-:W-:Y:S02]  /*3c60*/  UIADD3 UR14, UPT, UPT, UR4, 0x4, URZ ;  /* 0x00000004040e7890 */ /* 0x000fe4000fffe0ff */
[----:B------:R-:W-:Y:S01]  /*3c70*/  UIADD3 UR8, UPT, UPT, UR4, 0x6, URZ ;  /* 0x0000000604087890 */ /* 0x000fe2000fffe0ff */
[----:B------:R-:W-:Y:S01]  /*3c80*/  UMOV UR7, 0x40004040 ;  /* 0x4000404000077882 */ /* 0x000fe20000000000 */
[----:B------:R-:W-:Y:S01]  /*3c90*/  UMOV UR5, 0x40004040 ;  /* 0x4000404000057882 */ /* 0x000fe20000000000 */
[----:B------:R-:W-:Y:S01]  /*3ca0*/  UMOV UR21, 0x40004040 ;  /* 0x4000404000157882 */ /* 0x000fe20000000000 */
[----:B------:R2:W-:Y:S01]  /*3cb0*/  UTCHMMA.2CTA gdesc[UR4], gdesc[UR6], tmem[UR11], tmem[UR40], idesc[UR41], UP2 ;  /* 0x00ff2806040075ea */ /* 0x0005e2000920000b */
[----:B------:R-:W-:Y:S01]  /*3cc0*/  UPLOP3.LUT UP2, UPT, UPT, UPT, UPT, 0x80, 0x8 ;  /* 0x000000000008789c */ /* 0x000fe20003f4f070 */
[----:B------:R-:W-:Y:S01]  /*3cd0*/  UMOV UR19, 0x40004040 ;  /* 0x4000404000137882 */ /* 0x000fe20000000000 */
[----:B------:R-:W-:Y:S01]  /*3ce0*/  UMOV UR17, 0x40004040 ;  /* 0x4000404000117882 */ /* 0x000fe20000000000 */
[----:B------:R2:W-:Y:S01]  /*3cf0*/  UTCHMMA.2CTA gdesc[UR18], gdesc[UR20], tmem[UR11], tmem[UR38], idesc[UR39], UPT ;  /* 0x00ff2614120075ea */ /* 0x0005e2000ba0000b */
[----:B------:R-:W-:Y:S01]  /*3d00*/  UMOV UR15, 0x40004040 ;  /* 0x40004040000f7882 */ /* 0x000fe20000000000 */
[----:B------:R-:W-:Y:S01]  /*3d10*/  UMOV UR13, 0x40004040 ;  /* 0x40004040000d7882 */ /* 0x000fe20000000000 */
[----:B------:R-:W-:Y:S01]  /*3d20*/  UMOV UR9, 0x40004040 ;  /* 0x4000404000097882 */ /* 0x000fe20000000000 */
[----:B------:R2:W-:Y:S01]  /*3d30*/  UTCHMMA.2CTA gdesc[UR14], gdesc[UR16], tmem[UR11], tmem[UR36], idesc[UR37], UPT ;  /* 0x00ff24100e0075ea */ /* 0x0005e2000ba0000b */
[----:B------:R2:W-:Y:S01]  /*3d40*/  UTCHMMA.2CTA gdesc[UR8], gdesc[UR12], tmem[UR11], tmem[UR34], idesc[UR35], UPT ;  /* 0x00ff220c080075ea */ /* 0x0005e2000ba0000b */
[----:B------:R2:W-:Y:S01]  /*3d50*/  UTCBAR.2CTA.MULTICAST [UR25], URZ, UR28 ;  /* 0x000000ff190073e9 */ /* 0x0005e2000820081c */
[----:B------:R-:W-:Y:S01]  /*3d60*/  UMOV UR10, UR23 ;  /* 0x00000017000a7c82 */ /* 0x000fe20008000000 */
[----:B------:R-:W-:Y:S05]  /*3d70*/  BRA.U UP0, `(.L_x_74) ;  /* 0xfffffffd00507547 */ /* 0x000fea000b83ffff */
.L_x_71:
[----:B--2---:R-:W-:Y:S01]  /*3d80*/  UIADD3 UR4, UPT, UPT, UR31, 0xc0, URZ ;  /* 0x000000c01f047890 */ /* 0x004fe2000fffe0ff */
[----:B------:R-:W-:-:S08]  /*3d90*/  UMOV UR22, UR27 ;  /* 0x0000001b00167c82 */ /* 0x000fd00008000000 */
[----:B------:R2:W-:Y:S01]  /*3da0*/  UTCBAR.2CTA.MULTICAST [UR4], URZ, UR42 ;  /* 0x000000ff040073e9 */ /* 0x0005e2000820082a */
[----:B------:R-:W-:Y:S02]  /*3db0*/  NOP ;  /* 0x0000000000007918 */ /* 0x000fe40000000000 */
.L_x_69:
[----:B--2---:R-:W-:Y:S01]  /*3dc0*/  UIADD3 UR4, UPT, UPT, UR32, 0x1, URZ ;  /* 0x0000000120047890 */ /* 0x004fe2000fffe0ff */
[----:B------:R-:W-:-:S03]  /*3dd0*/  ISETP.NE.AND P0, PT, R8, 0x2, PT ;  /* 0x000000020800780c */ /* 0x000fc60003f05270 */
[----:B------:R-:W-:Y:S01]  /*3de0*/  UISETP.NE.AND UP0, UPT, UR4, 0x2, UPT ;  /* 0x000000020400788c */ /* 0x000fe2000bf05270 */
[----:B-1----:R-:W-:Y:S02]  /*3df0*/  SEL R0, RZ, 0x1, P0 ;  /* 0x00000001ff007807 */ /* 0x002fe40000000000 */
[----:B------:R-:W-:Y:S01]  /*3e00*/  SEL R8, R8, RZ, P0 ;  /* 0x000000ff08087207 */ /* 0x000fe20000000000 */
[----:B------:R-:W-:Y:S01]  /*3e10*/  USEL UR5, URZ, 0x1, UP0 ;  /* 0x00000001ff057887 */ /* 0x000fe20008000000 */
[----:B------:R-:W-:Y:S01]  /*3e20*/  LOP3.LUT R3, R3, R0, RZ, 0x3c, !PT ;  /* 0x0000000003037212 */ /* 0x000fe200078e3cff */
[----:B------:R-:W-:-:S04]  /*3e30*/  USEL UR32, UR4, URZ, UP0 ;  /* 0x000000ff04207287 */ /* 0x000fc80008000000 */
[----:B------:R-:W-:Y:S01]  /*3e40*/  LOP3.LUT R9, R9, UR5, RZ, 0x3c, !PT ;  /* 0x0000000509097c12 */ /* 0x000fe2000f8e3cff */
[----:B------:R-:W-:Y:S07]  /*3e50*/  @P1 BRA `(.L_x_75) ;  /* 0xfffffff800881947 */ /* 0x000fee000383ffff */
[----:B------:R-:W1:Y:S01]  /*3e60*/  S2UR UR8, SR_CgaCtaId ;  /* 0x00000000000879c3 */ /* 0x000e620000008800 */
[----:B------:R-:W-:Y:S01]  /*3e70*/  ELECT P0, URZ, PT ;  /* 0x0000000000ff782f */ /* 0x000fe20003800000 */
[----:B------:R-:W-:Y:S01]  /*3e80*/  HFMA2 R0, -RZ, RZ, 0, 5.9604644775390625e-08 ;  /* 0x00000001ff007431 */ /* 0x000fe200000001ff */
[----:B------:R-:W-:-:S05]  /*3e90*/  UMOV UR4, 0x40 ;  /* 0x0000004000047882 */ /* 0x000fca0000000000 */
[----:B------:R-:W-:Y:S01]  /*3ea0*/  UVIRTCOUNT.DEALLOC.SMPOOL 0x80 ;  /* 0x000000800000784c */ /* 0x000fe20000000000 */
[----:B------:R-:W-:Y:S02]  /*3eb0*/  UISETP.NE.AND UP0, UPT, UR47, URZ, UPT ;  /* 0x000000ff2f00728c */ /* 0x000fe4000bf05270 */
[----:B-1----:R-:W-:-:S09]  /*3ec0*/  ULEA UR8, UR8, UR4, 0x18 ;  /* 0x0000000408087291 */ /* 0x002fd2000f8ec0ff */
[----:B------:R1:W-:Y:S01]  /*3ed0*/  @P0 STS.U8 [UR8+0x1c], R0 ;  /* 0x00001c00ff000988 */ /* 0x0003e20008000008 */
[----:B------:R-:W-:Y:S05]  /*3ee0*/  BRA.U UP0, `(.L_x_76) ;  /* 0x0000000100587547 */ /* 0x000fea000b800000 */
[----:B------:R-:W-:Y:S01]  /*3ef0*/  UIADD3 UR5, UPT, UPT, UR26, 0xd0, URZ ;  /* 0x000000d01a057890 */ /* 0x000fe2000fffe0ff */
[----:B------:R-:W-:-:S03]  /*3f00*/  SHF.L.U32 R3, R9, 0x1f, RZ ;  /* 0x0000001f09037819 */ /* 0x000fc600000006ff */
[----:B------:R-:W-:-:S09]  /*3f10*/  ULEA UR4, UR32, UR5, 0x3 ;  /* 0x0000000520047291 */ /* 0x000fd2000f8e18ff */
[----:B------:R-:W2:Y:S02]  /*3f20*/  SYNCS.PHASECHK.TRANS64.TRYWAIT P0, [UR4], R3 ;  /* 0x00000003ff0075a7 */ /* 0x000ea40008001104 */
[----:B--2---:R-:W-:Y:S05]  /*3f30*/  @!P0 BRA `(.L_x_77) ;  /* 0x000000a8007c8947 */ /* 0x004fea0003800000 */
.L_x_209:
[----:B------:R-:W-:-:S04]  /*3f40*/  UIADD3 UR4, UPT, UPT, UR32, 0x1, URZ ;  /* 0x0000000120047890 */ /* 0x000fc8000fffe0ff */
[----:B------:R-:W-:-:S04]  /*3f50*/  UISETP.NE.AND UP1, UPT, UR4, 0x2, UPT ;  /* 0x000000020400788c */ /* 0x000fc8000bf25270 */
[----:B------:R-:W-:Y:S02]  /*3f60*/  USEL UR6, URZ, 0x1, UP1 ;  /* 0x00000001ff067887 */ /* 0x000fe40008800000 */
[----:B------:R-:W-:-:S04]  /*3f70*/  USEL UR4, UR4, URZ, UP1 ;  /* 0x000000ff04047287 */ /* 0x000fc80008800000 */
[----:B------:R-:W-:Y:S01]  /*3f80*/  ULEA UR4, UR4, UR5, 0x3 ;  /* 0x0000000504047291 */ /* 0x000fe2000f8e18ff */
[----:B-1----:R-:W-:-:S04]  /*3f90*/  LOP3.LUT R3, R9, UR6, RZ, 0x3c, !PT ;  /* 0x0000000609037c12 */ /* 0x002fc8000f8e3cff */
[----:B------:R-:W-:Y:S01]  /*3fa0*/  SHF.L.U32 R3, R3, 0x1f, RZ ;  /* 0x0000001f03037819 */ /* 0x000fe200000006ff */
[----:B------:R-:W-:-:S04]  /*3fb0*/  IMAD.U32 R0, RZ, RZ, UR4 ;  /* 0x00000004ff007e24 */ /* 0x000fc8000f8e00ff */
[----:B------:R1:W2:Y:S03]  /*3fc0*/  SYNCS.PHASECHK.TRANS64.TRYWAIT P0, [R0+URZ], R3 ;  /* 0x00000003000075a7 */ /* 0x0002a600080011ff */
[----:B--2---:R-:W-:Y:S05]  /*3fd0*/  @!P0 NANOSLEEP.SYNCS 0x989680 ;  /* 0x009896800000895d */ /* 0x004fea0003900000 */
[----:B------:R-:W2:Y:S02]  /*3fe0*/  @!P0 SYNCS.PHASECHK.TRANS64 P0, [R0+URZ], R3 ;  /* 0x00000003000085a7 */ /* 0x000ea400080010ff */
[----:B--2---:R-:W-:Y:S05]  /*3ff0*/  @P0 BRA `(.L_x_78) ;  /* 0x0000000000200947 */ /* 0x004fea0003800000 */
.L_x_79:
[----:B--2---:R2:W4:Y:S02]  /*4000*/  SYNCS.PHASECHK.TRANS64.TRYWAIT P0, [R0+URZ], R3 ;  /* 0x00000003000075a7 */ /* 0x00452400080011ff */
[----:B----4-:R-:W-:Y:S05]  /*4010*/  @!P0 NANOSLEEP.SYNCS 0x989680 ;  /* 0x009896800000895d */ /* 0x010fea0003900000 */
[----:B------:R-:W4:Y:S02]  /*4020*/  @!P0 SYNCS.PHASECHK.TRANS64 P0, [R0+URZ], R3 ;  /* 0x00000003000085a7 */ /* 0x000f2400080010ff */
[----:B----4-:R-:W-:Y:S05]  /*4030*/  @!P0 BRA `(.L_x_79) ;  /* 0xfffffffc00f08947 */ /* 0x010fea000383ffff */
[----:B------:R-:W-:Y:S05]  /*4040*/  BRA `(.L_x_78) ;  /* 0x00000000000c7947 */ /* 0x000fea0003800000 */
.L_x_76:
[----:B------:R-:W-:-:S04]  /*4050*/  UIADD3 UR4, UPT, UPT, UR26, 0x100, URZ ;  /* 0x000001001a047890 */ /* 0x000fc8000fffe0ff */
[----:B------:R-:W-:-:S09]  /*4060*/  UPRMT UR4, UR48, 0x654, UR4 ;  /* 0x0000065430047896 */ /* 0x000fd20008000004 */
[----:B------:R-:W-:Y:S03]  /*4070*/  SYNCS.ARRIVE.TRANS64.RED.A1T0 RZ, [UR4], RZ ;  /* 0x000000ffffff79a7 */ /* 0x000fe60008100404 */
.L_x_78:
[----:B-12---:R-:W-:Y:S01]  /*4080*/  SHF.L.U32 R3, RZ, 0x1f, RZ ;  /* 0x0000001fff037819 */ /* 0x006fe200000006ff */
[----:B------:R-:W-:Y:S01]  /*4090*/  UIADD3 UR4, UPT, UPT, UR26, 0x100, URZ ;  /* 0x000001001a047890 */ /* 0x000fe2000fffe0ff */
[----:B------:R-:W-:Y:S02]  /*40a0*/  PLOP3.LUT P0, PT, PT, PT, UP0, 0x80, 0x8 ;  /* 0x000000000008781c */ /* 0x000fe40003f0f008 */
[----:B------:R-:W1:Y:S02]  /*40b0*/  SYNCS.PHASECHK.TRANS64.TRYWAIT P1, [UR26+0x100], R3 ;  /* 0x00010003ff0075a7 */ /* 0x000e64000802111a */
[----:B-1----:R-:W-:Y:S09]  /*40c0*/  @!P1 BRA `(.L_x_80) ;  /* 0x000000a800309947 */ /* 0x002ff20003800000 */
.L_x_211:
[----:B------:R-:W-:Y:S01]  /*40d0*/  @!UP0 UPRMT UR4, UR48, 0x654, UR4 ;  /* 0x0000065430048896 */ /* 0x000fe20008000004 */
[----:B------:R-:W-:Y:S01]  /*40e0*/  UMOV UR5, 0xffff ;  /* 0x0000ffff00057882 */ /* 0x000fe20000000000 */
[----:B------:R-:W-:-:S07]  /*40f0*/  UMOV UR6, 0x1 ;  /* 0x0000000100067882 */ /* 0x000fce0000000000 */
[----:B------:R-:W-:Y:S01]  /*4100*/  @!P0 SYNCS.ARRIVE.TRANS64.RED.A1T0 RZ, [UR4], RZ ;  /* 0x000000ffffff89a7 */ /* 0x000fe20008100404 */
[----:B------:R-:W-:Y:S01]  /*4110*/  NOP ;  /* 0x0000000000007918 */ /* 0x000fe20000000000 */
[----:B-1----:R-:W1:Y:S01]  /*4120*/  LDS R0, [UR8+0x14] ;  /* 0x00001408ff007984 */ /* 0x002e620008000800 */
[----:B------:R-:W-:-:S04]  /*4130*/  ULOP3.LUT UR4, UR44, 0xffff, URZ, 0xc0, !UPT ;  /* 0x0000ffff2c047892 */ /* 0x000fc8000f8ec0ff */
[----:B------:R-:W-:-:S04]  /*4140*/  USHF.R.U32.HI UR4, URZ, 0x5, UR4 ;  /* 0x00000005ff047899 */ /* 0x000fc80008011604 */
[----:B------:R-:W-:Y:S02]  /*4150*/  USHF.L.U32 UR5, UR5, UR4, URZ ;  /* 0x0000000405057299 */ /* 0x000fe400080006ff */
[----:B------:R-:W-:-:S04]  /*4160*/  USHF.L.U32 UR4, UR6, UR4, URZ ;  /* 0x0000000406047299 */ /* 0x000fc800080006ff */
[----:B-1----:R-:W-:-:S04]  /*4170*/  LOP3.LUT R0, R0, UR5, RZ, 0xc0, !PT ;  /* 0x0000000500007c12 */ /* 0x002fc8000f8ec0ff */
[----:B------:R-:W-:-:S13]  /*4180*/  ISETP.NE.AND P0, PT, R0, UR5, PT ;  /* 0x0000000500007c0c */ /* 0x000fda000bf05270 */
[----:B------:R-:W-:Y:S05]  /*4190*/  @P0 BRA `(.L_x_81) ;  /* 0x0000000000580947 */ /* 0x000fea0003800000 */
[----:B------:R-:W1:Y:S02]  /*41a0*/  LDS R0, [UR8+0x18] ;  /* 0x00001808ff007984 */ /* 0x000e640008000800 */
[----:B-1----:R-:W-:-:S04]  /*41b0*/  LOP3.LUT R0, R0, UR4, RZ, 0xc0, !PT ;  /* 0x0000000400007c12 */ /* 0x002fc8000f8ec0ff */
[----:B------:R-:W-:-:S13]  /*41c0*/  ISETP.NE.AND P0, PT, R0, UR4, PT ;  /* 0x0000000400007c0c */ /* 0x000fda000bf05270 */
[----:B------:R-:W-:Y:S05]  /*41d0*/  @P0 BRA `(.L_x_82) ;  /* 0x00000000003c0947 */ /* 0x000fea0003800000 */
[----:B------:R-:W1:Y:S01]  /*41e0*/  S2R R2, SR_LANEID ;  /* 0x0000000000027919 */ /* 0x000e620000000000 */
[----:B------:R-:W-:Y:S01]  /*41f0*/  ULOP3.LUT UR5, URZ, UR5, URZ, 0x33, !UPT ;  /* 0x00000005ff057292 */ /* 0x000fe2000f8e33ff */
[----:B------:R-:W-:Y:S01]  /*4200*/  LOP3.LUT R4, RZ, UR4, RZ, 0x33, !PT ;  /* 0x00000004ff047c12 */ /* 0x000fe2000f8e33ff */
[----:B------:R-:W-:Y:S02]  /*4210*/  VOTEU.ANY UR4, UPT, PT ;  /* 0x0000000000047886 */ /* 0x000fe400038e0100 */
[----:B------:R-:W-:Y:S01]  /*4220*/  UFLO.U32 UR4, UR4 ;  /* 0x00000004000472bd */ /* 0x000fe200080e0000 */
[----:B------:R-:W2:Y:S01]  /*4230*/  REDUX UR6, R4 ;  /* 0x00000000040673c4 */ /* 0x000ea20000000000 */
[----:B------:R-:W-:-:S06]  /*4240*/  IMAD.U32 R0, RZ, RZ, UR5 ;  /* 0x00000005ff007e24 */ /* 0x000fcc000f8e00ff */
[----:B------:R4:W-:Y:S01]  /*4250*/  UTCATOMSWS.AND URZ, UR5 ;  /* 0x0000000500ff79e3 */ /* 0x0009e20008000000 */
[----:B------:R-:W3:Y:S01]  /*4260*/  REDUX UR7, R0 ;  /* 0x00000000000773c4 */ /* 0x000ee20000000000 */
[----:B-1----:R-:W-:Y:S01]  /*4270*/  ISETP.EQ.U32.AND P0, PT, R2, UR4, PT ;  /* 0x0000000402007c0c */ /* 0x002fe2000bf02070 */
[----:B--2---:R-:W-:Y:S01]  /*4280*/  IMAD.U32 R2, RZ, RZ, UR6 ;  /* 0x00000006ff027e24 */ /* 0x004fe2000f8e00ff */
[----:B---3--:R-:W-:-:S11]  /*4290*/  MOV R3, UR7 ;  /* 0x0000000700037c02 */ /* 0x008fd60008000f00 */
[----:B------:R4:W-:Y:S04]  /*42a0*/  @P0 ATOMS.AND RZ, [UR8+0x14], R3 ;  /* 0x00001403ffff098c */ /* 0x0009e8000a800008 */
[----:B------:R4:W-:Y:S01]  /*42b0*/  @P0 ATOMS.AND RZ, [UR8+0x18], R2 ;  /* 0x00001802ffff098c */ /* 0x0009e2000a800008 */
[----:B------:R-:W-:Y:S05]  /*42c0*/  BRA `(.L_x_83) ;  /* 0x0000000000147947 */ /* 0x000fea0003800000 */
.L_x_82:
[----:B------:R-:W-:Y:S02]  /*42d0*/  MOV R2, 0x42f0 ;  /* 0x000042f000027802 */ /* 0x000fe40000000f00 */
[----:B---3-5:R-:W-:Y:S05]  /*42e0*/  CALL.REL.NOINC `($__internal_0_$__cuda_sm10x_tcgen05_guardrail_trap_col_being_dealloced_not_returned_by_alloc) ;  /* 0x000000ac00c07944 */ /* 0x028fea0003c00000 */
[----:B------:R-:W-:Y:S05]  /*42f0*/  BRA `(.L_x_83) ;  /* 0x0000000000087947 */ /* 0x000fea0003800000 */
.L_x_81:
[----:B------:R-:W-:Y:S02]  /*4300*/  MOV R2, 0x4320 ;  /* 0x0000432000027802 */ /* 0x000fe40000000f00 */
[----:B---3-5:R-:W-:Y:S05]  /*4310*/  CALL.REL.NOINC `($__internal_2_$__cuda_sm10x_tcgen05_guardrail_trap_unallocated_columns_being_dealloced) ;  /* 0x000000ac00cc7944 */ /* 0x028fea0003c00000 */
.L_x_83:
[----:B------:R-:W-:Y:S01]  /*4320*/  NOP ;  /* 0x0000000000007918 */ /* 0x000fe20000000000 */
[----:B----4-:R-:W-:Y:S05]  /*4330*/  EXIT ;  /* 0x000000000000794d */ /* 0x010fea0003800000 */
.L_x_56:
[----:B------:R-:W-:-:S09]  /*4340*/  UISETP.NE.OR UP0, UPT, UR18, 0x3, !UP4 ;  /* 0x000000031200788c */ /* 0x000fd2000e705670 */
[----:B------:R-:W-:Y:S05]  /*4350*/  BRA.U UP0, `(.L_x_84) ;  /* 0x0000001500fc7547 */ /* 0x000fea000b800000 */
[----:B------:R-:W2:Y:S01]  /*4360*/  LDCU.64 UR4, c[0x0][0x888] ;  /* 0x00011100ff0477ac */ /* 0x000ea20008000a00 */
[----:B------:R-:W3:Y:S01]  /*4370*/  LDC.64 R12, c[0x0][0x348] ;  /* 0x0000d200ff0c7b82 */ /* 0x000ee20000000a00 */
[----:B------:R-:W-:Y:S01]  /*4380*/  HFMA2 R10, -RZ, RZ, 0, 0 ;  /* 0x00000000ff0a7431 */ /* 0x000fe200000001ff */
[----:B------:R-:W-:Y:S01]  /*4390*/  MOV R9, RZ ;  /* 0x000000ff00097202 */ /* 0x000fe20000000f00 */
[----:B------:R-:W4:Y:S01]  /*43a0*/  LDCU UR46, c[0x0][0x370] ;  /* 0x00006e00ff2e77ac */ /* 0x000f220008000800 */
[----:B------:R-:W-:Y:S01]  /*43b0*/  HFMA2 R3, -RZ, RZ, 0, 2 ;  /* 0x00004000ff037431 */ /* 0x000fe200000001ff */
[----:B------:R-:W4:Y:S01]  /*43c0*/  LDCU.128 UR48, c[0x0][0xb10] ;  /* 0x00016200ff3077ac */ /* 0x000f220008000c00 */
[----:B------:R-:W1:Y:S01]  /*43d0*/  LDCU UR37, c[0x0][0x374] ;  /* 0x00006e80ff2577ac */ /* 0x000e620008000800 */
[----:B------:R-:W1:Y:S01]  /*43e0*/  LDCU.64 UR38, c[0x0][0x890] ;  /* 0x00011200ff2677ac */ /* 0x000e620008000a00 */
[----:B--2---:R-:W-:Y:S01]  /*43f0*/  UISETP.NE.U32.AND UP0, UPT, UR4, URZ, UPT ;  /* 0x000000ff0400728c */ /* 0x004fe2000bf05070 */
[----:B------:R-:W2:Y:S01]  /*4400*/  LDCU UR15, c[0x0][0xb0c] ;  /* 0x00016180ff0f77ac */ /* 0x000ea20008000800 */
[----:B------:R-:W3:Y:S01]  /*4410*/  LDCU UR55, c[0x0][0xb20] ;  /* 0x00016400ff3777ac */ /* 0x000ee20008000800 */
[----:B------:R-:W3:Y:S01]  /*4420*/  LDCU UR4, c[0x0][0xb30] ;  /* 0x00016600ff0477ac */ /* 0x000ee20008000800 */
[----:B----4-:R-:W-:-:S02]  /*4430*/  UIMAD.WIDE.U32 UR6, UR46, UR48, URZ ;  /* 0x000000302e0672a5 */ /* 0x010fc4000f8e00ff */
[----:B-1----:R-:W-:Y:S02]  /*4440*/  UIMAD.WIDE.U32 UR8, UR37, UR51, URZ ;  /* 0x00000033250872a5 */ /* 0x002fe4000f8e00ff */
[----:B------:R-:W-:Y:S01]  /*4450*/  UISETP.NE.AND.EX UP6, UPT, UR5, URZ, UPT, UP0 ;  /* 0x000000ff0500728c */ /* 0x000fe2000bfc5300 */
[----:B------:R-:W-:Y:S01]  /*4460*/  UMOV UR21, 0x400 ;  /* 0x0000040000157882 */ /* 0x000fe20000000000 */
[----:B------:R-:W-:Y:S02]  /*4470*/  UISETP.NE.AND UP0, UPT, UR45, 0x1, UPT ;  /* 0x000000012d00788c */ /* 0x000fe4000bf05270 */
[----:B------:R-:W-:Y:S02]  /*4480*/  UISETP.NE.U32.AND UP0, UPT, UR38, URZ, UPT ;  /* 0x000000ff2600728c */ /* 0x000fe4000bf05070 */
[----:B------:R-:W-:Y:S01]  /*4490*/  ULEA UR21, UR52, UR21, 0x18 ;  /* 0x0000001534157291 */ /* 0x000fe2000f8ec0ff */
[----:B------:R-:W-:Y:S01]  /*44a0*/  UMOV UR6, UR7 ;  /* 0x0000000700067c82 */ /* 0x000fe20008000000 */
[----:B------:R-:W-:Y:S01]  /*44b0*/  UMOV UR47, UR9 ;  /* 0x00000009002f7c82 */ /* 0x000fe20008000000 */
[----:B------:R-:W-:-:S02]  /*44c0*/  UISETP.GE.AND UP2, UPT, UR45, 0x1, UPT ;  /* 0x000000012d00788c */ /* 0x000fc4000bf46270 */
[----:B------:R-:W-:Y:S02]  /*44d0*/  UISETP.NE.AND.EX UP5, UPT, UR39, URZ, UPT, UP0 ;  /* 0x000000ff2700728c */ /* 0x000fe4000bfa5300 */
[----:B------:R-:W-:Y:S01]  /*44e0*/  UPLOP3.LUT UP3, UPT, UPT, UPT, UPT, 0x40, 0x4 ;  /* 0x000000000004789c */ /* 0x000fe20003f6e870 */
[----:B------:R-:W1:Y:S01]  /*44f0*/  LDCU.64 UR22, c[0x0][0xb28] ;  /* 0x00016500ff1677ac */ /* 0x000e620008000a00 */
[----:B--2---:R-:W-:Y:S02]  /*4500*/  UISETP.NE.AND UP2, UPT, UR15, 0x1, UPT ;  /* 0x000000010f00788c */ /* 0x004fe4000bf45270 */
[----:B------:R-:W-:Y:S02]  /*4510*/  UIADD3 UR41, UPT, UPT, UR21, 0x50, URZ ;  /* 0x0000005015297890 */ /* 0x000fe4000fffe0ff */
[----:B------:R-:W-:Y:S02]  /*4520*/  UIADD3 UR33, UPT, UPT, UR21, 0x58, URZ ;  /* 0x0000005815217890 */ /* 0x000fe4000fffe0ff */
[----:B------:R-:W-:-:S02]  /*4530*/  UIADD3 UR25, UPT, UPT, UR21, 0x60, URZ ;  /* 0x0000006015197890 */ /* 0x000fc4000fffe0ff */
[----:B------:R-:W-:Y:S02]  /*4540*/  UIADD3 UR17, UPT, UPT, UR21, 0x68, URZ ;  /* 0x0000006815117890 */ /* 0x000fe4000fffe0ff */
[----:B------:R-:W-:Y:S02]  /*4550*/  USHF.R.U32.HI UR53, URZ, UR49, UR6 ;  /* 0x00000031ff357299 */ /* 0x000fe40008011606 */
[----:B---3--:R-:W-:Y:S02]  /*4560*/  USHF.R.U32.HI UR47, URZ, UR55, UR47 ;  /* 0x00000037ff2f7299 */ /* 0x008fe4000801162f */
[----:B------:R-:W-:Y:S02]  /*4570*/  UISETP.NE.AND UP0, UPT, UR50, 0x1, UPT ;  /* 0x000000013200788c */ /* 0x000fe4000bf05270 */
[----:B------:R-:W-:-:S11]  /*4580*/  UISETP.NE.AND UP4, UPT, UR4, 0x1, UPT ;  /* 0x000000010400788c */ /* 0x000fd6000bf85270 */
.L_x_99:
[C---:B------:R-:W-:Y:S02]  /*4590*/  LEA R8, R10.reuse, UR21, 0x3 ;  /* 0x000000150a087c11 */ /* 0x040fe4000f8e18ff */
[----:B------:R-:W-:Y:S02]  /*45a0*/  SHF.L.U32 R5, R9, 0x1f, RZ ;  /* 0x0000001f09057819 */ /* 0x000fe400000006ff */
[----:B------:R-:W-:Y:S02]  /*45b0*/  LEA R6, R10, UR21, 0x4 ;  /* 0x000000150a067c11 */ /* 0x000fe4000f8e20ff */
[----:B--2---:R-:W2:Y:S02]  /*45c0*/  SYNCS.PHASECHK.TRANS64.TRYWAIT P0, [R8+URZ+0xa0], R5 ;  /* 0x0000a005080075a7 */ /* 0x004ea400080011ff */
[----:B--2---:R-:W-:Y:S05]  /*45d0*/  @!P0 BRA `(.L_x_85) ;  /* 0x000000a400048947 */ /* 0x004fea0003800000 */
.L_x_212:
[----:B--2---:R-:W2:Y:S01]  /*45e0*/  LDS.128 R4, [R6+0x110] ;  /* 0x0001100006047984 */ /* 0x004ea20000000c00 */
[----:B------:R-:W-:Y:S01]  /*45f0*/  UISETP.GE.AND UP0, UPT, UR45, 0x1, UPT ;  /* 0x000000012d00788c */ /* 0x000fe2000bf06270 */
[----:B------:R-:W-:Y:S01]  /*4600*/  @!PT LDS RZ, [RZ] ;  /* 0x00000000fffff984 */ /* 0x000fe20000000800 */
[----:B------:R-:W-:Y:S01]  /*4610*/  @!PT LDS RZ, [RZ] ;  /* 0x00000000fffff984 */ /* 0x000fe20000000800 */
[----:B------:R-:W-:Y:S01]  /*4620*/  @!PT LDS RZ, [RZ] ;  /* 0x00000000fffff984 */ /* 0x000fe20000000800 */
[----:B------:R-:W-:Y:S01]  /*4630*/  @!PT LDS RZ, [RZ] ;  /* 0x00000000fffff984 */ /* 0x000fe20000000800 */
[----:B------:R3:W-:Y:S06]  /*4640*/  MEMBAR.ALL.CTA ;  /* 0x0000000000007992 */ /* 0x0007ec0000008000 */
[----:B---3--:R-:W3:Y:S01]  /*4650*/  FENCE.VIEW.ASYNC.S ;  /* 0x00000000000073c6 */ /* 0x008ee20000000000 */
[----:B--2---:R-:W-:Y:S11]  /*4660*/  LOP3.LUT P0, RZ, R6, 0x1, RZ, 0xc0, !PT ;  /* 0x0000000106ff7812 */ /* 0x004ff6000780c0ff */
[----:B------:R-:W-:Y:S02]  /*4670*/  @!UPT UIADD3 URZ, UPT, UPT, URZ, URZ, URZ ;  /* 0x000000fffffff290 */ /* 0x000fe4000fffe0ff */
[----:B---3--:R-:W-:Y:S01]  /*4680*/  VOTEU.ANY UP2, P0 ;  /* 0x0000000000ff7886 */ /* 0x008fe20000040100 */
[----:B------:R-:W-:Y:S11]  /*4690*/  PLOP3.LUT P0, PT, PT, PT, UP2, 0x80, 0x8 ;  /* 0x000000000008781c */ /* 0x000ff60003f0f028 */
[----:B------:R-:W-:Y:S02]  /*46a0*/  @!UPT UIADD3 URZ, UPT, UPT, URZ, URZ, URZ ;  /* 0x000000fffffff290 */ /* 0x000fe4000fffe0ff */
[----:B------:R-:W-:Y:S02]  /*46b0*/  @P0 SHF.R.U32.HI R0, RZ, 0x10, R5 ;  /* 0x00000010ff000819 */ /* 0x000fe40000011605 */
[----:B------:R-:W-:Y:S02]  /*46c0*/  @P0 MOV R2, R4 ;  /* 0x0000000400020202 */ /* 0x000fe40000000f00 */
[----:B------:R-:W-:Y:S01]  /*46d0*/  @P0 R2UR UR4, R0 ;  /* 0x00000000000402ca */ /* 0x000fe200000e0000 */
[----:B------:R-:W-:Y:S01]  /*46e0*/  VIADD R0, R8, 0xb0 ;  /* 0x000000b008007836 */ /* 0x000fe20000000000 */
[----:B------:R-:W-:Y:S02]  /*46f0*/  @P0 LOP3.LUT R4, R5, 0xffff, RZ, 0xc0, !PT ;  /* 0x0000ffff05040812 */ /* 0x000fe400078ec0ff */
[----:B------:R-:W-:Y:S02]  /*4700*/  @P0 R2UR UR6, R2 ;  /* 0x00000000020602ca */ /* 0x000fe400000e0000 */
[----:B------:R-:W-:Y:S02]  /*4710*/  PRMT R0, RZ, 0x654, R0 ;  /* 0x00000654ff007816 */ /* 0x000fe40000000000 */
[----:B------:R-:W-:Y:S02]  /*4720*/  @P0 R2UR UR5, R4 ;  /* 0x00000000040502ca */ /* 0x000fe400000e0000 */
[----:B------:R2:W-:Y:S03]  /*4730*/  SYNCS.ARRIVE.TRANS64.RED.A1T0 RZ, [R0+URZ], RZ ;  /* 0x000000ff00ff79a7 */ /* 0x0005e600081004ff */
[----:B------:R-:W-:Y:S04]  /*4740*/  @UP2 UMOV UR29, UR4 ;  /* 0x00000004001d2c82 */ /* 0x000fe80008000000 */
[----:B------:R-:W-:Y:S04]  /*4750*/  @UP2 UMOV UR14, UR6 ;  /* 0x00000006000e2c82 */ /* 0x000fe80008000000 */
[----:B------:R-:W-:Y:S01]  /*4760*/  @UP2 UMOV UR13, UR5 ;  /* 0x00000005000d2c82 */ /* 0x000fe20008000000 */
[----:B------:R-:W-:Y:S05]  /*4770*/  BRA.U !UP0, `(.L_x_86) ;  /* 0x0000000108c07547 */ /* 0x000fea000b800000 */
[----:B------:R-:W-:Y:S02]  /*4780*/  UIMAD.WIDE.U32 UR18, UR13, UR51, URZ ;  /* 0x000000330d1272a5 */ /* 0x000fe4000f8e00ff */
[----:B------:R-:W-:Y:S02]  /*4790*/  UP2UR UR16, UPR, URZ, 0x4 ;  /* 0x00000004ff107883 */ /* 0x000fe40008000000 */
[----:B------:R-:W-:Y:S02]  /*47a0*/  UISETP.NE.AND UP2, UPT, UR50, 0x1, UPT ;  /* 0x000000013200788c */ /* 0x000fe4000bf45270 */
[----:B------:R-:W-:Y:S02]  /*47b0*/  UIMAD.WIDE.U32 UR26, UR14, UR48, URZ ;  /* 0x000000300e1a72a5 */ /* 0x000fe4000f8e00ff */
[----:B------:R-:W-:Y:S02]  /*47c0*/  USEL UR4, UR37, UR47, !UP2 ;  /* 0x0000002f25047287 */ /* 0x000fe4000d000000 */
[----:B------:R-:W-:Y:S02]  /*47d0*/  UISETP.NE.AND UP0, UPT, UR15, 0x1, UPT ;  /* 0x000000010f00788c */ /* 0x000fe4000bf05270 */
[----:B------:R-:W-:Y:S02]  /*47e0*/  UP2UR UR20, UPR, URZ, 0x2 ;  /* 0x00000002ff147883 */ /* 0x000fe40008000000 */
[----:B------:R-:W-:Y:S02]  /*47f0*/  UISETP.NE.AND UP1, UPT, UR45, 0x1, UPT ;  /* 0x000000012d00788c */ /* 0x000fe4000bf25270 */
[----:B-1----:R-:W-:Y:S02]  /*4800*/  UIMAD.WIDE.U32 UR8, UR4, UR22, URZ ;  /* 0x00000016040872a5 */ /* 0x002fe4000f8e00ff */
[----:B------:R-:W-:Y:S01]  /*4810*/  USEL UR7, UR46, UR53, !UP0 ;  /* 0x000000352e077287 */ /* 0x000fe2000c000000 */
[----:B------:R-:W-:Y:S02]  /*4820*/  UMOV UR5, UR19 ;  /* 0x0000001300057c82 */ /* 0x000fe40008000000 */
[----:B------:R-:W-:Y:S02]  /*4830*/  USHF.R.U32.HI UR6, URZ, UR55, UR5 ;  /* 0x00000037ff067299 */ /* 0x000fe40008011605 */
[----:B------:R-:W-:Y:S02]  /*4840*/  UIMAD.WIDE.U32 UR10, UR7, UR22, URZ ;  /* 0x00000016070a72a5 */ /* 0x000fe4000f8e00ff */
[----:B------:R-:W-:Y:S02]  /*4850*/  USEL UR6, UR13, UR6, !UP2 ;  /* 0x000000060d067287 */ /* 0x000fe4000d000000 */
[----:B------:R-:W-:Y:S01]  /*4860*/  UISETP.NE.AND UP2, UPT, UR16, URZ, UPT ;  /* 0x000000ff1000728c */ /* 0x000fe2000bf45270 */
[----:B------:R-:W-:Y:S02]  /*4870*/  UMOV UR5, UR27 ;  /* 0x0000001b00057c82 */ /* 0x000fe40008000000 */
[----:B------:R-:W-:Y:S03]  /*4880*/  USHF.R.U32.HI UR12, URZ, UR49, UR5 ;  /* 0x00000031ff0c7299 */ /* 0x000fe60008011605 */
[----:B------:R-:W-:Y:S02]  /*4890*/  UMOV UR5, UR9 ;  /* 0x0000000900057c82 */ /* 0x000fe40008000000 */
[----:B------:R-:W-:Y:S03]  /*48a0*/  @UP1 USHF.R.U32.HI UR4, URZ, UR23, UR5 ;  /* 0x00000017ff041299 */ /* 0x000fe60008011605 */
[----:B------:R-:W-:Y:S01]  /*48b0*/  UMOV UR5, UR11 ;  /* 0x0000000b00057c82 */ /* 0x000fe20008000000 */
[----:B------:R-:W-:Y:S02]  /*48c0*/  UIMAD UR4, UR45, UR4, URZ ;  /* 0x000000042d0472a4 */ /* 0x000fe4000f8e02ff */
[----:B------:R-:W-:Y:S02]  /*48d0*/  @UP1 USHF.R.U32.HI UR7, URZ, UR23, UR5 ;  /* 0x00000017ff071299 */ /* 0x000fe40008011605 */
[----:B------:R-:W-:Y:S02]  /*48e0*/  USEL UR5, UR14, UR12, !UP0 ;  /* 0x0000000c0e057287 */ /* 0x000fe4000c000000 */
[----:B------:R-:W-:Y:S02]  /*48f0*/  UIMAD.WIDE.U32 UR10, UR6, UR22, URZ ;  /* 0x00000016060a72a5 */ /* 0x000fe4000f8e00ff */
[----:B------:R-:W-:Y:S02]  /*4900*/  UIMAD UR8, UR45, UR7, URZ ;  /* 0x000000072d0872a4 */ /* 0x000fe4000f8e02ff */
[----:B------:R-:W-:Y:S03]  /*4910*/  UISETP.GE.AND UP0, UPT, UR6, UR4, UPT ;  /* 0x000000040600728c */ /* 0x000fe6000bf06270 */
[----:B------:R-:W-:Y:S01]  /*4920*/  UMOV UR4, UR11 ;  /* 0x0000000b00047c82 */ /* 0x000fe20008000000 */
[----:B------:R-:W-:Y:S02]  /*4930*/  UISETP.GE.OR UP0, UPT, UR5, UR8, UP0 ;  /* 0x000000080500728c */ /* 0x000fe40008706670 */
[----:B------:R-:W-:Y:S02]  /*4940*/  USHF.R.U32.HI UR4, URZ, UR23, UR4 ;  /* 0x00000017ff047299 */ /* 0x000fe40008011604 */
[----:B------:R-:W-:Y:S02]  /*4950*/  UIMAD.WIDE.U32 UR8, UR5, UR22, URZ ;  /* 0x00000016050872a5 */ /* 0x000fe4000f8e00ff */
[----:B------:R-:W-:Y:S04]  /*4960*/  USEL UR10, UR6, UR4, !UP1 ;  /* 0x00000004060a7287 */ /* 0x000fe8000c800000 */
[----:B------:R-:W-:Y:S01]  /*4970*/  UIADD3 UR11, UPT, UPT, -UR10, URZ, URZ ;  /* 0x000000ff0a0b7290 */ /* 0x000fe2000fffe1ff */
[----:B------:R-:W-:Y:S02]  /*4980*/  @!UP0 UMOV UR4, UR9 ;  /* 0x0000000900048c82 */ /* 0x000fe40008000000 */
[----:B------:R-:W-:Y:S02]  /*4990*/  @!UP0 USHF.R.U32.HI UR4, URZ, UR23, UR4 ;  /* 0x00000017ff048299 */ /* 0x000fe40008011604 */
[----:B------:R-:W-:Y:S02]  /*49a0*/  UIMAD UR8, UR45, UR11, UR6 ;  /* 0x0000000b2d0872a4 */ /* 0x000fe4000f8e0206 */
[----:B------:R-:W-:Y:S02]  /*49b0*/  @!UP0 USEL UR4, UR5, UR4, !UP1 ;  /* 0x0000000405048287 */ /* 0x000fe4000c800000 */
[----:B------:R-:W-:Y:S02]  /*49c0*/  UISETP.NE.AND UP1, UPT, UR20, URZ, UPT ;  /* 0x000000ff1400728c */ /* 0x000fe4000bf25270 */
[----:B------:R-:W-:Y:S02]  /*49d0*/  @!UP0 UIMAD UR7, UR7, UR8, UR4 ;  /* 0x00000008070782a4 */ /* 0x000fe4000f8e0204 */
[----:B------:R-:W-:Y:S02]  /*49e0*/  @!UP0 UIADD3 UR9, UPT, UPT, UR10, -UR4, URZ ;  /* 0x800000040a098290 */ /* 0x000fe4000fffe0ff */
[----:B------:R-:W-:Y:S02]  /*49f0*/  UIADD3 UR8, UPT, UPT, -UR6, URZ, URZ ;  /* 0x000000ff06087290 */ /* 0x000fe4000fffe1ff */
[----:B------:R-:W-:Y:S02]  /*4a00*/  UIADD3 UR4, UPT, UPT, -UR5, URZ, URZ ;  /* 0x000000ff05047290 */ /* 0x000fe4000fffe1ff */
[----:B------:R-:W-:Y:S03]  /*4a10*/  @!UP0 UIMAD UR6, UR9, UR45, UR5 ;  /* 0x0000002d090682a4 */ /* 0x000fe6000f8e0205 */
[----:B------:R-:W-:Y:S01]  /*4a20*/  @!UP0 UMOV UR5, UR7 ;  /* 0x0000000700058c82 */ /* 0x000fe20008000000 */
[----:B------:R-:W-:Y:S02]  /*4a30*/  UIMAD UR7, UR15, UR4, UR14 ;  /* 0x000000040f0772a4 */ /* 0x000fe4000f8e020e */
[----:B------:R-:W-:Y:S02]  /*4a40*/  UIMAD UR4, UR50, UR8, UR13 ;  /* 0x00000008320472a4 */ /* 0x000fe4000f8e020d */
[----:B------:R-:W-:Y:S02]  /*4a50*/  UIMAD UR14, UR5, UR15, UR7 ;  /* 0x0000000f050e72a4 */ /* 0x000fe4000f8e0207 */
[----:B------:R-:W-:Y:S11]  /*4a60*/  UIMAD UR13, UR6, UR50, UR4 ;  /* 0x00000032060d72a4 */ /* 0x000ff6000f8e0204 */
[----:B------:R-:W-:Y:S01]  /*4a70*/  @!UPT UIADD3 URZ, UPT, UPT, URZ, URZ, URZ ;  /* 0x000000fffffff290 */ /* 0x000fe2000fffe0ff */
.L_x_86:
[----:B------:R-:W3:Y:S01]  /*4a80*/  @!UP4 LDCU.128 UR8, c[0x0][0xb10] ;  /* 0x00016200ff08c7ac */ /* 0x000ee20008000c00 */
[----:B------:R-:W-:Y:S01]  /*4a90*/  IMAD.MOV.U32 R5, RZ, RZ, 0x1 ;  /* 0x00000001ff057424 */ /* 0x000fe200078e00ff */
[----:B------:R-:W-:Y:S04]  /*4aa0*/  ISETP.NE.U32.AND P0, PT, RZ, UR38, PT ;  /* 0x00000026ff007c0c */ /* 0x000fe8000bf05070 */
[----:B------:R-:W-:Y:S01]  /*4ab0*/  ISETP.NE.AND.EX P0, PT, RZ, UR39, PT, P0 ;  /* 0x00000027ff007c0c */ /* 0x000fe2000bf05300 */
[----:B------:R-:W4:Y:S01]  /*4ac0*/  @!UP4 LDCU UR5, c[0x0][0xb0c] ;  /* 0x00016180ff05c7ac */ /* 0x000f220008000800 */
[----:B------:R-:W-:Y:S01]  /*4ad0*/  SHF.L.U32 R5, R5, 0x1f, RZ ;  /* 0x0000001f05057819 */ /* 0x000fe200000006ff */
[----:B------:R-:W-:Y:S02]  /*4ae0*/  USHF.L.U32 UR43, UR30, 0x7, URZ ;  /* 0x000000071e2b7899 */ /* 0x000fe400080006ff */
[----:B------:R-:W-:Y:S02]  /*4af0*/  USHF.L.U32 UR42, UR31, 0x8, URZ ;  /* 0x000000081f2a7899 */ /* 0x000fe400080006ff */
[----:B---3--:R-:W-:Y:S07]  /*4b00*/  UIMAD.WIDE.U32 UR6, UR14, UR8, URZ ;  /* 0x000000080e0672a5 */ /* 0x008fee000f8e00ff */
[----:B------:R-:W-:Y:S01]  /*4b10*/  @!UP4 UMOV UR4, UR7 ;  /* 0x000000070004cc82 */ /* 0x000fe20008000000 */
[----:B----4-:R-:W-:Y:S02]  /*4b20*/  @!UP4 UISETP.NE.AND UP0, UPT, UR5, 0x1, UPT ;  /* 0x000000010500c88c */ /* 0x010fe4000bf05270 */
[----:B------:R-:W-:Y:S02]  /*4b30*/  @!UP4 USHF.R.U32.HI UR4, URZ, UR9, UR4 ;  /* 0x00000009ff04c299 */ /* 0x000fe40008011604 */
[----:B------:R-:W-:Y:S02]  /*4b40*/  UIMAD.WIDE.U32 UR6, UR13, UR11, URZ ;  /* 0x0000000b0d0672a5 */ /* 0x000fe4000f8e00ff */
[----:B------:R-:W-:Y:S02]  /*4b50*/  @!UP4 USEL UR8, UR14, UR4, !UP0 ;  /* 0x000000040e08c287 */ /* 0x000fe4000c000000 */
[----:B------:R-:W-:Y:S03]  /*4b60*/  @!UP4 UISETP.NE.AND UP0, UPT, UR10, 0x1, UPT ;  /* 0x000000010a00c88c */ /* 0x000fe6000bf05270 */
[----:B------:R-:W-:Y:S02]  /*4b70*/  @!UP4 UMOV UR6, UR7 ;  /* 0x000000070006cc82 */ /* 0x000fe40008000000 */
[----:B------:R-:W3:Y:S02]  /*4b80*/  @!UP4 LDCU UR4, c[0x0][0xb20] ;  /* 0x00016400ff04c7ac */ /* 0x000ee40008000800 */
[----:B---3--:R-:W-:Y:S04]  /*4b90*/  @!UP4 USHF.R.U32.HI UR6, URZ, UR4, UR6 ;  /* 0x00000004ff06c299 */ /* 0x008fe80008011606 */
[----:B------:R-:W-:Y:S04]  /*4ba0*/  @!UP4 USEL UR6, UR13, UR6, !UP0 ;  /* 0x000000060d06c287 */ /* 0x000fe8000c000000 */
[----:B------:R-:W-:Y:S02]  /*4bb0*/  @!UP4 UIADD3 UR4, UPT, UPT, -UR8, UR6, URZ ;  /* 0x000000060804c290 */ /* 0x000fe4000fffe1ff */
[----:B------:R-:W-:Y:S02]  /*4bc0*/  @!UP4 UIADD3 UR6, UPT, UPT, UR8, -UR6, URZ ;  /* 0x800000060806c290 */ /* 0x000fe4000fffe0ff */
[----:B------:R-:W-:Y:S02]  /*4bd0*/  @!UP4 UIMAD UR14, UR4, UR5, UR14 ;  /* 0x00000005040ec2a4 */ /* 0x000fe4000f8e020e */
[----:B------:R-:W-:Y:S01]  /*4be0*/  @!UP4 UIMAD UR13, UR6, UR10, UR13 ;  /* 0x0000000a060dc2a4 */ /* 0x000fe2000f8e020d */
[----:B------:R-:W-:Y:S11]  /*4bf0*/  BRA.U UP3, `(.L_x_87) ;  /* 0x0000000103107547 */ /* 0x000ff6000b800000 */
[----:B--2---:R-:W-:Y:S04]  /*4c00*/  MOV R0, UR54 ;  /* 0x0000003600007c02 */ /* 0x004fe80008000f00 */
[----:B------:R-:W-:Y:S04]  /*4c10*/  SHF.L.U32 R7, R0, 0x1f, RZ ;  /* 0x0000001f00077819 */ /* 0x000fe800000006ff */
[----:B------:R-:W2:Y:S02]  /*4c20*/  SYNCS.PHASECHK.TRANS64.TRYWAIT P1, [UR21+0x98], R7 ;  /* 0x00009807ff0075a7 */ /* 0x000ea40008021115 */
[----:B--2---:R-:W-:Y:S05]  /*4c30*/  @!P1 BRA `(.L_x_88) ;  /* 0x0000009c00809947 */ /* 0x004fea0003800000 */
.L_x_87:
[----:B------:R-:W-:Y:S05]  /*4c40*/  BRA.U !UP5, `(.L_x_89) ;  /* 0x000000010d387547 */ /* 0x000fea000b800000 */
[----:B------:R-:W-:Y:S01]  /*4c50*/  UPLOP3.LUT UP1, UPT, UPT, UPT, UP6, 0x80, 0x8 ;  /* 0x000000000008789c */ /* 0x000fe20003f2f060 */
[----:B--2---:R-:W-:Y:S01]  /*4c60*/  HFMA2 R0, -RZ, RZ, 0, 5.9604644775390625e-08 ;  /* 0x00000001ff007431 */ /* 0x004fe200000001ff */
[----:B------:R-:W2:Y:S01]  /*4c70*/  LDCU.64 UR8, c[0x0][0x358] ;  /* 0x00006b00ff0877ac */ /* 0x000ea20008000a00 */
[----:B------:R-:W-:Y:S03]  /*4c80*/  IMAD.MOV.U32 R90, RZ, RZ, 0x1 ;  /* 0x00000001ff5a7424 */ /* 0x000fe600078e00ff */
[----:B------:R-:W-:Y:S05]  /*4c90*/  PLOP3.LUT P1, PT, PT, PT, UP1, 0x80, 0x8 ;  /* 0x000000000008781c */ /* 0x000fea0003f2f018 */
[----:B------:R-:W3:Y:S01]  /*4ca0*/  @UP1 LDCU.64 UR4, c[0x0][0x888] ;  /* 0x00011100ff0417ac */ /* 0x000ee20008000a00 */
[----:B------:R-:W-:Y:S07]  /*4cb0*/  @UP1 UIMAD UR6, UR36, UR38, URZ ;  /* 0x00000026240612a4 */ /* 0x000fee000f8e02ff */
[----:B------:R-:W-:Y:S01]  /*4cc0*/  @!P1 PRMT R90, R0, 0x7610, R90 ;  /* 0x00007610005a9816 */ /* 0x000fe2000000005a */
[----:B---3--:R-:W-:Y:S06]  /*4cd0*/  @UP1 UIMAD.WIDE UR4, UR6, 0x4, UR4 ;  /* 0x00000004060418a5 */ /* 0x008fec000f8e0204 */
[----:B------:R-:W-:Y:S01]  /*4ce0*/  IMAD.U32 R6, RZ, RZ, UR4 ;  /* 0x00000004ff067e24 */ /* 0x000fe2000f8e00ff */
[----:B------:R-:W-:Y:S04]  /*4cf0*/  MOV R7, UR5 ;  /* 0x0000000500077c02 */ /* 0x000fe80008000f00 */
[----:B------:R-:W3:Y:S01]  /*4d00*/  @!UP1 LDCU UR4, c[0x0][0x880] ;  /* 0x00011000ff0497ac */ /* 0x000ee20008000800 */
[----:B--2--5:R4:W5:Y:S02]  /*4d10*/  @P1 LDG.E R45, desc[UR8][R6.64] ;  /* 0x00000008062d1981 */ /* 0x024964000c1e1900 */
[----:B---34-:R-:W-:Y:S07]  /*4d20*/  @!P1 IMAD.U32 R45, RZ, RZ, UR4 ;  /* 0x00000004ff2d9e24 */ /* 0x018fee000f8e00ff */
.L_x_89:
[----:B-----5:R-:W-:Y:S01]  /*4d30*/  @!P0 FSETP.EQ.AND P2, PT, R45, RZ, PT ;  /* 0x000000ff2d00820b */ /* 0x020fe20003f42000 */
[----:B------:R-:W-:Y:S01]  /*4d40*/  @!UPT UIADD3 URZ, UPT, UPT, URZ, URZ, URZ ;  /* 0x000000fffffff290 */ /* 0x000fe2000fffe0ff */
[----:B------:R-:W-:Y:S11]  /*4d50*/  @!P0 BRA `(.L_x_90) ;  /* 0x0000000000148947 */ /* 0x000ff60003800000 */
[----:B------:R-:W-:Y:S02]  /*4d60*/  LOP3.LUT P0, RZ, R90, 0xff, RZ, 0xc0, !PT ;  /* 0x000000ff5aff7812 */ /* 0x000fe4000780c0ff */
[----:B------:R-:W-:Y:S04]  /*4d70*/  PLOP3.LUT P2, PT, PT, PT, UP1, 0x80, 0x8 ;  /* 0x000000000008781c */ /* 0x000fe80003f4f018 */
[----:B------:R-:W-:Y:S07]  /*4d80*/  PLOP3.LUT P2, PT, P2, PT, PT, 0x8, 0x80 ;  /* 0x000000000080781c */ /* 0x000fee000174e170 */
[----:B------:R-:W-:Y:S11]  /*4d90*/  @P0 FSETP.EQ.AND P2, PT, R45, RZ, PT ;  /* 0x000000ff2d00020b */ /* 0x000ff60003f42000 */
[----:B------:R-:W-:Y:S02]  /*4da0*/  @!UPT UIADD3 URZ, UPT, UPT, URZ, URZ, URZ ;  /* 0x000000fffffff290 */ /* 0x000fe4000fffe0ff */
.L_x_90:
[----:B------:R-:W3:Y:S01]  /*4db0*/  SYNCS.PHASECHK.TRANS64.TRYWAIT P0, [UR21+0x70], R5 ;  /* 0x00007005ff0075a7 */ /* 0x000ee20008001115 */
[----:B------:R-:W-:Y:S04]  /*4dc0*/  ELECT P1, URZ, PT ;  /* 0x0000000000ff782f */ /* 0x000fe80003820000 */
[----:B------:R-:W-:Y:S01]  /*4dd0*/  PLOP3.LUT P1, PT, P2, P1, PT, 0xf2, 0x2f ;  /* 0x00000000002f781c */ /* 0x000fe20001723e72 */
[----:B------:R-:W-:Y:S01]  /*4de0*/  @!UPT UIADD3 URZ, UPT, UPT, URZ, URZ, URZ ;  /* 0x000000fffffff290 */ /* 0x000fe2000fffe0ff */
[----:B---3--:R-:W-:Y:S11]  /*4df0*/  @!P0 BRA `(.L_x_91) ;  /* 0x0000009c00288947 */ /* 0x008ff60003800000 */
.L_x_215:
[----:B------:R-:W-:Y:S01]  /*4e00*/  @!P1 IADD3 R2, P0, PT, R12, 0x580, RZ ;  /* 0x000005800c029810 */ /* 0x000fe20007f1e0ff */
[----:B------:R-:W-:Y:S01]  /*4e10*/  VOTEU.ALL UP0, P1 ;  /* 0x0000000000ff7886 */ /* 0x000fe20000800000 */
[----:B------:R-:W-:Y:S01]  /*4e20*/  UMOV UR6, 0x0 ;  /* 0x0000000000067882 */ /* 0x000fe20000000000 */
[----:B------:R-:W-:Y:S01]  /*4e30*/  UMOV UR7, 0x10000000 ;  /* 0x1000000000077882 */ /* 0x000fe20000000000 */
[----:B------:R-:W-:Y:S01]  /*4e40*/  @!P1 R2UR UR5, R2 ;  /* 0x00000000020592ca */ /* 0x000fe200000e0000 */
[----:B--2---:R-:W-:Y:S01]  /*4e50*/  @!P1 IMAD.X R0, RZ, RZ, R13, P0 ;  /* 0x000000ffff009224 */ /* 0x004fe200000e060d */
[----:B------:R-:W-:Y:S01]  /*4e60*/  @!UP0 UIADD3 UR40, UPT, UPT, UR21, 0x400, URZ ;  /* 0x0000040015288890 */ /* 0x000fe2000fffe0ff */
[----:B------:R-:W-:Y:S01]  /*4e70*/  VOTEU.ALL UP0, P1 ;  /* 0x0000000000ff7886 */ /* 0x000fe20000800000 */
[----:B------:R-:W-:Y:S02]  /*4e80*/  UMOV UR44, UR36 ;  /* 0x00000024002c7c82 */ /* 0x000fe40008000000 */
[----:B------:R-:W-:Y:S01]  /*4e90*/  @!P1 R2UR UR4, R0 ;  /* 0x00000000000492ca */ /* 0x000fe200000e0000 */
[----:B------:R-:W-:Y:S06]  /*4ea0*/  @!P1 IMAD.MOV.U32 R0, RZ, RZ, 0x4000 ;  /* 0x00004000ff009424 */ /* 0x000fec00078e00ff */
[----:B------:R-:W-:Y:S06]  /*4eb0*/  IMAD.U32 R6, RZ, RZ, UR5 ;  /* 0x00000005ff067e24 */ /* 0x000fec000f8e00ff */
[----:B------:R-:W-:Y:S01]  /*4ec0*/  IMAD.U32 R7, RZ, RZ, UR4 ;  /* 0x00000004ff077e24 */ /* 0x000fe2000f8e00ff */
[----:B------:R-:W-:Y:S04]  /*4ed0*/  @!P1 R2UR UR4, R6 ;  /* 0x00000000060492ca */ /* 0x000fe800000e0000 */
[----:B------:R-:W-:Y:S11]  /*4ee0*/  @!P1 R2UR UR5, R7 ;  /* 0x00000000070592ca */ /* 0x000ff600000e0000 */
[----:B------:R-:W-:Y:S02]  /*4ef0*/  @!UPT UIADD3 URZ, UPT, UPT, URZ, URZ, URZ ;  /* 0x000000fffffff290 */ /* 0x000fe4000fffe0ff */
[----:B------:R2:W-:Y:S01]  /*4f00*/  @!UP0 UTMALDG.3D [UR40], [UR4], desc[UR6] ;  /* 0x00000628040085b4 */ /* 0x0005e20008011000 */
[----:B------:R3:W-:Y:S01]  /*4f10*/  @!P1 SYNCS.ARRIVE.TRANS64.RED.A0TR RZ, [UR21+0x50], R0 ;  /* 0x00005000ffff99a7 */ /* 0x0007e20008300415 */
[----:B--2---:R-:W-:Y:S09]  /*4f20*/  UPRMT UR6, UR52, 0x654, UR41 ;  /* 0x0000065434067896 */ /* 0x004ff20008000029 */
[----:B------:R-:W-:Y:S01]  /*4f30*/  SYNCS.ARRIVE.TRANS64.RED.A1T0 RZ, [UR6], RZ ;  /* 0x000000ffffff79a7 */ /* 0x000fe20008100406 */
[----:B------:R-:W2:Y:S02]  /*4f40*/  SYNCS.PHASECHK.TRANS64.TRYWAIT P0, [UR21+0x78], R5 ;  /* 0x00007805ff0075a7 */ /* 0x000ea40008001115 */
[----:B--23--:R-:W-:Y:S05]  /*4f50*/  @!P0 BRA `(.L_x_92) ;  /* 0x0000009800e88947 */ /* 0x00cfea0003800000 */
.L_x_217:
[----:B------:R-:W-:Y:S01]  /*4f60*/  @!P1 IADD3 R2, P0, PT, R12, 0x580, RZ ;  /* 0x000005800c029810 */ /* 0x000fe20007f1e0ff */
[----:B------:R-:W-:Y:S01]  /*4f70*/  VOTEU.ALL UP0, P1 ;  /* 0x0000000000ff7886 */ /* 0x000fe20000800000 */
[----:B------:R-:W-:Y:S01]  /*4f80*/  UMOV UR8, 0x0 ;  /* 0x0000000000087882 */ /* 0x000fe20000000000 */
[----:B------:R-:W-:Y:S01]  /*4f90*/  UMOV UR9, 0x10000000 ;  /* 0x1000000000097882 */ /* 0x000fe20000000000 */
[----:B------:R-:W-:Y:S01]  /*4fa0*/  @!P1 R2UR UR5, R2 ;  /* 0x00000000020592ca */ /* 0x000fe200000e0000 */
[----:B--2---:R-:W-:Y:S01]  /*4fb0*/  @!P1 IMAD.X R0, RZ, RZ, R13, P0 ;  /* 0x000000ffff009224 */ /* 0x004fe200000e060d */
[----:B------:R-:W-:Y:S02]  /*4fc0*/  @!UP0 UIADD3 UR34, UPT, UPT, UR42, 0x20, URZ ;  /* 0x000000202a228890 */ /* 0x000fe4000fffe0ff */
[----:B------:R-:W-:Y:S02]  /*4fd0*/  @!UP0 UIADD3 UR32, UPT, UPT, UR21, 0x4400, URZ ;  /* 0x0000440015208890 */ /* 0x000fe4000fffe0ff */
[----:B------:R-:W-:Y:S01]  /*4fe0*/  @!P1 R2UR UR4, R0 ;  /* 0x00000000000492ca */ /* 0x000fe200000e0000 */
[----:B------:R-:W-:Y:S01]  /*4ff0*/  VOTEU.ALL UP0, P1 ;  /* 0x0000000000ff7886 */ /* 0x000fe20000800000 */
[----:B------:R-:W-:Y:S01]  /*5000*/  @!P1 IMAD.MOV.U32 R0, RZ, RZ, 0x4000 ;  /* 0x00004000ff009424 */ /* 0x000fe200078e00ff */
[----:B------:R-:W-:Y:S01]  /*5010*/  UMOV UR35, UR43 ;  /* 0x0000002b00237c82 */ /* 0x000fe20008000000 */
[----:B------:R-:W-:Y:S03]  /*5020*/  UPRMT UR7, UR52, 0x654, UR33 ;  /* 0x0000065434077896 */ /* 0x000fe60008000021 */
[----:B------:R-:W-:Y:S06]  /*5030*/  IMAD.U32 R6, RZ, RZ, UR5 ;  /* 0x00000005ff067e24 */ /* 0x000fec000f8e00ff */
[----:B------:R-:W-:Y:S01]  /*5040*/  IMAD.U32 R7, RZ, RZ, UR4 ;  /* 0x00000004ff077e24 */ /* 0x000fe2000f8e00ff */
[----:B------:R-:W-:Y:S04]  /*5050*/  @!P1 R2UR UR4, R6 ;  /* 0x00000000060492ca */ /* 0x000fe800000e0000 */
[----:B------:R-:W-:Y:S11]  /*5060*/  @!P1 R2UR UR5, R7 ;  /* 0x00000000070592ca */ /* 0x000ff600000e0000 */
[----:B------:R-:W-:Y:S02]  /*5070*/  @!UPT UIADD3 URZ, UPT, UPT, URZ, URZ, URZ ;  /* 0x000000fffffff290 */ /* 0x000fe4000fffe0ff */
[----:B------:R2:W-:Y:S01]  /*5080*/  @!UP0 UTMALDG.3D [UR32], [UR4], desc[UR8] ;  /* 0x00000820040085b4 */ /* 0x0005e20008011000 */
[----:B------:R2:W-:Y:S01]  /*5090*/  @!P1 SYNCS.ARRIVE.TRANS64.RED.A0TR RZ, [UR21+0x58], R0 ;  /* 0x00005800ffff99a7 */ /* 0x0005e20008300415 */
[----:B------:R-:W-:Y:S01]  /*50a0*/  SYNCS.ARRIVE.TRANS64.RED.A1T0 RZ, [UR7], RZ ;  /* 0x000000ffffff79a7 */ /* 0x000fe20008100407 */
[----:B------:R-:W3:Y:S02]  /*50b0*/  SYNCS.PHASECHK.TRANS64.TRYWAIT P0, [UR21+0x80], R5 ;  /* 0x00008005ff0075a7 */ /* 0x000ee40008001115 */
[----:B--23--:R-:W-:Y:S05]  /*50c0*/  @!P0 BRA `(.L_x_93) ;  /* 0x0000009800a48947 */ /* 0x00cfea0003800000 */
.L_x_219:
        /* <DEDUP_REMOVED lines=10> */
[----:B------:R-:W-:Y:S01]  /*5170*/  UMOV UR27, UR43 ;  /* 0x0000002b001b7c82 */ /* 0x000fe20008000000 */
[----:B------:R-:W-:Y:S01]  /*5180*/  UMOV UR28, UR36 ;  /* 0x00000024001c7c82 */ /* 0x000fe20008000000 */
[----:B------:R-:W-:Y:S03]  /*5190*/  @!P1 IMAD.MOV.U32 R0, RZ, RZ, 0x4000 ;  /* 0x00004000ff009424 */ /* 0x000fe600078e00ff */
        /* <DEDUP_REMOVED lines=11> */
.L_x_221:
[----:B------:R-:W-:Y:S01]  /*5250*/  @!P1 IADD3 R2, P0, PT, R12, 0x580, RZ ;  /* 0x000005800c029810 */ /* 0x000fe20007f1e0ff */
[----:B------:R-:W-:Y:S01]  /*5260*/  VOTEU.ALL UP0, P1 ;  /* 0x0000000000ff7886 */ /* 0x000fe20000800000 */
[----:B------:R-:W-:Y:S01]  /*5270*/  UMOV UR8, 0x0 ;  /* 0x0000000000087882 */ /* 0x000fe20000000000 */
[----:B------:R-:W-:Y:S01]  /*5280*/  UMOV UR9, 0x10000000 ;  /* 0x1000000000097882 */ /* 0x000fe20000000000 */
[----:B------:R-:W-:Y:S01]  /*5290*/  @!P1 R2UR UR5, R2 ;  /* 0x00000000020592ca */ /* 0x000fe200000e0000 */
[----:B--2---:R-:W-:Y:S01]  /*52a0*/  @!P1 IMAD.X R0, RZ, RZ, R13, P0 ;  /* 0x000000ffff009224 */ /* 0x004fe200000e060d */
[----:B------:R-:W-:Y:S01]  /*52b0*/  @!UP0 UIADD3 UR18, UPT, UPT, UR42, 0x60, URZ ;  /* 0x000000602a128890 */ /* 0x000fe2000fffe0ff */
[----:B------:R-:W-:Y:S01]  /*52c0*/  SHF.L.U32 R4, RZ, 0x1f, RZ ;  /* 0x0000001fff047819 */ /* 0x000fe200000006ff */
        /* <DEDUP_REMOVED lines=17> */
.L_x_223:
[----:B------:R-:W-:Y:S01]  /*53e0*/  @!P1 IADD3 R2, P0, PT, R12, 0x580, RZ ;  /* 0x000005800c029810 */ /* 0x000fe20007f1e0ff */
[----:B------:R-:W-:Y:S01]  /*53f0*/  VOTEU.ALL UP0, P1 ;  /* 0x0000000000ff7886 */ /* 0x000fe20000800000 */
[----:B------:R-:W-:Y:S01]  /*5400*/  UMOV UR18, 0x0 ;  /* 0x0000000000127882 */ /* 0x000fe20000000000 */
[----:B------:R-:W-:Y:S01]  /*5410*/  UMOV UR19, 0x10000000 ;  /* 0x1000000000137882 */ /* 0x000fe20000000000 */
[----:B------:R-:W-:Y:S01]  /*5420*/  @!P1 R2UR UR5, R2 ;  /* 0x00000000020592ca */ /* 0x000fe200000e0000 */
[----:B------:R-:W-:Y:S01]  /*5430*/  @!P1 IMAD.X R0, RZ, RZ, R13, P0 ;  /* 0x000000ffff009224 */ /* 0x000fe200000e060d */
[----:B------:R-:W-:Y:S02]  /*5440*/  @!UP0 UIADD3 UR10, UPT, UPT, UR42, 0x80, URZ ;  /* 0x000000802a0a8890 */ /* 0x000fe4000fffe0ff */
[----:B------:R-:W-:Y:S02]  /*5450*/  @!UP0 UIADD3 UR8, UPT, UPT, UR21, 0x400, URZ ;  /* 0x0000040015088890 */ /* 0x000fe4000fffe0ff */
[----:B------:R-:W-:Y:S01]  /*5460*/  @!P1 R2UR UR4, R0 ;  /* 0x00000000000492ca */ /* 0x000fe200000e0000 */
[----:B------:R-:W-:Y:S01]  /*5470*/  VOTEU.ALL UP0, P1 ;  /* 0x0000000000ff7886 */ /* 0x000fe20000800000 */
[----:B------:R-:W-:Y:S01]  /*5480*/  @!P1 IMAD.MOV.U32 R0, RZ, RZ, 0x4000 ;  /* 0x00004000ff009424 */ /* 0x000fe200078e00ff */
[----:B------:R-:W-:Y:S01]  /*5490*/  UMOV UR9, UR41 ;  /* 0x0000002900097c82 */ /* 0x000fe20008000000 */
[----:B------:R-:W-:Y:S01]  /*54a0*/  UMOV UR11, UR43 ;  /* 0x0000002b000b7c82 */ /* 0x000fe20008000000 */
[----:B------:R-:W-:Y:S02]  /*54b0*/  UMOV UR12, UR36 ;  /* 0x00000024000c7c82 */ /* 0x000fe40008000000 */
[----:B------:R-:W-:Y:S06]  /*54c0*/  IMAD.U32 R6, RZ, RZ, UR5 ;  /* 0x00000005ff067e24 */ /* 0x000fec000f8e00ff */
[----:B--2---:R-:W-:Y:S01]  /*54d0*/  IMAD.U32 R7, RZ, RZ, UR4 ;  /* 0x00000004ff077e24 */ /* 0x004fe2000f8e00ff */
        /* <DEDUP_REMOVED lines=8> */
.L_x_225:
        /* <DEDUP_REMOVED lines=24> */
.L_x_227:
[----:B------:R-:W-:Y:S01]  /*56e0*/  @!P1 IADD3 R2, P0, PT, R12, 0x580, RZ ;  /* 0x000005800c029810 */ /* 0x000fe20007f1e0ff */
[----:B------:R-:W-:Y:S01]  /*56f0*/  VOTEU.ALL UP0, P1 ;  /* 0x0000000000ff7886 */ /* 0x000fe20000800000 */
[----:B------:R-:W-:Y:S01]  /*5700*/  UMOV UR6, 0x0 ;  /* 0x0000000000067882 */ /* 0x000fe20000000000 */
[----:B------:R-:W-:Y:S01]  /*5710*/  UMOV UR7, 0x10000000 ;  /* 0x1000000000077882 */ /* 0x000fe20000000000 */
[----:B------:R-:W-:Y:S01]  /*5720*/  @!P1 R2UR UR5, R2 ;  /* 0x00000000020592ca */ /* 0x000fe200000e0000 */
[----:B------:R-:W-:Y:S01]  /*5730*/  @!P1 IMAD.X R0, RZ, RZ, R13, P0 ;  /* 0x000000ffff009224 */ /* 0x000fe200000e060d */
[----:B------:R-:W-:Y:S01]  /*5740*/  @!UP0 UIADD3 UR10, UPT, UPT, UR42, 0xc0, URZ ;  /* 0x000000c02a0a8890 */ /* 0x000fe2000fffe0ff */
[----:B------:R-:W-:Y:S01]  /*5750*/  VIADD R10, R10, 0x1 ;  /* 0x000000010a0a7836 */ /* 0x000fe20000000000 */
        /* <DEDUP_REMOVED lines=17> */
.L_x_229:
[----:B------:R-:W-:Y:S01]  /*5870*/  @!P1 IADD3 R2, P0, PT, R12, 0x580, RZ ;  /* 0x000005800c029810 */ /* 0x000fe20007f1e0ff */
[----:B------:R-:W-:Y:S01]  /*5880*/  VOTEU.ALL UP0, P1 ;  /* 0x0000000000ff7886 */ /* 0x000fe20000800000 */
[----:B------:R-:W-:Y:S01]  /*5890*/  UMOV UR6, 0x0 ;  /* 0x0000000000067882 */ /* 0x000fe20000000000 */
[----:B------:R-:W-:Y:S01]  /*58a0*/  UMOV UR7, 0x10000000 ;  /* 0x1000000000077882 */ /* 0x000fe20000000000 */
[----:B------:R-:W-:Y:S01]  /*58b0*/  @!P1 R2UR UR5, R2 ;  /* 0x00000000020592ca */ /* 0x000fe200000e0000 */
[----:B------:R-:W-:Y:S01]  /*58c0*/  @!P1 IMAD.X R0, RZ, RZ, R13, P0 ;  /* 0x000000ffff009224 */ /* 0x000fe200000e060d */
[----:B------:R-:W-:Y:S01]  /*58d0*/  @!UP0 UIADD3 UR10, UPT, UPT, UR42, 0xe0, URZ ;  /* 0x000000e02a0a8890 */ /* 0x000fe2000fffe0ff */
[----:B------:R-:W-:Y:S01]  /*58e0*/  R2UR UR19, R92 ;  /* 0x000000005c1372ca */ /* 0x000fe200000e0000 */
[----:B------:R-:W-:Y:S01]  /*58f0*/  @!UP0 UIADD3 UR8, UPT, UPT, UR21, 0xc400, URZ ;  /* 0x0000c40015088890 */ /* 0x000fe2000fffe0ff */
[----:B------:R-:W-:Y:S01]  /*5900*/  R2UR UR18, R93 ;  /* 0x000000005d1272ca */ /* 0x000fe200000e0000 */
[----:B------:R-:W-:Y:S01]  /*5910*/  VOTEU.ALL UP0, P1 ;  /* 0x0000000000ff7886 */ /* 0x000fe20000800000 */
[----:B------:R-:W-:Y:S01]  /*5920*/  @!P1 R2UR UR4, R0 ;  /* 0x00000000000492ca */ /* 0x000fe200000e0000 */
[----:B------:R-:W-:Y:S01]  /*5930*/  UMOV UR9, UR17 ;  /* 0x0000001100097c82 */ /* 0x000fe20008000000 */
[----:B------:R-:W-:Y:S01]  /*5940*/  UMOV UR11, UR43 ;  /* 0x0000002b000b7c82 */ /* 0x000fe20008000000 */
[----:B------:R-:W-:Y:S01]  /*5950*/  UMOV UR12, UR36 ;  /* 0x00000024000c7c82 */ /* 0x000fe20008000000 */
[C---:B------:R-:W-:Y:S01]  /*5960*/  ISETP.NE.AND P0, PT, R10.reuse, 0x2, PT ;  /* 0x000000020a00780c */ /* 0x040fe20003f05270 */
[----:B------:R-:W-:Y:S01]  /*5970*/  UMOV UR36, UR29 ;  /* 0x0000001d00247c82 */ /* 0x000fe20008000000 */
[----:B------:R-:W-:Y:S01]  /*5980*/  IMAD.U32 R6, RZ, RZ, UR5 ;  /* 0x00000005ff067e24 */ /* 0x000fe2000f8e00ff */
[----:B------:R-:W-:Y:S01]  /*5990*/  UPLOP3.LUT UP3, UPT, UPT, UPT, UPT, 0x80, 0x8 ;  /* 0x000000000008789c */ /* 0x000fe20003f6f070 */
[----:B------:R-:W-:Y:S01]  /*59a0*/  SEL R0, RZ, 0x1, P0 ;  /* 0x00000001ff007807 */ /* 0x000fe20000000000 */
[----:B------:R-:W-:Y:S01]  /*59b0*/  UIADD3 UR31, UPT, UPT, UR13, UR19, URZ ;  /* 0x000000130d1f7290 */ /* 0x000fe2000fffe0ff */
[----:B------:R-:W-:Y:S01]  /*59c0*/  SEL R10, R10, RZ, P0 ;  /* 0x000000ff0a0a7207 */ /* 0x000fe20000000000 */
[----:B------:R-:W-:Y:S01]  /*59d0*/  UIADD3 UR30, UPT, UPT, UR14, UR18, URZ ;  /* 0x000000120e1e7290 */ /* 0x000fe2000fffe0ff */
[----:B------:R-:W-:Y:S01]  /*59e0*/  LOP3.LUT R9, R9, R0, RZ, 0x3c, !PT ;  /* 0x0000000009097212 */ /* 0x000fe200078e3cff */
[----:B--2---:R-:W-:Y:S01]  /*59f0*/  IMAD.U32 R7, RZ, RZ, UR4 ;  /* 0x00000004ff077e24 */ /* 0x004fe2000f8e00ff */
[----:B------:R-:W-:Y:S04]  /*5a00*/  @!P1 R2UR UR4, R6 ;  /* 0x00000000060492ca */ /* 0x000fe800000e0000 */
[----:B------:R-:W-:Y:S11]  /*5a10*/  @!P1 R2UR UR5, R7 ;  /* 0x00000000070592ca */ /* 0x000ff600000e0000 */
[----:B------:R-:W-:Y:S02]  /*5a20*/  @!UPT UIADD3 URZ, UPT, UPT, URZ, URZ, URZ ;  /* 0x000000fffffff290 */ /* 0x000fe4000fffe0ff */
[----:B------:R2:W-:Y:S01]  /*5a30*/  @!UP0 UTMALDG.3D [UR8], [UR4], desc[UR6] ;  /* 0x00000608040085b4 */ /* 0x0005e20008011000 */
[----:B------:R2:W-:Y:S01]  /*5a40*/  @!P1 SYNCS.ARRIVE.TRANS64.RED.A0TR RZ, [UR21+0x68], R3 ;  /* 0x00006803ffff99a7 */ /* 0x0005e20008300415 */
[----:B------:R-:W-:Y:S01]  /*5a50*/  SYNCS.ARRIVE.TRANS64.RED.A1T0 RZ, [UR16], RZ ;  /* 0x000000ffffff79a7 */ /* 0x000fe20008100410 */
[----:B------:R-:W-:Y:S05]  /*5a60*/  BRA.U UP2, `(.L_x_99) ;  /* 0xffffffe902c87547 */ /* 0x000fea000b83ffff */
[----:B------:R-:W3:Y:S02]  /*5a70*/  SYNCS.PHASECHK.TRANS64.TRYWAIT P0, [UR21+0x70], R5 ;  /* 0x00007005ff0075a7 */ /* 0x000ee40008001115 */
[----:B---3--:R-:W-:Y:S05]  /*5a80*/  @!P0 BRA `(.L_x_100) ;  /* 0x0000009000c48947 */ /* 0x008fea0003800000 */
.L_x_231:
[----:B------:R-:W4:Y:S02]  /*5a90*/  SYNCS.PHASECHK.TRANS64.TRYWAIT P0, [UR21+0x78], R5 ;  /* 0x00007805ff0075a7 */ /* 0x000f240008001115 */
[----:B----4-:R-:W-:Y:S05]  /*5aa0*/  @!P0 BRA `(.L_x_101) ;  /* 0x0000009000d48947 */ /* 0x010fea0003800000 */
.L_x_233:
[----:B------:R-:W4:Y:S01]  /*5ab0*/  SYNCS.PHASECHK.TRANS64.TRYWAIT P0, [UR21+0x80], R5 ;  /* 0x00008005ff0075a7 */ /* 0x000f220008001115 */
[----:B---3--:R-:W-:Y:S01]  /*5ac0*/  HFMA2 R0, -RZ, RZ, 0, 5.9604644775390625e-08 ;  /* 0x00000001ff007431 */ /* 0x008fe200000001ff */
[----:B----4-:R-:W-:Y:S06]  /*5ad0*/  @!P0 BRA `(.L_x_102) ;  /* 0x0000009000e08947 */ /* 0x010fec0003800000 */
.L_x_235:
[----:B---3--:R-:W-:Y:S02]  /*5ae0*/  MOV R2, UR21 ;  /* 0x0000001500027c02 */ /* 0x008fe40008000f00 */
[----:B--2---:R-:W-:-:S07]  /*5af0*/  SHF.L.U32 R3, R0, 0x1f, RZ ;  /* 0x0000001f00037819 */ /* 0x004fce00000006ff */
.L_x_103:
[----:B--2---:R2:W3:Y:S02]  /*5b00*/  SYNCS.PHASECHK.TRANS64.TRYWAIT P0, [R2+URZ+0x88], R3 ;  /* 0x00008803020075a7 */ /* 0x0044e400080011ff */
[----:B---3--:R-:W-:Y:S05]  /*5b10*/  @!P0 NANOSLEEP.SYNCS 0x989680 ;  /* 0x009896800000895d */ /* 0x008fea0003900000 */
[----:B------:R-:W3:Y:S02]  /*5b20*/  @!P0 SYNCS.PHASECHK.TRANS64 P0, [R2+URZ+0x88], R3 ;  /* 0x00008803020085a7 */ /* 0x000ee400080010ff */
[----:B-1-3--:R-:W-:Y:S05]  /*5b30*/  @P0 EXIT ;  /* 0x000000000000094d */ /* 0x00afea0003800000 */
[----:B------:R-:W-:Y:S05]  /*5b40*/  BRA `(.L_x_103) ;  /* 0xfffffffc00ec7947 */ /* 0x000fea000383ffff */
.L_x_84:
[----:B------:R-:W-:-:S06]  /*5b50*/  UISETP.GE.AND UP0, UPT, UR18, 0x4, UPT ;  /* 0x000000041200788c */ /* 0x000fcc000bf06270 */
[----:B------:R-:W-:-:S13]  /*5b60*/  PLOP3.LUT P0, PT, PT, PT, UP0, 0x80, 0x8 ;  /* 0x000000000008781c */ /* 0x000fda0003f0f008 */
[----:B-1----:R-:W-:Y:S05]  /*5b70*/  @!P0 EXIT ;  /* 0x000000000000894d */ /* 0x002fea0003800000 */
[----:B------:R-:W-:Y:S01]  /*5b80*/  BAR.SYNC.DEFER_BLOCKING 0x6, 0xa0 ;  /* 0x0182800000007b1d */ /* 0x000fe20000010000 */
[C---:B------:R-:W-:Y:S01]  /*5b90*/  IMAD.SHL.U32 R3, R107.reuse, 0x20, RZ ;  /* 0x000000206b037824 */ /* 0x040fe200078e00ff */
[C---:B------:R-:W-:Y:S01]  /*5ba0*/  LOP3.LUT R89, R107.reuse, 0x1, RZ, 0xc0, !PT ;  /* 0x000000016b597812 */ /* 0x040fe200078ec0ff */
[C---:B------:R-:W-:Y:S01]  /*5bb0*/  IMAD.U32 R37, R107.reuse, 0x10000, RZ ;  /* 0x000100006b257824 */ /* 0x040fe200078e00ff */
[----:B------:R-:W-:Y:S01]  /*5bc0*/  MOV R106, 0x2 ;  /* 0x00000002006a7802 */ /* 0x000fe20000000f00 */
[----:B------:R-:W-:Y:S01]  /*5bd0*/  IMAD.SHL.U32 R88, R107, 0x4, RZ ;  /* 0x000000046b587824 */ /* 0x000fe200078e00ff */
[----:B------:R-:W-:Y:S01]  /*5be0*/  UMOV UR43, 0x400 ;  /* 0x00000400002b7882 */ /* 0x000fe20000000000 */
[----:B------:R-:W1:Y:S01]  /*5bf0*/  LDCU.64 UR4, c[0x0][0x890] ;  /* 0x00011200ff0477ac */ /* 0x000e620008000a00 */
[----:B------:R-:W2:Y:S01]  /*5c00*/  LDC.64 R86, c[0x0][0x8b0] ;  /* 0x00022c00ff567b82 */ /* 0x000ea20000000a00 */
[----:B------:R-:W-:Y:S01]  /*5c10*/  ISETP.NE.U32.AND P0, PT, R89, 0x1, PT ;  /* 0x000000015900780c */ /* 0x000fe20003f05070 */
[----:B------:R-:W-:Y:S01]  /*5c20*/  IMAD.MOV.U32 R105, RZ, RZ, 0x4 ;  /* 0x00000004ff697424 */ /* 0x000fe200078e00ff */
[----:B------:R-:W-:Y:S01]  /*5c30*/  ULEA UR43, UR52, UR43, 0x18 ;  /* 0x0000002b342b7291 */ /* 0x000fe2000f8ec0ff */
[----:B------:R-:W-:Y:S01]  /*5c40*/  LOP3.LUT R5, R3, 0xe0, RZ, 0xc0, !PT ;  /* 0x000000e003057812 */ /* 0x000fe200078ec0ff */
[----:B------:R-:W-:Y:S01]  /*5c50*/  HFMA2 R97, -RZ, RZ, 0, 0 ;  /* 0x00000000ff617431 */ /* 0x000fe200000001ff */
[----:B------:R-:W-:Y:S01]  /*5c60*/  LOP3.LUT R37, R37, 0x600000, RZ, 0xc0, !PT ;  /* 0x0060000025257812 */ /* 0x000fe200078ec0ff */
[----:B------:R-:W-:Y:S01]  /*5c70*/  IMAD.MOV.U32 R36, RZ, RZ, RZ ;  /* 0x000000ffff247224 */ /* 0x000fe200078e00ff */
[----:B------:R-:W3:Y:S01]  /*5c80*/  LDC.64 R84, c[0x0][0x8a8] ;  /* 0x00022a00ff547b82 */ /* 0x000ee20000000a00 */
[----:B------:R-:W-:Y:S01]  /*5c90*/  R2P PR, R107, 0x6 ;  /* 0x000000066b007804 */ /* 0x000fe20000000000 */
[----:B------:R-:W-:Y:S01]  /*5ca0*/  IMAD.MOV.U32 R104, RZ, RZ, RZ ;  /* 0x000000ffff687224 */ /* 0x000fe200078e00ff */
[----:B------:R-:W-:Y:S01]  /*5cb0*/  LOP3.LUT R88, R5, 0x1c, R88, 0xf8, !PT ;  /* 0x0000001c05587812 */ /* 0x000fe200078ef858 */
[----:B------:R-:W-:Y:S01]  /*5cc0*/  IMAD.MOV.U32 R103, RZ, RZ, RZ ;  /* 0x000000ffff677224 */ /* 0x000fe200078e00ff */
[----:B------:R-:W-:Y:S01]  /*5cd0*/  P2R R2, PR, RZ, 0x1 ;  /* 0x00000001ff027803 */ /* 0x000fe20000000000 */
[----:B------:R-:W4:Y:S01]  /*5ce0*/  LDCU UR63, c[0x0][0x370] ;  /* 0x00006e00ff3f77ac */ /* 0x000f220008000800 */
[----:B------:R-:W-:Y:S01]  /*5cf0*/  LOP3.LUT R88, R88, 0xf00, R3, 0xf8, !PT ;  /* 0x00000f0058587812 */ /* 0x000fe200078ef803 */
[----:B------:R-:W4:Y:S01]  /*5d00*/  LDS R0, [UR43+0x130] ;  /* 0x0001302bff007984 */ /* 0x000f220008000800 */
[----:B-1----:R-:W-:Y:S01]  /*5d10*/  IMAD.U32 R109, RZ, RZ, UR4 ;  /* 0x00000004ff6d7e24 */ /* 0x002fe2000f8e00ff */
[----:B------:R-:W-:Y:S01]  /*5d20*/  UIADD3 UR4, UPT, UPT, UR43, 0x400, URZ ;  /* 0x000004002b047890 */ /* 0x000fe2000fffe0ff */
[----:B------:R-:W-:Y:S01]  /*5d30*/  IMAD.U32 R108, RZ, RZ, UR5 ;  /* 0x00000005ff6c7e24 */ /* 0x000fe2000f8e00ff */
[----:B------:R-:W-:Y:S01]  /*5d40*/  LOP3.LUT R107, R107, 0x60, RZ, 0xc0, !PT ;  /* 0x000000606b6b7812 */ /* 0x000fe200078ec0ff */
[----:B------:R-:W1:Y:S01]  /*5d50*/  LDCU.64 UR54, c[0x0][0x348] ;  /* 0x00006900ff3677ac */ /* 0x000e620008000a00 */
[----:B------:R-:W-:-:S02]  /*5d60*/  SEL R106, R106, 0xfffffffe, !P1 ;  /* 0xfffffffe6a6a7807 */ /* 0x000fc40004800000 */
[----:B------:R-:W-:Y:S01]  /*5d70*/  SEL R105, R105, 0xfffffffc, !P2 ;  /* 0xfffffffc69697807 */ /* 0x000fe20005000000 */
[----:B------:R-:W-:Y:S01]  /*5d80*/  IMAD.U32 R95, RZ, RZ, UR4 ;  /* 0x00000004ff5f7e24 */ /* 0x000fe2000f8e00ff */
[----:B------:R-:W1:Y:S01]  /*5d90*/  LDCU UR42, c[0x0][0xb0c] ;  /* 0x00016180ff2a77ac */ /* 0x000e620008000800 */
[----:B------:R-:W1:Y:S01]  /*5da0*/  LDCU UR39, c[0x0][0xb30] ;  /* 0x00016600ff2777ac */ /* 0x000e620008000800 */
[----:B------:R-:W1:Y:S01]  /*5db0*/  LDCU.64 UR60, c[0x0][0x888] ;  /* 0x00011100ff3c77ac */ /* 0x000e620008000a00 */
[----:B------:R-:W1:Y:S01]  /*5dc0*/  LDCU.64 UR40, c[0x0][0xb28] ;  /* 0x00016500ff2877ac */ /* 0x000e620008000a00 */
[----:B------:R-:W1:Y:S01]  /*5dd0*/  LDCU.128 UR56, c[0x0][0xb10] ;  /* 0x00016200ff3877ac */ /* 0x000e620008000c00 */
[----:B------:R-:W1:Y:S01]  /*5de0*/  LDCU UR62, c[0x0][0x374] ;  /* 0x00006e80ff3e77ac */ /* 0x000e620008000800 */
[----:B------:R-:W-:Y:S01]  /*5df0*/  UMOV UR53, URZ ;  /* 0x000000ff00357c82 */ /* 0x000fe20008000000 */
[----:B------:R-:W-:Y:S01]  /*5e00*/  UMOV UR47, URZ ;  /* 0x000000ff002f7c82 */ /* 0x000fe20008000000 */
[----:B-1234-:R-:W-:-:S07]  /*5e10*/  IMAD.IADD R37, R0, 0x1, R37 ;  /* 0x0000000100257824 */ /* 0x01efce00078e0225 */
.L_x_179:
[----:B------:R-:W-:Y:S02]  /*5e20*/  LEA R0, R97, UR43, 0x3 ;  /* 0x0000002b61007c11 */ /* 0x000fe4000f8e18ff */
[----:B------:R-:W-:Y:S02]  /*5e30*/  SHF.L.U32 R3, R103, 0x1f, RZ ;  /* 0x0000001f67037819 */ /* 0x000fe400000006ff */
[----:B-1----:R-:W-:Y:S02]  /*5e40*/  LEA R5, R97, UR43, 0x4 ;  /* 0x0000002b61057c11 */ /* 0x002fe4000f8e20ff */
[----:B------:R-:W1:Y:S02]  /*5e50*/  SYNCS.PHASECHK.TRANS64.TRYWAIT P0, [R0+URZ+0xa0], R3 ;  /* 0x0000a003000075a7 */ /* 0x000e6400080011ff */
[----:B-1----:R-:W-:Y:S05]  /*5e60*/  @!P0 BRA `(.L_x_104) ;  /* 0x0000009000148947 */ /* 0x002fea0003800000 */
.L_x_236:
[----:B------:R-:W-:Y:S01]  /*5e70*/  R2UR UR7, R110 ;  /* 0x000000006e0772ca */ /* 0x000fe200000e0000 */
[----:B------:R-:W2:Y:S01]  /*5e80*/  LDS.128 R4, [R5+0x110] ;  /* 0x0001100005047984 */ /* 0x000ea20000000c00 */
[----:B-1----:R-:W-:Y:S01]  /*5e90*/  VIADD R0, R0, 0xb0 ;  /* 0x000000b000007836 */ /* 0x002fe20000000000 */
[----:B------:R-:W-:Y:S04]  /*5ea0*/  UISETP.GE.AND UP0, UPT, UR45, 0x1, UPT ;  /* 0x000000012d00788c */ /* 0x000fe8000bf06270 */
[----:B------:R-:W-:Y:S01]  /*5eb0*/  PRMT R0, RZ, 0x654, R0 ;  /* 0x00000654ff007816 */ /* 0x000fe20000000000 */
[----:B------:R-:W-:Y:S01]  /*5ec0*/  @!PT LDS RZ, [RZ] ;  /* 0x00000000fffff984 */ /* 0x000fe20000000800 */
[----:B------:R-:W-:Y:S01]  /*5ed0*/  @!PT LDS RZ, [RZ] ;  /* 0x00000000fffff984 */ /* 0x000fe20000000800 */
[----:B------:R-:W-:Y:S01]  /*5ee0*/  @!PT LDS RZ, [RZ] ;  /* 0x00000000fffff984 */ /* 0x000fe20000000800 */
[----:B------:R-:W-:Y:S01]  /*5ef0*/  @!PT LDS RZ, [RZ] ;  /* 0x00000000fffff984 */ /* 0x000fe20000000800 */
[----:B------:R1:W-:Y:S06]  /*5f00*/  MEMBAR.ALL.CTA ;  /* 0x0000000000007992 */ /* 0x0003ec0000008000 */
[----:B-1----:R-:W1:Y:S02]  /*5f10*/  FENCE.VIEW.ASYNC.S ;  /* 0x00000000000073c6 */ /* 0x002e640000000000 */
[----:B-1----:R1:W-:Y:S01]  /*5f20*/  SYNCS.ARRIVE.TRANS64.RED.A1T0 RZ, [R0+URZ], RZ ;  /* 0x000000ff00ff79a7 */ /* 0x0023e200081004ff */
[----:B--2---:R-:W-:Y:S11]  /*5f30*/  LOP3.LUT P0, RZ, R6, 0x1, RZ, 0xc0, !PT ;  /* 0x0000000106ff7812 */ /* 0x004ff6000780c0ff */
[----:B------:R-:W-:Y:S02]  /*5f40*/  @!UPT UIADD3 URZ, UPT, UPT, URZ, URZ, URZ ;  /* 0x000000fffffff290 */ /* 0x000fe4000fffe0ff */
[----:B------:R-:W-:Y:S01]  /*5f50*/  VOTEU.ANY UP1, P0 ;  /* 0x0000000000ff7886 */ /* 0x000fe20000020100 */
[----:B------:R-:W-:Y:S01]  /*5f60*/  PLOP3.LUT P0, PT, PT, PT, UP1, 0x80, 0x8 ;  /* 0x000000000008781c */ /* 0x000fe20003f0f018 */
[----:B------:R-:W-:Y:S06]  /*5f70*/  UP2UR UR4, UPR, URZ, 0x2 ;  /* 0x00000002ff047883 */ /* 0x000fec0008000000 */
[----:B------:R-:W-:Y:S06]  /*5f80*/  IMAD.U32 R111, RZ, RZ, UR4 ;  /* 0x00000004ff6f7e24 */ /* 0x000fec000f8e00ff */
[----:B------:R-:W-:Y:S02]  /*5f90*/  @P0 SHF.R.U32.HI R2, RZ, 0x10, R5 ;  /* 0x00000010ff020819 */ /* 0x000fe40000011605 */
[----:B------:R-:W-:Y:S02]  /*5fa0*/  @P0 MOV R3, R4 ;  /* 0x0000000400030202 */ /* 0x000fe40000000f00 */
[----:B------:R-:W-:Y:S02]  /*5fb0*/  @P0 R2UR UR4, R2 ;  /* 0x00000000020402ca */ /* 0x000fe400000e0000 */
[----:B------:R-:W-:Y:S02]  /*5fc0*/  @P0 LOP3.LUT R4, R5, 0xffff, RZ, 0xc0, !PT ;  /* 0x0000ffff05040812 */ /* 0x000fe400078ec0ff */
[----:B------:R-:W-:Y:S02]  /*5fd0*/  @P0 R2UR UR6, R3 ;  /* 0x00000000030602ca */ /* 0x000fe400000e0000 */
[----:B------:R-:W-:Y:S07]  /*5fe0*/  @P0 R2UR UR5, R4 ;  /* 0x00000000040502ca */ /* 0x000fee00000e0000 */
[----:B------:R-:W-:Y:S02]  /*5ff0*/  @UP1 UMOV UR7, UR4 ;  /* 0x0000000400071c82 */ /* 0x000fe40008000000 */
[----:B------:R-:W-:Y:S02]  /*6000*/  IMAD.U32 R110, RZ, RZ, UR7 ;  /* 0x00000007ff6e7e24 */ /* 0x000fe4000f8e00ff */
[----:B------:R-:W-:Y:S02]  /*6010*/  @UP1 UMOV UR38, UR6 ;  /* 0x0000000600261c82 */ /* 0x000fe40008000000 */
[----:B------:R-:W-:Y:S01]  /*6020*/  @UP1 UMOV UR37, UR5 ;  /* 0x0000000500251c82 */ /* 0x000fe20008000000 */
[----:B-1----:R-:W-:Y:S05]  /*6030*/  BRA.U !UP0, `(.L_x_105) ;  /* 0x0000000108cc7547 */ /* 0x002fea000b800000 */
[----:B------:R-:W1:Y:S01]  /*6040*/  LDCU UR12, c[0x0][0xb20] ;  /* 0x00016400ff0c77ac */ /* 0x000e620008000800 */
[----:B------:R-:W-:Y:S02]  /*6050*/  UIMAD.WIDE.U32 UR4, UR62, UR59, URZ ;  /* 0x0000003b3e0472a5 */ /* 0x000fe4000f8e00ff */
[----:B------:R-:W-:Y:S02]  /*6060*/  UIMAD.WIDE.U32 UR6, UR63, UR56, URZ ;  /* 0x000000383f0672a5 */ /* 0x000fe4000f8e00ff */
[----:B------:R-:W-:Y:S02]  /*6070*/  UISETP.NE.AND UP0, UPT, UR58, 0x1, UPT ;  /* 0x000000013a00788c */ /* 0x000fe4000bf05270 */
[----:B------:R-:W-:Y:S02]  /*6080*/  UIMAD.WIDE.U32 UR8, UR37, UR59, URZ ;  /* 0x0000003b250872a5 */ /* 0x000fe4000f8e00ff */
[----:B------:R-:W-:Y:S02]  /*6090*/  UIMAD.WIDE.U32 UR10, UR38, UR56, URZ ;  /* 0x00000038260a72a5 */ /* 0x000fe4000f8e00ff */
[----:B------:R-:W-:Y:S02]  /*60a0*/  UISETP.NE.AND UP1, UPT, UR42, 0x1, UPT ;  /* 0x000000012a00788c */ /* 0x000fe4000bf25270 */
[----:B------:R-:W-:Y:S01]  /*60b0*/  UISETP.NE.AND UP2, UPT, UR45, 0x1, UPT ;  /* 0x000000012d00788c */ /* 0x000fe2000bf45270 */
[----:B------:R-:W-:Y:S02]  /*60c0*/  UMOV UR4, UR5 ;  /* 0x0000000500047c82 */ /* 0x000fe40008000000 */
[----:B-1----:R-:W-:Y:S03]  /*60d0*/  USHF.R.U32.HI UR5, URZ, UR12, UR4 ;  /* 0x0000000cff057299 */ /* 0x002fe60008011604 */
[----:B------:R-:W-:Y:S02]  /*60e0*/  UMOV UR4, UR7 ;  /* 0x0000000700047c82 */ /* 0x000fe40008000000 */
[----:B------:R-:W-:Y:S02]  /*60f0*/  USHF.R.U32.HI UR7, URZ, UR57, UR4 ;  /* 0x00000039ff077299 */ /* 0x000fe40008011604 */
[----:B------:R-:W-:Y:S02]  /*6100*/  USEL UR4, UR62, UR5, !UP0 ;  /* 0x000000053e047287 */ /* 0x000fe4000c000000 */
[----:B------:R-:W-:Y:S01]  /*6110*/  USEL UR7, UR63, UR7, !UP1 ;  /* 0x000000073f077287 */ /* 0x000fe2000c800000 */
[----:B------:R-:W-:Y:S01]  /*6120*/  UMOV UR5, UR9 ;  /* 0x0000000900057c82 */ /* 0x000fe20008000000 */
[----:B------:R-:W-:Y:S02]  /*6130*/  UIMAD.WIDE.U32 UR8, UR4, UR40, URZ ;  /* 0x00000028040872a5 */ /* 0x000fe4000f8e00ff */
[----:B------:R-:W-:Y:S03]  /*6140*/  USHF.R.U32.HI UR6, URZ, UR12, UR5 ;  /* 0x0000000cff067299 */ /* 0x000fe60008011605 */
[----:B------:R-:W-:Y:S01]  /*6150*/  UMOV UR5, UR11 ;  /* 0x0000000b00057c82 */ /* 0x000fe20008000000 */
[----:B------:R-:W-:Y:S02]  /*6160*/  UIMAD.WIDE.U32 UR10, UR7, UR40, URZ ;  /* 0x00000028070a72a5 */ /* 0x000fe4000f8e00ff */
[----:B------:R-:W-:Y:S02]  /*6170*/  USHF.R.U32.HI UR12, URZ, UR57, UR5 ;  /* 0x00000039ff0c7299 */ /* 0x000fe40008011605 */
[----:B------:R-:W-:Y:S01]  /*6180*/  USEL UR6, UR37, UR6, !UP0 ;  /* 0x0000000625067287 */ /* 0x000fe2000c000000 */
[----:B------:R-:W-:Y:S02]  /*6190*/  UMOV UR5, UR9 ;  /* 0x0000000900057c82 */ /* 0x000fe40008000000 */
[----:B------:R-:W-:Y:S01]  /*61a0*/  UMOV UR10, UR11 ;  /* 0x0000000b000a7c82 */ /* 0x000fe20008000000 */
[----:B------:R-:W-:Y:S02]  /*61b0*/  @UP2 USHF.R.U32.HI UR4, URZ, UR41, UR5 ;  /* 0x00000029ff042299 */ /* 0x000fe40008011605 */
[----:B------:R-:W-:Y:S02]  /*61c0*/  @UP2 USHF.R.U32.HI UR7, URZ, UR41, UR10 ;  /* 0x00000029ff072299 */ /* 0x000fe4000801160a */
[----:B------:R-:W-:Y:S02]  /*61d0*/  UIMAD UR4, UR45, UR4, URZ ;  /* 0x000000042d0472a4 */ /* 0x000fe4000f8e02ff */
[----:B------:R-:W-:Y:S02]  /*61e0*/  UIMAD.WIDE.U32 UR10, UR6, UR40, URZ ;  /* 0x00000028060a72a5 */ /* 0x000fe4000f8e00ff */
[----:B------:R-:W-:Y:S02]  /*61f0*/  USEL UR5, UR38, UR12, !UP1 ;  /* 0x0000000c26057287 */ /* 0x000fe4000c800000 */
[----:B------:R-:W-:Y:S02]  /*6200*/  UIMAD UR8, UR45, UR7, URZ ;  /* 0x000000072d0872a4 */ /* 0x000fe4000f8e02ff */
[----:B------:R-:W-:Y:S03]  /*6210*/  UISETP.GE.AND UP0, UPT, UR6, UR4, UPT ;  /* 0x000000040600728c */ /* 0x000fe6000bf06270 */
[----:B------:R-:W-:Y:S01]  /*6220*/  UMOV UR4, UR11 ;  /* 0x0000000b00047c82 */ /* 0x000fe20008000000 */
[----:B------:R-:W-:Y:S02]  /*6230*/  UISETP.GE.OR UP0, UPT, UR5, UR8, UP0 ;  /* 0x000000080500728c */ /* 0x000fe40008706670 */
[----:B------:R-:W-:Y:S02]  /*6240*/  USHF.R.U32.HI UR4, URZ, UR41, UR4 ;  /* 0x00000029ff047299 */ /* 0x000fe40008011604 */
[----:B------:R-:W-:Y:S02]  /*6250*/  UIMAD.WIDE.U32 UR8, UR5, UR40, URZ ;  /* 0x00000028050872a5 */ /* 0x000fe4000f8e00ff */
[----:B------:R-:W-:Y:S02]  /*6260*/  USEL UR11, UR6, UR4, !UP2 ;  /* 0x00000004060b7287 */ /* 0x000fe4000d000000 */
[----:B------:R-:W-:Y:S02]  /*6270*/  UIADD3 UR8, UPT, UPT, -UR5, URZ, URZ ;  /* 0x000000ff05087290 */ /* 0x000fe4000fffe1ff */
[----:B------:R-:W-:Y:S01]  /*6280*/  UIADD3 UR10, UPT, UPT, -UR11, URZ, URZ ;  /* 0x000000ff0b0a7290 */ /* 0x000fe2000fffe1ff */
[----:B------:R-:W-:Y:S01]  /*6290*/  @!UP0 UMOV UR4, UR9 ;  /* 0x0000000900048c82 */ /* 0x000fe20008000000 */
[----:B------:R-:W-:Y:S02]  /*62a0*/  UIADD3 UR9, UPT, UPT, -UR6, URZ, URZ ;  /* 0x000000ff06097290 */ /* 0x000fe4000fffe1ff */
[----:B------:R-:W-:Y:S02]  /*62b0*/  @!UP0 USHF.R.U32.HI UR4, URZ, UR41, UR4 ;  /* 0x00000029ff048299 */ /* 0x000fe40008011604 */
[----:B------:R-:W-:Y:S02]  /*62c0*/  UIMAD UR10, UR45, UR10, UR6 ;  /* 0x0000000a2d0a72a4 */ /* 0x000fe4000f8e0206 */
[----:B------:R-:W-:Y:S04]  /*62d0*/  @!UP0 USEL UR4, UR5, UR4, !UP2 ;  /* 0x0000000405048287 */ /* 0x000fe8000d000000 */
[----:B------:R-:W-:Y:S02]  /*62e0*/  @!UP0 UIMAD UR10, UR7, UR10, UR4 ;  /* 0x0000000a070a82a4 */ /* 0x000fe4000f8e0204 */
[----:B------:R-:W-:Y:S02]  /*62f0*/  @!UP0 UIADD3 UR11, UPT, UPT, UR11, -UR4, URZ ;  /* 0x800000040b0b8290 */ /* 0x000fe4000fffe0ff */
[----:B------:R-:W-:Y:S02]  /*6300*/  UIMAD UR7, UR42, UR8, UR38 ;  /* 0x000000082a0772a4 */ /* 0x000fe4000f8e0226 */
[----:B------:R-:W-:Y:S02]  /*6310*/  @!UP0 UIMAD UR6, UR11, UR45, UR5 ;  /* 0x0000002d0b0682a4 */ /* 0x000fe4000f8e0205 */
[----:B------:R-:W-:Y:S01]  /*6320*/  UIMAD UR4, UR58, UR9, UR37 ;  /* 0x000000093a0472a4 */ /* 0x000fe2000f8e0225 */
[----:B------:R-:W-:Y:S02]  /*6330*/  @!UP0 UMOV UR5, UR10 ;  /* 0x0000000a00058c82 */ /* 0x000fe40008000000 */
[----:B------:R-:W-:Y:S02]  /*6340*/  UIMAD UR38, UR5, UR42, UR7 ;  /* 0x0000002a052672a4 */ /* 0x000fe4000f8e0207 */
[----:B------:R-:W-:Y:S11]  /*6350*/  UIMAD UR37, UR6, UR58, UR4 ;  /* 0x0000003a062572a4 */ /* 0x000ff6000f8e0204 */
[----:B------:R-:W-:Y:S01]  /*6360*/  @!UPT UIADD3 URZ, UPT, UPT, URZ, URZ, URZ ;  /* 0x000000fffffff290 */ /* 0x000fe2000fffe0ff */
.L_x_105:
[----:B------:R-:W-:Y:S01]  /*6370*/  UISETP.NE.AND UP0, UPT, UR39, 0x1, UPT ;  /* 0x000000012700788c */ /* 0x000fe2000bf05270 */
[----:B------:R-:W-:Y:S01]  /*6380*/  LOP3.LUT P0, RZ, R95, 0x3f0, RZ, 0xc0, !PT ;  /* 0x000003f05fff7812 */ /* 0x000fe2000780c0ff */
[----:B------:R-:W-:Y:S01]  /*6390*/  USHF.L.U32 UR50, UR30, 0x7, URZ ;  /* 0x000000071e327899 */ /* 0x000fe200080006ff */
[----:B------:R-:W-:Y:S01]  /*63a0*/  BSSY.RECONVERGENT B6, `(.L_x_106) ;  /* 0x0000034000067945 */ /* 0x000fe20003800200 */
[----:B------:R-:W-:Y:S01]  /*63b0*/  USHF.L.U32 UR49, UR31, 0x8, URZ ;  /* 0x000000081f317899 */ /* 0x000fe200080006ff */
[----:B------:R-:W-:Y:S06]  /*63c0*/  IADD3 R97, PT, PT, R97, 0x1, RZ ;  /* 0x0000000161617810 */ /* 0x000fec0007ffe0ff */
[----:B------:R-:W1:Y:S01]  /*63d0*/  @!UP0 LDCU.128 UR12, c[0x0][0xb10] ;  /* 0x00016200ff0c87ac */ /* 0x000e620008000c00 */
[----:B------:R-:W2:Y:S01]  /*63e0*/  @!UP0 LDCU UR5, c[0x0][0xb0c] ;  /* 0x00016180ff0587ac */ /* 0x000ea20008000800 */
[----:B------:R-:W3:Y:S01]  /*63f0*/  @!UP0 LDCU UR10, c[0x0][0xb20] ;  /* 0x00016400ff0a87ac */ /* 0x000ee20008000800 */
[----:B-1----:R-:W-:Y:S02]  /*6400*/  UIMAD.WIDE.U32 UR8, UR38, UR12, URZ ;  /* 0x0000000c260872a5 */ /* 0x002fe4000f8e00ff */
[----:B------:R-:W-:Y:S02]  /*6410*/  UIMAD.WIDE.U32 UR6, UR37, UR15, URZ ;  /* 0x0000000f250672a5 */ /* 0x000fe4000f8e00ff */
[----:B------:R-:W-:Y:S03]  /*6420*/  @!UP0 UISETP.NE.AND UP1, UPT, UR14, 0x1, UPT ;  /* 0x000000010e00888c */ /* 0x000fe6000bf25270 */
[----:B------:R-:W-:Y:S01]  /*6430*/  @!UP0 UMOV UR4, UR9 ;  /* 0x0000000900048c82 */ /* 0x000fe20008000000 */
[----:B--2---:R-:W-:Y:S02]  /*6440*/  @!UP0 UISETP.NE.AND UP2, UPT, UR5, 0x1, UPT ;  /* 0x000000010500888c */ /* 0x004fe4000bf45270 */
[----:B------:R-:W-:Y:S01]  /*6450*/  @!UP0 USHF.R.U32.HI UR4, URZ, UR13, UR4 ;  /* 0x0000000dff048299 */ /* 0x000fe20008011604 */
[----:B------:R-:W-:Y:S02]  /*6460*/  @!UP0 UMOV UR6, UR7 ;  /* 0x0000000700068c82 */ /* 0x000fe40008000000 */
[----:B---3--:R-:W-:Y:S02]  /*6470*/  @!UP0 USHF.R.U32.HI UR6, URZ, UR10, UR6 ;  /* 0x0000000aff068299 */ /* 0x008fe40008011606 */
[----:B------:R-:W-:Y:S02]  /*6480*/  @!UP0 USEL UR7, UR38, UR4, !UP2 ;  /* 0x0000000426078287 */ /* 0x000fe4000d000000 */
[----:B------:R-:W-:Y:S04]  /*6490*/  @!UP0 USEL UR6, UR37, UR6, !UP1 ;  /* 0x0000000625068287 */ /* 0x000fe8000c800000 */
[----:B------:R-:W-:Y:S02]  /*64a0*/  @!UP0 UIADD3 UR4, UPT, UPT, -UR7, UR6, URZ ;  /* 0x0000000607048290 */ /* 0x000fe4000fffe1ff */
[----:B------:R-:W-:Y:S02]  /*64b0*/  @!UP0 UIADD3 UR6, UPT, UPT, UR7, -UR6, URZ ;  /* 0x8000000607068290 */ /* 0x000fe4000fffe0ff */
[----:B------:R-:W-:Y:S02]  /*64c0*/  @!UP0 UIMAD UR38, UR4, UR5, UR38 ;  /* 0x00000005042682a4 */ /* 0x000fe4000f8e0226 */
[----:B------:R-:W-:Y:S01]  /*64d0*/  @!UP0 UIMAD UR37, UR6, UR14, UR37 ;  /* 0x0000000e062582a4 */ /* 0x000fe2000f8e0225 */
[----:B------:R-:W-:Y:S11]  /*64e0*/  @!P0 BRA `(.L_x_107) ;  /* 0x00000000007c8947 */ /* 0x000ff60003800000 */
[----:B------:R-:W1:Y:S01]  /*64f0*/  LDCU.64 UR8, c[0x4][0x80] ;  /* 0x01001000ff0877ac */ /* 0x000e620008000a00 */
[----:B------:R-:W-:Y:S01]  /*6500*/  MOV R2, 0x0 ;  /* 0x0000000000027802 */ /* 0x000fe20000000f00 */
[----:B------:R-:W-:Y:S02]  /*6510*/  HFMA2 R12, -RZ, RZ, 0, 5.9604644775390625e-08 ;  /* 0x00000001ff0c7431 */ /* 0x000fe400000001ff */
[----:B------:R-:W-:Y:S01]  /*6520*/  IMAD.MOV.U32 R8, RZ, RZ, 0x70 ;  /* 0x00000070ff087424 */ /* 0x000fe200078e00ff */
[----:B------:R2:W3:Y:S01]  /*6530*/  LDC.64 R14, c[0x4][R2] ;  /* 0x01000000020e7b82 */ /* 0x0004e20000000a00 */
[----:B------:R-:W4:Y:S01]  /*6540*/  LDCU.64 UR6, c[0x4][0x88] ;  /* 0x01001100ff0677ac */ /* 0x000f220008000a00 */
[----:B------:R-:W-:Y:S01]  /*6550*/  IMAD.MOV.U32 R13, RZ, RZ, RZ ;  /* 0x000000ffff0d7224 */ /* 0x000fe200078e00ff */
[----:B------:R-:W2:Y:S01]  /*6560*/  LDCU.64 UR4, c[0x4][0x8] ;  /* 0x01000100ff0477ac */ /* 0x000ea20008000a00 */
[----:B-1----:R-:W-:Y:S01]  /*6570*/  MOV R5, UR9 ;  /* 0x0000000900057c02 */ /* 0x002fe20008000f00 */
[----:B------:R-:W-:Y:S01]  /*6580*/  IMAD.U32 R4, RZ, RZ, UR8 ;  /* 0x00000008ff047e24 */ /* 0x000fe2000f8e00ff */
[----:B----4-:R-:W-:Y:S01]  /*6590*/  MOV R7, UR7 ;  /* 0x0000000700077c02 */ /* 0x010fe20008000f00 */
[----:B------:R-:W-:Y:S01]  /*65a0*/  IMAD.U32 R6, RZ, RZ, UR6 ;  /* 0x00000006ff067e24 */ /* 0x000fe2000f8e00ff */
[----:B--2---:R-:W-:Y:S01]  /*65b0*/  MOV R11, UR5 ;  /* 0x00000005000b7c02 */ /* 0x004fe20008000f00 */
[----:B------:R-:W-:Y:S02]  /*65c0*/  IMAD.U32 R10, RZ, RZ, UR4 ;  /* 0x00000004ff0a7e24 */ /* 0x000fe4000f8e00ff */
[----:B------:R-:W-:Y:S07]  /*65d0*/  LEPC R20, `(.L_x_108) ;  /* 0x000000001014794e */ /* 0x000fee0000000000 */
[----:B---3-5:R-:W-:Y:S05]  /*65e0*/  CALL.ABS.NOINC R14 ;  /* 0x000000000e007343 */ /* 0x028fea0003c00000 */
.L_x_108:
[----:B------:R-:W1:Y:S01]  /*65f0*/  LDCU.64 UR8, c[0x4][0x80] ;  /* 0x01001000ff0877ac */ /* 0x000e620008000a00 */
[----:B------:R-:W2:Y:S01]  /*6600*/  LDC.64 R2, c[0x4][R2] ;  /* 0x0100000002027b82 */ /* 0x000ea20000000a00 */
[----:B------:R-:W-:Y:S02]  /*6610*/  HFMA2 R12, -RZ, RZ, 0, 5.9604644775390625e-08 ;  /* 0x00000001ff0c7431 */ /* 0x000fe400000001ff */
[----:B------:R-:W-:Y:S02]  /*6620*/  IMAD.MOV.U32 R8, RZ, RZ, 0x70 ;  /* 0x00000070ff087424 */ /* 0x000fe400078e00ff */
[----:B------:R-:W-:Y:S01]  /*6630*/  IMAD.MOV.U32 R13, RZ, RZ, RZ ;  /* 0x000000ffff0d7224 */ /* 0x000fe200078e00ff */
[----:B------:R-:W3:Y:S01]  /*6640*/  LDCU.64 UR6, c[0x4][0x88] ;  /* 0x01001100ff0677ac */ /* 0x000ee20008000a00 */
[----:B------:R-:W4:Y:S01]  /*6650*/  LDCU.64 UR4, c[0x4][0x8] ;  /* 0x01000100ff0477ac */ /* 0x000f220008000a00 */
[----:B-1----:R-:W-:Y:S02]  /*6660*/  MOV R4, UR8 ;  /* 0x0000000800047c02 */ /* 0x002fe40008000f00 */
[----:B------:R-:W-:Y:S02]  /*6670*/  MOV R5, UR9 ;  /* 0x0000000900057c02 */ /* 0x000fe40008000f00 */
[----:B---3--:R-:W-:Y:S01]  /*6680*/  MOV R7, UR7 ;  /* 0x0000000700077c02 */ /* 0x008fe20008000f00 */
[----:B------:R-:W-:Y:S01]  /*6690*/  IMAD.U32 R6, RZ, RZ, UR6 ;  /* 0x00000006ff067e24 */ /* 0x000fe2000f8e00ff */
[----:B----4-:R-:W-:Y:S01]  /*66a0*/  MOV R11, UR5 ;  /* 0x00000005000b7c02 */ /* 0x010fe20008000f00 */
[----:B------:R-:W-:Y:S02]  /*66b0*/  IMAD.U32 R10, RZ, RZ, UR4 ;  /* 0x00000004ff0a7e24 */ /* 0x000fe4000f8e00ff */
[----:B------:R-:W-:Y:S07]  /*66c0*/  LEPC R20, `(.L_x_107) ;  /* 0x000000001014794e */ /* 0x000fee0000000000 */
[----:B--2---:R-:W-:Y:S05]  /*66d0*/  CALL.ABS.NOINC R2 ;  /* 0x0000000002007343 */ /* 0x004fea0003c00000 */
.L_x_107:
[----:B------:R-:W-:Y:S05]  /*66e0*/  BSYNC.RECONVERGENT B6 ;  /* 0x0000000000067941 */ /* 0x000fea0003800200 */
.L_x_106:
[----:B------:R-:W-:Y:S02]  /*66f0*/  R2UR UR6, R94 ;  /* 0x000000005e0672ca */ /* 0x000fe400000e0000 */
[----:B------:R-:W-:Y:S02]  /*6700*/  R2UR UR5, R109 ;  /* 0x000000006d0572ca */ /* 0x000fe400000e0000 */
[----:B------:R-:W-:Y:S02]  /*6710*/  R2UR UR4, R108 ;  /* 0x000000006c0472ca */ /* 0x000fe400000e0000 */
[----:B------:R-:W-:Y:S02]  /*6720*/  ISETP.NE.U32.AND P4, PT, R86, RZ, PT ;  /* 0x000000ff5600720c */ /* 0x000fe40003f85070 */
[----:B------:R-:W-:Y:S02]  /*6730*/  ISETP.NE.U32.AND P2, PT, RZ, UR60, PT ;  /* 0x0000003cff007c0c */ /* 0x000fe4000bf45070 */
[----:B------:R-:W-:Y:S02]  /*6740*/  ISETP.NE.AND.EX P4, PT, R87, RZ, PT, P4 ;  /* 0x000000ff5700720c */ /* 0x000fe40003f85340 */
[----:B------:R-:W-:Y:S01]  /*6750*/  ISETP.NE.AND.EX P2, PT, RZ, UR61, PT, P2 ;  /* 0x0000003dff007c0c */ /* 0x000fe2000bf45320 */
[----:B------:R-:W-:Y:S02]  /*6760*/  UISETP.NE.AND UP2, UPT, UR6, URZ, UPT ;  /* 0x000000ff0600728c */ /* 0x000fe4000bf45270 */
[----:B------:R-:W-:Y:S04]  /*6770*/  UISETP.NE.U32.AND UP0, UPT, UR5, URZ, UPT ;  /* 0x000000ff0500728c */ /* 0x000fe8000bf05070 */
[----:B------:R-:W-:Y:S01]  /*6780*/  UISETP.NE.AND.EX UP1, UPT, UR4, URZ, UPT, UP0 ;  /* 0x000000ff0400728c */ /* 0x000fe2000bf25300 */
[----:B------:R-:W-:Y:S01]  /*6790*/  PLOP3.LUT P1, PT, PT, PT, UP2, 0x80, 0x8 ;  /* 0x000000000008781c */ /* 0x000fe20003f2f028 */
[----:B------:R-:W-:Y:S03]  /*67a0*/  UPLOP3.LUT UP0, UPT, UPT, UPT, UPT, 0x40, 0x4 ;  /* 0x000000000004789c */ /* 0x000fe60003f0e870 */
[----:B------:R-:W-:Y:S06]  /*67b0*/  @UP2 UPLOP3.LUT UP0, UPT, UPT, UPT, UP1, 0x80, 0x8 ;  /* 0x000000000008289c */ /* 0x000fec0003f0f010 */
[----:B------:R-:W-:Y:S01]  /*67c0*/  PLOP3.LUT P0, PT, PT, PT, UP0, 0x80, 0x8 ;  /* 0x000000000008781c */ /* 0x000fe20003f0f008 */
[----:B------:R-:W-:Y:S01]  /*67d0*/  @!UPT UIADD3 URZ, UPT, UPT, URZ, URZ, URZ ;  /* 0x000000fffffff290 */ /* 0x000fe2000fffe0ff */
[----:B------:R-:W-:Y:S11]  /*67e0*/  BRA.U !UP1, `(.L_x_109) ;  /* 0x0000000109407547 */ /* 0x000ff6000b800000 */
[----:B------:R-:W-:Y:S01]  /*67f0*/  UISETP.NE.U32.AND UP0, UPT, UR60, URZ, UPT ;  /* 0x000000ff3c00728c */ /* 0x000fe2000bf05070 */
[----:B------:R-:W-:Y:S01]  /*6800*/  R2UR UR6, R109 ;  /* 0x000000006d0672ca */ /* 0x000fe200000e0000 */
[----:B------:R-:W1:Y:S01]  /*6810*/  LDCU.64 UR8, c[0x0][0x358] ;  /* 0x00006b00ff0877ac */ /* 0x000e620008000a00 */
[----:B------:R-:W-:Y:S02]  /*6820*/  HFMA2 R90, -RZ, RZ, 0, 5.9604644775390625e-08 ;  /* 0x00000001ff5a7431 */ /* 0x000fe400000001ff */
[----:B------:R-:W-:Y:S01]  /*6830*/  IMAD.MOV.U32 R0, RZ, RZ, 0x1 ;  /* 0x00000001ff007424 */ /* 0x000fe200078e00ff */
[----:B------:R-:W-:Y:S06]  /*6840*/  UISETP.NE.AND.EX UP0, UPT, UR61, URZ, UPT, UP0 ;  /* 0x000000ff3d00728c */ /* 0x000fec000bf05300 */
[----:B------:R-:W-:Y:S05]  /*6850*/  PLOP3.LUT P3, PT, PT, PT, UP0, 0x80, 0x8 ;  /* 0x000000000008781c */ /* 0x000fea0003f6f008 */
[----:B------:R-:W2:Y:S01]  /*6860*/  @UP0 LDCU.64 UR4, c[0x0][0x888] ;  /* 0x00011100ff0407ac */ /* 0x000ea20008000a00 */
[----:B------:R-:W-:Y:S07]  /*6870*/  @UP0 UIMAD UR6, UR36, UR6, URZ ;  /* 0x00000006240602a4 */ /* 0x000fee000f8e02ff */
[----:B------:R-:W-:Y:S01]  /*6880*/  @!P3 PRMT R90, R0, 0x7610, R90 ;  /* 0x00007610005ab816 */ /* 0x000fe2000000005a */
[----:B--2---:R-:W-:Y:S06]  /*6890*/  @UP0 UIMAD.WIDE UR4, UR6, 0x4, UR4 ;  /* 0x00000004060408a5 */ /* 0x004fec000f8e0204 */
[----:B------:R-:W-:Y:S02]  /*68a0*/  IMAD.U32 R2, RZ, RZ, UR4 ;  /* 0x00000004ff027e24 */ /* 0x000fe4000f8e00ff */
[----:B------:R-:W-:Y:S03]  /*68b0*/  IMAD.U32 R3, RZ, RZ, UR5 ;  /* 0x00000005ff037e24 */ /* 0x000fe6000f8e00ff */
[----:B------:R-:W2:Y:S02]  /*68c0*/  @!UP0 LDCU UR4, c[0x0][0x880] ;  /* 0x00011000ff0487ac */ /* 0x000ea40008000800 */
[----:B-1---5:R1:W5:Y:S02]  /*68d0*/  @P3 LDG.E R45, desc[UR8][R2.64] ;  /* 0x00000008022d3981 */ /* 0x022364000c1e1900 */
[----:B-12---:R-:W-:Y:S02]  /*68e0*/  @!P3 MOV R45, UR4 ;  /* 0x00000004002dbc02 */ /* 0x006fe40008000f00 */
.L_x_109:
[----:B------:R-:W-:Y:S05]  /*68f0*/  @!P4 BRA `(.L_x_110) ;  /* 0x000000000024c947 */ /* 0x000fea0003800000 */
[----:B------:R-:W-:Y:S01]  /*6900*/  ISETP.NE.U32.AND P3, PT, R84, RZ, PT ;  /* 0x000000ff5400720c */ /* 0x000fe20003f65070 */
[----:B------:R-:W1:Y:S03]  /*6910*/  LDCU.64 UR4, c[0x0][0x358] ;  /* 0x00006b00ff0477ac */ /* 0x000e660008000a00 */
[----:B------:R-:W-:Y:S11]  /*6920*/  ISETP.NE.AND.EX P3, PT, R85, RZ, PT, P3 ;  /* 0x000000ff5500720c */ /* 0x000ff60003f65330 */
[----:B------:R-:W-:Y:S02]  /*6930*/  @!UPT UIADD3 URZ, UPT, UPT, URZ, URZ, URZ ;  /* 0x000000fffffff290 */ /* 0x000fe4000fffe0ff */
[----:B------:R-:W2:Y:S01]  /*6940*/  @P3 LDC.64 R2, c[0x0][0x8a8] ;  /* 0x00022a00ff023b82 */ /* 0x000ea20000000a00 */
[----:B------:R-:W-:Y:S04]  /*6950*/  @P3 IMAD R0, R86, UR36, RZ ;  /* 0x0000002456003c24 */ /* 0x000fe8000f8e02ff */
[----:B--2---:R-:W-:Y:S05]  /*6960*/  @P3 IMAD.WIDE R2, R0, 0x4, R2 ;  /* 0x0000000400023825 */ /* 0x004fea00078e0202 */
[----:B-1---5:R1:W5:Y:S02]  /*6970*/  @P3 LDG.E R38, desc[UR4][R2.64] ;  /* 0x0000000402263981 */ /* 0x022364000c1e1900 */
[----:B-1----:R-:W2:Y:S02]  /*6980*/  @!P3 LDC R38, c[0x0][0x8a0] ;  /* 0x00022800ff26bb82 */ /* 0x002ea40000000800 */
.L_x_110:
[----:B-----5:R-:W-:Y:S01]  /*6990*/  FSETP.NEU.AND P3, PT, R45, RZ, PT ;  /* 0x000000ff2d00720b */ /* 0x020fe20003f6d000 */
[----:B------:R-:W-:Y:S01]  /*69a0*/  IMAD.SHL.U32 R115, R88, 0x4, RZ ;  /* 0x0000000458737824 */ /* 0x000fe200078e00ff */
[----:B------:R-:W-:Y:S01]  /*69b0*/  SEL R5, RZ, 0xffffffff, P2 ;  /* 0xffffffffff057807 */ /* 0x000fe20001000000 */
[----:B------:R-:W-:Y:S01]  /*69c0*/  IMAD.SHL.U32 R51, R105, 0x10, RZ ;  /* 0x0000001069337824 */ /* 0x000fe200078e00ff */
[----:B------:R-:W-:Y:S01]  /*69d0*/  @P1 LOP3.LUT P2, RZ, R90, 0xff, RZ, 0xc0, !PT ;  /* 0x000000ff5aff1812 */ /* 0x000fe2000784c0ff */
[----:B------:R-:W-:Y:S01]  /*69e0*/  IMAD.MOV.U32 R122, RZ, RZ, -0x10 ;  /* 0xfffffff0ff7a7424 */ /* 0x000fe200078e00ff */
[----:B------:R-:W-:Y:S01]  /*69f0*/  @P1 SEL R0, RZ, 0xffffffff, P3 ;  /* 0xffffffffff001807 */ /* 0x000fe20001800000 */
[----:B------:R-:W-:Y:S01]  /*6a00*/  IMAD.SHL.U32 R120, R106, 0x10, RZ ;  /* 0x000000106a787824 */ /* 0x000fe200078e00ff */
[----:B------:R-:W-:Y:S01]  /*6a10*/  LEA R116, R36, UR43, 0x3 ;  /* 0x0000002b24747c11 */ /* 0x000fe2000f8e18ff */
[----:B------:R-:W-:Y:S01]  /*6a20*/  BSSY B1, `(.L_x_111) ;  /* 0x0000051000017945 */ /* 0x000fe20003800000 */
[C---:B------:R-:W-:Y:S01]  /*6a30*/  @P0 SEL R0, R5.reuse, R0, !P2 ;  /* 0x0000000005000207 */ /* 0x040fe20005000000 */
[----:B------:R-:W-:Y:S01]  /*6a40*/  IMAD.MOV.U32 R117, RZ, RZ, 0x1 ;  /* 0x00000001ff757424 */ /* 0x000fe200078e00ff */
[----:B------:R-:W-:Y:S01]  /*6a50*/  SHF.L.U32 R3, R104, 0x1f, RZ ;  /* 0x0000001f68037819 */ /* 0x000fe200000006ff */
[----:B------:R-:W-:Y:S01]  /*6a60*/  IMAD R39, R36, 0x100, R37 ;  /* 0x0000010024277824 */ /* 0x000fe200078e0225 */
[----:B------:R-:W-:Y:S01]  /*6a70*/  @P1 LOP3.LUT R0, R0, 0x1, RZ, 0xc0, !PT ;  /* 0x0000000100001812 */ /* 0x000fe200078ec0ff */
[----:B------:R-:W-:Y:S01]  /*6a80*/  IMAD.MOV.U32 R118, RZ, RZ, RZ ;  /* 0x000000ffff767224 */ /* 0x000fe200078e00ff */
[----:B------:R-:W-:Y:S02]  /*6a90*/  PLOP3.LUT P2, PT, PT, PT, UP1, 0x80, 0x8 ;  /* 0x000000000008781c */ /* 0x000fe40003f4f018 */
[----:B------:R-:W-:Y:S02]  /*6aa0*/  CS2R R70, SRZ ;  /* 0x0000000000467805 */ /* 0x000fe4000001ff00 */
[----:B------:R-:W-:Y:S02]  /*6ab0*/  ISETP.NE.U32.OR P5, PT, R0, 0x1, !P1 ;  /* 0x000000010000780c */ /* 0x000fe40004fa5470 */
[----:B------:R-:W-:Y:S02]  /*6ac0*/  CS2R R68, SRZ ;  /* 0x0000000000447805 */ /* 0x000fe4000001ff00 */
[----:B------:R-:W-:Y:S02]  /*6ad0*/  LOP3.LUT P4, R96, R90, 0xff, RZ, 0xc0, !PT ;  /* 0x000000ff5a607812 */ /* 0x000fe4000788c0ff */
[----:B------:R-:W-:Y:S02]  /*6ae0*/  CS2R R66, SRZ ;  /* 0x0000000000427805 */ /* 0x000fe4000001ff00 */
[----:B------:R-:W-:Y:S02]  /*6af0*/  SEL R0, RZ, 0xffffffff, P3 ;  /* 0xffffffffff007807 */ /* 0x000fe40001800000 */
[----:B------:R-:W-:Y:S02]  /*6b00*/  CS2R R64, SRZ ;  /* 0x0000000000407805 */ /* 0x000fe4000001ff00 */
[----:B------:R-:W-:Y:S02]  /*6b10*/  P2R R112, PR, RZ, 0x20 ;  /* 0x00000020ff707803 */ /* 0x000fe40000000000 */
[----:B------:R-:W-:Y:S02]  /*6b20*/  CS2R R62, SRZ ;  /* 0x00000000003e7805 */ /* 0x000fe4000001ff00 */
[----:B------:R-:W-:Y:S02]  /*6b30*/  CS2R R60, SRZ ;  /* 0x00000000003c7805 */ /* 0x000fe4000001ff00 */
[----:B------:R-:W-:Y:S02]  /*6b40*/  CS2R R58, SRZ ;  /* 0x00000000003a7805 */ /* 0x000fe4000001ff00 */
[----:B------:R-:W-:Y:S02]  /*6b50*/  CS2R R56, SRZ ;  /* 0x0000000000387805 */ /* 0x000fe4000001ff00 */
[----:B------:R-:W-:Y:S01]  /*6b60*/  @P2 SEL R0, R5, R0, !P4 ;  /* 0x0000000005002207 */ /* 0x000fe20006000000 */
[----:B------:R-:W-:Y:S01]  /*6b70*/  VIADD R5, R115, UR43 ;  /* 0x0000002b73057c36 */ /* 0x000fe20008000000 */
[----:B------:R-:W-:Y:S02]  /*6b80*/  @P5 SHF.L.U32 R2, RZ, 0x1f, RZ ;  /* 0x0000001fff025819 */ /* 0x000fe400000006ff */
[----:B------:R-:W-:Y:S02]  /*6b90*/  CS2R R54, SRZ ;  /* 0x0000000000367805 */ /* 0x000fe4000001ff00 */
[----:B------:R-:W-:Y:S01]  /*6ba0*/  LOP3.LUT R0, R0, 0x1, RZ, 0xc0, !PT ;  /* 0x0000000100007812 */ /* 0x000fe200078ec0ff */
[C---:B------:R-:W-:Y:S01]  /*6bb0*/  IMAD.IADD R101, R5.reuse, 0x1, R51 ;  /* 0x0000000105657824 */ /* 0x040fe200078e0233 */
[----:B------:R-:W1:Y:S01]  /*6bc0*/  @P5 SYNCS.PHASECHK.TRANS64.TRYWAIT P1, [UR43+0x50], R2 ;  /* 0x00005002ff0055a7 */ /* 0x000e62000802112b */
[----:B------:R-:W-:Y:S01]  /*6bd0*/  IMAD.IADD R113, R5, 0x1, R120 ;  /* 0x0000000105717824 */ /* 0x000fe200078e0278 */
[----:B------:R-:W-:Y:S01]  /*6be0*/  ISETP.NE.U32.AND P2, PT, R0, 0x1, PT ;  /* 0x000000010000780c */ /* 0x000fe20003f45070 */
[----:B------:R-:W-:Y:S01]  /*6bf0*/  IMAD.IADD R99, R120, 0x1, R101 ;  /* 0x0000000178637824 */ /* 0x000fe200078e0265 */
[----:B------:R-:W-:Y:S02]  /*6c00*/  CS2R R52, SRZ ;  /* 0x0000000000347805 */ /* 0x000fe4000001ff00 */
[----:B------:R-:W-:Y:S02]  /*6c10*/  CS2R R74, SRZ ;  /* 0x00000000004a7805 */ /* 0x000fe4000001ff00 */
[----:B------:R-:W-:Y:S02]  /*6c20*/  P2R R119, PR, RZ, 0x4 ;  /* 0x00000004ff777803 */ /* 0x000fe40000000000 */
[----:B------:R-:W-:Y:S02]  /*6c30*/  CS2R R72, SRZ ;  /* 0x0000000000487805 */ /* 0x000fe4000001ff00 */
[----:B------:R-:W-:Y:S02]  /*6c40*/  ISETP.NE.U32.AND P2, PT, R89, 0x1, PT ;  /* 0x000000015900780c */ /* 0x000fe40003f45070 */
[----:B------:R-:W-:Y:S02]  /*6c50*/  CS2R R78, SRZ ;  /* 0x00000000004e7805 */ /* 0x000fe4000001ff00 */
[----:B------:R-:W-:Y:S02]  /*6c60*/  CS2R R76, SRZ ;  /* 0x00000000004c7805 */ /* 0x000fe4000001ff00 */
[----:B------:R-:W-:Y:S02]  /*6c70*/  CS2R R82, SRZ ;  /* 0x0000000000527805 */ /* 0x000fe4000001ff00 */
[----:B------:R-:W-:Y:S02]  /*6c80*/  SEL R122, R122, 0x10, !P2 ;  /* 0x000000107a7a7807 */ /* 0x000fe40005000000 */
[----:B------:R-:W-:Y:S01]  /*6c90*/  CS2R R80, SRZ ;  /* 0x0000000000507805 */ /* 0x000fe2000001ff00 */
[----:B------:R3:W4:Y:S02]  /*6ca0*/  SYNCS.PHASECHK.TRANS64.TRYWAIT P0, [R116+URZ+0xc0], R3 ;  /* 0x0000c003740075a7 */ /* 0x00072400080011ff */
[----:B------:R-:W-:Y:S02]  /*6cb0*/  IMAD.IADD R114, R5, 0x1, R122 ;  /* 0x0000000105727824 */ /* 0x000fe400078e027a */
[C---:B------:R-:W-:Y:S02]  /*6cc0*/  IMAD.IADD R102, R122.reuse, 0x1, R113 ;  /* 0x000000017a667824 */ /* 0x040fe400078e0271 */
[C---:B------:R-:W-:Y:S02]  /*6cd0*/  IMAD.IADD R100, R122.reuse, 0x1, R101 ;  /* 0x000000017a647824 */ /* 0x040fe400078e0265 */
[----:B------:R-:W-:Y:S01]  /*6ce0*/  IMAD.IADD R98, R122, 0x1, R99 ;  /* 0x000000017a627824 */ /* 0x000fe200078e0263 */
[----:B-1----:R-:W-:Y:S01]  /*6cf0*/  @P5 SEL R117, RZ, 0x1, !P1 ;  /* 0x00000001ff755807 */ /* 0x002fe20004800000 */
[----:B---3--:R-:W-:Y:S06]  /*6d00*/  @!P5 BRA `(.L_x_112) ;  /* 0x000000000088d947 */ /* 0x008fec0003800000 */
[----:B------:R-:W-:Y:S01]  /*6d10*/  IMAD.MOV.U32 R71, RZ, RZ, RZ ;  /* 0x000000ffff477224 */ /* 0x000fe200078e00ff */
[----:B------:R-:W-:Y:S01]  /*6d20*/  ISETP.NE.AND P1, PT, R117, RZ, PT ;  /* 0x000000ff7500720c */ /* 0x000fe20003f25270 */
[----:B------:R-:W-:Y:S01]  /*6d30*/  BSSY B0, `(.L_x_113) ;  /* 0x0000014000007945 */ /* 0x000fe20003800000 */
[----:B------:R-:W-:Y:S02]  /*6d40*/  CS2R R82, SRZ ;  /* 0x0000000000527805 */ /* 0x000fe4000001ff00 */
        /* <DEDUP_REMOVED lines=13> */
[----:B------:R-:W-:Y:S01]  /*6e20*/  CS2R R68, SRZ ;  /* 0x0000000000447805 */ /* 0x000fe2000001ff00 */
[----:B------:R-:W-:Y:S06]  /*6e30*/  @P1 BRA `(.L_x_114) ;  /* 0x00000000000c1947 */ /* 0x000fec0003800000 */
[----:B------:R-:W-:Y:S04]  /*6e40*/  SHF.L.U32 R5, RZ, 0x1f, RZ ;  /* 0x0000001fff057819 */ /* 0x000fe800000006ff */
[----:B------:R-:W1:Y:S02]  /*6e50*/  SYNCS.PHASECHK.TRANS64.TRYWAIT P1, [UR43+0x50], R5 ;  /* 0x00005005ff0075a7 */ /* 0x000e64000802112b */
[----:B-1----:R-:W-:Y:S05]  /*6e60*/  @!P1 BRA `(.L_x_115) ;  /* 0x0000008000289947 */ /* 0x002fea0003800000 */
.L_x_114:
[----:B------:R-:W-:Y:S05]  /*6e70*/  BSYNC B0 ;  /* 0x0000000000007941 */ /* 0x000fea0003800000 */
.L_x_113:
[----:B------:R-:W-:Y:S01]  /*6e80*/  ISETP.NE.AND P1, PT, R119, RZ, PT ;  /* 0x000000ff7700720c */ /* 0x000fe20003f25270 */
[----:B------:R-:W-:Y:S11]  /*6e90*/  HFMA2 R118, -RZ, RZ, 0, 5.9604644775390625e-08 ;  /* 0x00000001ff767431 */ /* 0x000ff600000001ff */
[----:B------:R-:W-:Y:S01]  /*6ea0*/  @!UPT UIADD3 URZ, UPT, UPT, URZ, URZ, URZ ;  /* 0x000000fffffff290 */ /* 0x000fe2000fffe0ff */
[----:B------:R3:W1:Y:S04]  /*6eb0*/  @P1 LDS.128 R80, [R115+UR43+0x400] ;  /* 0x0004002b73501984 */ /* 0x0006680008000c00 */
[----:B------:R3:W1:Y:S04]  /*6ec0*/  @P1 LDS.128 R76, [R114+0x400] ;  /* 0x00040000724c1984 */ /* 0x0006680000000c00 */
[----:B------:R3:W1:Y:S04]  /*6ed0*/  @P1 LDS.128 R72, [R113+0x400] ;  /* 0x0004000071481984 */ /* 0x0006680000000c00 */
[----:B------:R3:W1:Y:S04]  /*6ee0*/  @P1 LDS.128 R52, [R102+0x400] ;  /* 0x0004000066341984 */ /* 0x0006680000000c00 */
[----:B------:R3:W1:Y:S04]  /*6ef0*/  @P1 LDS.128 R56, [R101+0x400] ;  /* 0x0004000065381984 */ /* 0x0006680000000c00 */
[----:B------:R3:W1:Y:S04]  /*6f00*/  @P1 LDS.128 R60, [R100+0x400] ;  /* 0x00040000643c1984 */ /* 0x0006680000000c00 */
[----:B------:R3:W1:Y:S04]  /*6f10*/  @P1 LDS.128 R64, [R99+0x400] ;  /* 0x0004000063401984 */ /* 0x0006680000000c00 */
[----:B------:R3:W1:Y:S02]  /*6f20*/  @P1 LDS.128 R68, [R98+0x400] ;  /* 0x0004000062441984 */ /* 0x0006640000000c00 */
.L_x_112:
[----:B------:R-:W-:Y:S05]  /*6f30*/  BSYNC B1 ;  /* 0x0000000000017941 */ /* 0x000fea0003800000 */
.L_x_111:
[----:B-1----:R-:W-:Y:S04]  /*6f40*/  SHF.R.U32.HI R0, RZ, 0x15, R39 ;  /* 0x00000015ff007819 */ /* 0x002fe80000011627 */
[----:B------:R-:W-:Y:S01]  /*6f50*/  LOP3.LUT P1, RZ, R0, 0x3, R91, 0x48, !PT ;  /* 0x0000000300ff7812 */ /* 0x000fe2000782485b */
[----:B------:R-:W-:Y:S01]  /*6f60*/  @!UPT UIADD3 URZ, UPT, UPT, URZ, URZ, URZ ;  /* 0x000000fffffff290 */ /* 0x000fe2000fffe0ff */
[----:B----4-:R-:W-:Y:S11]  /*6f70*/  @P0 BRA `(.L_x_116) ;  /* 0x0000000000080947 */ /* 0x010ff60003800000 */
[----:B------:R-:W1:Y:S02]  /*6f80*/  SYNCS.PHASECHK.TRANS64.TRYWAIT P0, [R116+URZ+0xc0], R3 ;  /* 0x0000c003740075a7 */ /* 0x000e6400080011ff */
[----:B-1----:R-:W-:Y:S05]  /*6f90*/  @!P0 BRA `(.L_x_117) ;  /* 0x0000007c00f48947 */ /* 0x002fea0003800000 */
.L_x_116:
[----:B------:R-:W-:Y:S05]  /*6fa0*/  @!P1 BRA `(.L_x_118) ;  /* 0x0000000000409947 */ /* 0x000fea0003800000 */
[----:B------:R-:W4:Y:S01]  /*6fb0*/  LDCU.64 UR8, c[0x4][0x70] ;  /* 0x01000e00ff0877ac */ /* 0x000f220008000a00 */
[----:B-1----:R-:W-:Y:S01]  /*6fc0*/  MOV R3, 0x0 ;  /* 0x0000000000037802 */ /* 0x002fe20000000f00 */
[----:B------:R-:W-:Y:S02]  /*6fd0*/  HFMA2 R12, -RZ, RZ, 0, 5.9604644775390625e-08 ;  /* 0x00000001ff0c7431 */ /* 0x000fe400000001ff */
[----:B------:R-:W-:Y:S02]  /*6fe0*/  IMAD.MOV.U32 R8, RZ, RZ, 0x192 ;  /* 0x00000192ff087424 */ /* 0x000fe400078e00ff */
[----:B------:R-:W-:Y:S01]  /*6ff0*/  IMAD.MOV.U32 R13, RZ, RZ, RZ ;  /* 0x000000ffff0d7224 */ /* 0x000fe200078e00ff */
[----:B------:R-:W1:Y:S01]  /*7000*/  LDCU.64 UR6, c[0x4][0x78] ;  /* 0x01000f00ff0677ac */ /* 0x000e620008000a00 */
[----:B------:R-:W2:Y:S01]  /*7010*/  LDC.64 R2, c[0x4][R3] ;  /* 0x0100000003027b82 */ /* 0x000ea20000000a00 */
[----:B------:R-:W5:Y:S01]  /*7020*/  LDCU.64 UR4, c[0x4][0x10] ;  /* 0x01000200ff0477ac */ /* 0x000f620008000a00 */
[----:B----4-:R-:W-:Y:S01]  /*7030*/  MOV R5, UR9 ;  /* 0x0000000900057c02 */ /* 0x010fe20008000f00 */
[----:B------:R-:W-:Y:S01]  /*7040*/  IMAD.U32 R4, RZ, RZ, UR8 ;  /* 0x00000008ff047e24 */ /* 0x000fe2000f8e00ff */
[----:B-1----:R-:W-:Y:S01]  /*7050*/  MOV R7, UR7 ;  /* 0x0000000700077c02 */ /* 0x002fe20008000f00 */
[----:B------:R-:W-:Y:S01]  /*7060*/  IMAD.U32 R6, RZ, RZ, UR6 ;  /* 0x00000006ff067e24 */ /* 0x000fe2000f8e00ff */
[----:B-----5:R-:W-:Y:S01]  /*7070*/  MOV R11, UR5 ;  /* 0x00000005000b7c02 */ /* 0x020fe20008000f00 */
[----:B------:R-:W-:Y:S02]  /*7080*/  IMAD.U32 R10, RZ, RZ, UR4 ;  /* 0x00000004ff0a7e24 */ /* 0x000fe4000f8e00ff */
[----:B------:R-:W-:Y:S07]  /*7090*/  LEPC R20, `(.L_x_118) ;  /* 0x000000001014794e */ /* 0x000fee0000000000 */
[----:B--23--:R-:W-:Y:S05]  /*70a0*/  CALL.ABS.NOINC R2 ;  /* 0x0000000002007343 */ /* 0x00cfea0003c00000 */
.L_x_118:
[----:B------:R-:W-:Y:S01]  /*70b0*/  LOP3.LUT R44, R80, 0xffffe000, RZ, 0xc0, !PT ;  /* 0xffffe000502c7812 */ /* 0x000fe200078ec0ff */
[----:B------:R-:W-:Y:S05]  /*70c0*/  WARPSYNC.ALL ;  /* 0x0000000000007948 */ /* 0x000fea0003800000 */
[----:B------:R-:W-:Y:S01]  /*70d0*/  R2UR UR4, R39 ;  /* 0x00000000270472ca */ /* 0x000fe200000e0000 */
[----:B------:R-:W-:Y:S01]  /*70e0*/  BSSY.RECONVERGENT B0, `(.L_x_119) ;  /* 0x000009c000007945 */ /* 0x000fe20003800200 */
[----:B------:R-:W-:Y:S02]  /*70f0*/  LOP3.LUT R47, R81, 0xffffe000, RZ, 0xc0, !PT ;  /* 0xffffe000512f7812 */ /* 0x000fe400078ec0ff */
[----:B------:R-:W-:Y:S02]  /*7100*/  LOP3.LUT R46, R82, 0xffffe000, RZ, 0xc0, !PT ;  /* 0xffffe000522e7812 */ /* 0x000fe400078ec0ff */
[----:B------:R-:W-:Y:S02]  /*7110*/  LOP3.LUT R48, R83, 0xffffe000, RZ, 0xc0, !PT ;  /* 0xffffe00053307812 */ /* 0x000fe400078ec0ff */
[----:B------:R-:W-:Y:S02]  /*7120*/  LOP3.LUT R49, R56, 0xffffe000, RZ, 0xc0, !PT ;  /* 0xffffe00038317812 */ /* 0x000fe400078ec0ff */
[----:B------:R-:W-:Y:S03]  /*7130*/  ISETP.NE.AND P0, PT, R107, RZ, PT ;  /* 0x000000ff6b00720c */ /* 0x000fe60003f05270 */
[----:B------:R-:W2:Y:S02]  /*7140*/  LDTM.x32 R4, tmem[UR4] ;  /* 0x00000004000479ee */ /* 0x000ea400082c0000 */
[C---:B--2---:R-:W-:Y:S01]  /*7150*/  FMUL R0, R38.reuse, R4 ;  /* 0x0000000426007220 */ /* 0x044fe20000400000 */
[C---:B------:R-:W-:Y:S01]  /*7160*/  FMUL R2, R38.reuse, R5 ;  /* 0x0000000526027220 */ /* 0x040fe20000400000 */
[C---:B-1----:R-:W-:Y:S01]  /*7170*/  FMUL R3, R38.reuse, R6 ;  /* 0x0000000626037220 */ /* 0x042fe20000400000 */
[----:B------:R-:W-:Y:S01]  /*7180*/  FMUL R7, R38, R7 ;  /* 0x0000000726077220 */ /* 0x000fe20000400000 */
[C---:B------:R-:W-:Y:S01]  /*7190*/  FFMA R40, R45.reuse, R44, R0 ;  /* 0x0000002c2d287223 */ /* 0x040fe20000000000 */
[----:B------:R-:W-:Y:S01]  /*71a0*/  LOP3.LUT R44, R76, 0xffffe000, RZ, 0xc0, !PT ;  /* 0xffffe0004c2c7812 */ /* 0x000fe200078ec0ff */
[C---:B------:R-:W-:Y:S01]  /*71b0*/  FFMA R41, R45.reuse, R47, R2 ;  /* 0x0000002f2d297223 */ /* 0x040fe20000000002 */
[----:B------:R-:W-:Y:S01]  /*71c0*/  LOP3.LUT R47, R78, 0xffffe000, RZ, 0xc0, !PT ;  /* 0xffffe0004e2f7812 */ /* 0x000fe200078ec0ff */
[----:B------:R-:W-:Y:S01]  /*71d0*/  FFMA R42, R45, R46, R3 ;  /* 0x0000002e2d2a7223 */ /* 0x000fe20000000003 */
[----:B------:R-:W-:Y:S01]  /*71e0*/  LOP3.LUT R46, R77, 0xffffe000, RZ, 0xc0, !PT ;  /* 0xffffe0004d2e7812 */ /* 0x000fe200078ec0ff */
[----:B------:R-:W-:Y:S01]  /*71f0*/  FFMA R43, R45, R48, R7 ;  /* 0x000000302d2b7223 */ /* 0x000fe20000000007 */
[----:B------:R-:W-:Y:S01]  /*7200*/  LOP3.LUT R48, R79, 0xffffe000, RZ, 0xc0, !PT ;  /* 0xffffe0004f307812 */ /* 0x000fe200078ec0ff */
[C---:B------:R-:W-:Y:S01]  /*7210*/  FMUL R4, R38.reuse, R8 ;  /* 0x0000000826047220 */ /* 0x040fe20000400000 */
[----:B------:R-:W-:Y:S01]  /*7220*/  F2FP.TF32.F32.PACK_B R40, R40 ;  /* 0x00000028ff28723e */ /* 0x000fe200024050ff */
[C---:B------:R-:W-:Y:S01]  /*7230*/  FMUL R5, R38.reuse, R9 ;  /* 0x0000000926057220 */ /* 0x040fe20000400000 */
[----:B------:R-:W-:Y:S01]  /*7240*/  F2FP.TF32.F32.PACK_B R41, R41 ;  /* 0x00000029ff29723e */ /* 0x000fe200024050ff */
[C---:B------:R-:W-:Y:S01]  /*7250*/  FMUL R6, R38.reuse, R10 ;  /* 0x0000000a26067220 */ /* 0x040fe20000400000 */
[----:B------:R-:W-:Y:S01]  /*7260*/  F2FP.TF32.F32.PACK_B R42, R42 ;  /* 0x0000002aff2a723e */ /* 0x000fe200024050ff */
[C---:B------:R-:W-:Y:S01]  /*7270*/  FFMA R4, R45.reuse, R44, R4 ;  /* 0x0000002c2d047223 */ /* 0x040fe20000000004 */
[----:B------:R-:W-:Y:S01]  /*7280*/  F2FP.TF32.F32.PACK_B R43, R43 ;  /* 0x0000002bff2b723e */ /* 0x000fe200024050ff */
[----:B------:R-:W-:Y:S01]  /*7290*/  FMUL R11, R38, R11 ;  /* 0x0000000b260b7220 */ /* 0x000fe20000400000 */
[----:B------:R-:W-:Y:S01]  /*72a0*/  LOP3.LUT R44, R72, 0xffffe000, RZ, 0xc0, !PT ;  /* 0xffffe000482c7812 */ /* 0x000fe200078ec0ff */
[----:B------:R-:W-:Y:S01]  /*72b0*/  FFMA R5, R45, R46, R5 ;  /* 0x0000002e2d057223 */ /* 0x000fe20000000005 */
[----:B------:R-:W-:Y:S01]  /*72c0*/  LOP3.LUT R46, R73, 0xffffe000, RZ, 0xc0, !PT ;  /* 0xffffe000492e7812 */ /* 0x000fe200078ec0ff */
[----:B------:R-:W-:Y:S01]  /*72d0*/  FMUL R8, R38, R12 ;  /* 0x0000000c26087220 */ /* 0x000fe20000400000 */
[----:B------:R-:W-:Y:S01]  /*72e0*/  F2FP.TF32.F32.PACK_B R4, R4 ;  /* 0x00000004ff04723e */ /* 0x000fe200024050ff */
[C---:B------:R-:W-:Y:S01]  /*72f0*/  FFMA R6, R45.reuse, R47, R6 ;  /* 0x0000002f2d067223 */ /* 0x040fe20000000006 */
[----:B------:R-:W-:Y:S01]  /*7300*/  LOP3.LUT R47, R74, 0xffffe000, RZ, 0xc0, !PT ;  /* 0xffffe0004a2f7812 */ /* 0x000fe200078ec0ff */
[----:B------:R-:W-:Y:S01]  /*7310*/  FFMA R7, R45, R48, R11 ;  /* 0x000000302d077223 */ /* 0x000fe2000000000b */
[----:B------:R-:W-:Y:S01]  /*7320*/  LOP3.LUT R48, R75, 0xffffe000, RZ, 0xc0, !PT ;  /* 0xffffe0004b307812 */ /* 0x000fe200078ec0ff */
[----:B------:R-:W-:Y:S01]  /*7330*/  FMUL R9, R38, R13 ;  /* 0x0000000d26097220 */ /* 0x000fe20000400000 */
[----:B------:R-:W-:Y:S01]  /*7340*/  F2FP.TF32.F32.PACK_B R5, R5 ;  /* 0x00000005ff05723e */ /* 0x000fe200024050ff */
[----:B------:R1:W-:Y:S01]  /*7350*/  STS.128 [R115+UR43+0x400], R40 ;  /* 0x0004002873007988 */ /* 0x0003e20008000c2b */
[----:B------:R-:W-:Y:S01]  /*7360*/  F2FP.TF32.F32.PACK_B R6, R6 ;  /* 0x00000006ff06723e */ /* 0x000fe200024050ff */
[C---:B------:R-:W-:Y:S01]  /*7370*/  FFMA R8, R45.reuse, R44, R8 ;  /* 0x0000002c2d087223 */ /* 0x040fe20000000008 */
[----:B------:R-:W-:Y:S01]  /*7380*/  LOP3.LUT R44, R52, 0xffffe000, RZ, 0xc0, !PT ;  /* 0xffffe000342c7812 */ /* 0x000fe200078ec0ff */
[C---:B------:R-:W-:Y:S01]  /*7390*/  FMUL R10, R38.reuse, R14 ;  /* 0x0000000e260a7220 */ /* 0x040fe20000400000 */
[----:B------:R-:W-:Y:S01]  /*73a0*/  F2FP.TF32.F32.PACK_B R7, R7 ;  /* 0x00000007ff07723e */ /* 0x000fe200024050ff */
[C---:B------:R-:W-:Y:S01]  /*73b0*/  FMUL R15, R38.reuse, R15 ;  /* 0x0000000f260f7220 */ /* 0x040fe20000400000 */
[----:B------:R-:W-:Y:S01]  /*73c0*/  F2FP.TF32.F32.PACK_B R8, R8 ;  /* 0x00000008ff08723e */ /* 0x000fe200024050ff */
[----:B------:R-:W-:Y:S01]  /*73d0*/  FMUL R12, R38, R16 ;  /* 0x00000010260c7220 */ /* 0x000fe20000400000 */
[----:B------:R-:W-:Y:S01]  /*73e0*/  FFMA R9, R45, R46, R9 ;  /* 0x0000002e2d097223 */ /* 0x000fe20000000009 */
[----:B------:R-:W-:Y:S01]  /*73f0*/  LOP3.LUT R46, R55, 0xffffe000, RZ, 0xc0, !PT ;  /* 0xffffe000372e7812 */ /* 0x000fe200078ec0ff */
[C---:B------:R-:W-:Y:S01]  /*7400*/  FFMA R10, R45.reuse, R47, R10 ;  /* 0x0000002f2d0a7223 */ /* 0x040fe2000000000a */
[----:B------:R-:W-:Y:S01]  /*7410*/  LOP3.LUT R47, R54, 0xffffe000, RZ, 0xc0, !PT ;  /* 0xffffe000362f7812 */ /* 0x000fe200078ec0ff */
[C---:B------:R-:W-:Y:S01]  /*7420*/  FFMA R11, R45.reuse, R48, R15 ;  /* 0x000000302d0b7223 */ /* 0x040fe2000000000f */
[----:B------:R-:W-:Y:S01]  /*7430*/  F2FP.TF32.F32.PACK_B R9, R9 ;  /* 0x00000009ff09723e */ /* 0x000fe200024050ff */
[----:B------:R-:W-:Y:S01]  /*7440*/  FFMA R12, R45, R44, R12 ;  /* 0x0000002c2d0c7223 */ /* 0x000fe2000000000c */
[----:B------:R-:W-:Y:S01]  /*7450*/  LOP3.LUT R44, R53, 0xffffe000, RZ, 0xc0, !PT ;  /* 0xffffe000352c7812 */ /* 0x000fe200078ec0ff */
[----:B------:R1:W-:Y:S01]  /*7460*/  STS.128 [R114+0x400], R4 ;  /* 0x0004000472007388 */ /* 0x0003e20000000c00 */
[----:B------:R-:W-:Y:S01]  /*7470*/  F2FP.TF32.F32.PACK_B R10, R10 ;  /* 0x0000000aff0a723e */ /* 0x000fe200024050ff */
[C---:B------:R-:W-:Y:S01]  /*7480*/  FMUL R13, R38.reuse, R17 ;  /* 0x00000011260d7220 */ /* 0x040fe20000400000 */
[----:B------:R-:W-:Y:S01]  /*7490*/  F2FP.TF32.F32.PACK_B R11, R11 ;  /* 0x0000000bff0b723e */ /* 0x000fe200024050ff */
[C---:B------:R-:W-:Y:S01]  /*74a0*/  FMUL R14, R38.reuse, R18 ;  /* 0x00000012260e7220 */ /* 0x040fe20000400000 */
[----:B------:R-:W-:Y:S01]  /*74b0*/  F2FP.TF32.F32.PACK_B R12, R12 ;  /* 0x0000000cff0c723e */ /* 0x000fe200024050ff */
[----:B------:R-:W-:Y:S01]  /*74c0*/  FMUL R19, R38, R19 ;  /* 0x0000001326137220 */ /* 0x000fe20000400000 */
[----:B------:R-:W-:Y:S01]  /*74d0*/  LOP3.LUT R48, R65, 0xffffe000, RZ, 0xc0, !PT ;  /* 0xffffe00041307812 */ /* 0x000fe200078ec0ff */
[----:B------:R-:W-:Y:S01]  /*74e0*/  FFMA R13, R45, R44, R13 ;  /* 0x0000002c2d0d7223 */ /* 0x000fe2000000000d */
[----:B------:R-:W-:Y:S01]  /*74f0*/  LOP3.LUT R44, R57, 0xffffe000, RZ, 0xc0, !PT ;  /* 0xffffe000392c7812 */ /* 0x000fe200078ec0ff */
[C---:B------:R-:W-:Y:S01]  /*7500*/  FFMA R14, R45.reuse, R47, R14 ;  /* 0x0000002f2d0e7223 */ /* 0x040fe2000000000e */
[----:B------:R-:W-:Y:S01]  /*7510*/  LOP3.LUT R47, R58, 0xffffe000, RZ, 0xc0, !PT ;  /* 0xffffe0003a2f7812 */ /* 0x000fe200078ec0ff */
[C---:B------:R-:W-:Y:S01]  /*7520*/  FMUL R16, R38.reuse, R20 ;  /* 0x0000001426107220 */ /* 0x040fe20000400000 */
[----:B------:R-:W-:Y:S01]  /*7530*/  F2FP.TF32.F32.PACK_B R13, R13 ;  /* 0x0000000dff0d723e */ /* 0x000fe200024050ff */
[----:B------:R1:W-:Y:S01]  /*7540*/  STS.128 [R113+0x400], R8 ;  /* 0x0004000871007388 */ /* 0x0003e20000000c00 */
[----:B------:R-:W-:Y:S01]  /*7550*/  F2FP.TF32.F32.PACK_B R14, R14 ;  /* 0x0000000eff0e723e */ /* 0x000fe200024050ff */
[----:B------:R-:W-:Y:S01]  /*7560*/  FFMA R15, R45, R46, R19 ;  /* 0x0000002e2d0f7223 */ /* 0x000fe20000000013 */
[----:B------:R-:W-:Y:S01]  /*7570*/  LOP3.LUT R46, R59, 0xffffe000, RZ, 0xc0, !PT ;  /* 0xffffe0003b2e7812 */ /* 0x000fe200078ec0ff */
[----:B------:R-:W-:Y:S01]  /*7580*/  FMUL R17, R38, R21 ;  /* 0x0000001526117220 */ /* 0x000fe20000400000 */
[C---:B------:R-:W-:Y:S01]  /*7590*/  FFMA R16, R45.reuse, R49, R16 ;  /* 0x000000312d107223 */ /* 0x040fe20000000010 */
[----:B------:R-:W-:Y:S01]  /*75a0*/  LOP3.LUT R49, R60, 0xffffe000, RZ, 0xc0, !PT ;  /* 0xffffe0003c317812 */ /* 0x000fe200078ec0ff */
[C---:B------:R-:W-:Y:S01]  /*75b0*/  FMUL R18, R38.reuse, R22 ;  /* 0x0000001626127220 */ /* 0x040fe20000400000 */
[----:B------:R-:W-:Y:S01]  /*75c0*/  F2FP.TF32.F32.PACK_B R15, R15 ;  /* 0x0000000fff0f723e */ /* 0x000fe200024050ff */
[----:B------:R-:W-:Y:S01]  /*75d0*/  FFMA R17, R45, R44, R17 ;  /* 0x0000002c2d117223 */ /* 0x000fe20000000011 */
[C---:B------:R-:W-:Y:S01]  /*75e0*/  FMUL R23, R38.reuse, R23 ;  /* 0x0000001726177220 */ /* 0x040fe20000400000 */
[C---:B------:R-:W-:Y:S01]  /*75f0*/  FMUL R20, R38.reuse, R24 ;  /* 0x0000001826147220 */ /* 0x040fe20000400000 */
[----:B------:R-:W-:Y:S01]  /*7600*/  LOP3.LUT R44, R61, 0xffffe000, RZ, 0xc0, !PT ;  /* 0xffffe0003d2c7812 */ /* 0x000fe200078ec0ff */
[----:B------:R1:W-:Y:S01]  /*7610*/  STS.128 [R102+0x400], R12 ;  /* 0x0004000c66007388 */ /* 0x0003e20000000c00 */
[----:B------:R-:W-:Y:S01]  /*7620*/  F2FP.TF32.F32.PACK_B R16, R16 ;  /* 0x00000010ff10723e */ /* 0x000fe200024050ff */
[----:B------:R-:W-:Y:S01]  /*7630*/  FMUL R21, R38, R25 ;  /* 0x0000001926157220 */ /* 0x000fe20000400000 */
[----:B------:R-:W-:Y:S01]  /*7640*/  F2FP.TF32.F32.PACK_B R17, R17 ;  /* 0x00000011ff11723e */ /* 0x000fe200024050ff */
[C---:B------:R-:W-:Y:S01]  /*7650*/  FFMA R18, R45.reuse, R47, R18 ;  /* 0x0000002f2d127223 */ /* 0x040fe20000000012 */
[----:B------:R-:W-:Y:S01]  /*7660*/  LOP3.LUT R47, R64, 0xffffe000, RZ, 0xc0, !PT ;  /* 0xffffe000402f7812 */ /* 0x000fe200078ec0ff */
[C---:B------:R-:W-:Y:S01]  /*7670*/  FFMA R19, R45.reuse, R46, R23 ;  /* 0x0000002e2d137223 */ /* 0x040fe20000000017 */
[C---:B------:R-:W-:Y:S01]  /*7680*/  FFMA R20, R45.reuse, R49, R20 ;  /* 0x000000312d147223 */ /* 0x040fe20000000014 */
[----:B------:R-:W-:Y:S01]  /*7690*/  FFMA R21, R45, R44, R21 ;  /* 0x0000002c2d157223 */ /* 0x000fe20000000015 */
[----:B------:R-:W-:Y:S01]  /*76a0*/  LOP3.LUT R46, R62, 0xffffe000, RZ, 0xc0, !PT ;  /* 0xffffe0003e2e7812 */ /* 0x000fe200078ec0ff */
[C---:B------:R-:W-:Y:S01]  /*76b0*/  FMUL R22, R38.reuse, R26 ;  /* 0x0000001a26167220 */ /* 0x040fe20000400000 */
[----:B------:R-:W-:Y:S01]  /*76c0*/  LOP3.LUT R44, R63, 0xffffe000, RZ, 0xc0, !PT ;  /* 0xffffe0003f2c7812 */ /* 0x000fe200078ec0ff */
[C---:B------:R-:W-:Y:S01]  /*76d0*/  FMUL R27, R38.reuse, R27 ;  /* 0x0000001b261b7220 */ /* 0x040fe20000400000 */
[----:B------:R-:W-:Y:S01]  /*76e0*/  F2FP.TF32.F32.PACK_B R18, R18 ;  /* 0x00000012ff12723e */ /* 0x000fe200024050ff */
[C---:B------:R-:W-:Y:S01]  /*76f0*/  FFMA R22, R45.reuse, R46, R22 ;  /* 0x0000002e2d167223 */ /* 0x040fe20000000016 */
[----:B------:R-:W-:Y:S01]  /*7700*/  F2FP.TF32.F32.PACK_B R19, R19 ;  /* 0x00000013ff13723e */ /* 0x000fe200024050ff */
[----:B------:R-:W-:Y:S01]  /*7710*/  FFMA R23, R45, R44, R27 ;  /* 0x0000002c2d177223 */ /* 0x000fe2000000001b */
[C---:B------:R-:W-:Y:S01]  /*7720*/  FMUL R24, R38.reuse, R28 ;  /* 0x0000001c26187220 */ /* 0x040fe20000400000 */
[----:B------:R-:W-:Y:S01]  /*7730*/  F2FP.TF32.F32.PACK_B R20, R20 ;  /* 0x00000014ff14723e */ /* 0x000fe200024050ff */
[----:B------:R-:W-:Y:S01]  /*7740*/  FMUL R25, R38, R29 ;  /* 0x0000001d26197220 */ /* 0x000fe20000400000 */
[----:B------:R1:W-:Y:S01]  /*7750*/  STS.128 [R101+0x400], R16 ;  /* 0x0004001065007388 */ /* 0x0003e20000000c00 */
[----:B------:R-:W-:Y:S01]  /*7760*/  LOP3.LUT R49, R66, 0xffffe000, RZ, 0xc0, !PT ;  /* 0xffffe00042317812 */ /* 0x000fe200078ec0ff */
[C---:B------:R-:W-:Y:S01]  /*7770*/  FMUL R26, R38.reuse, R30 ;  /* 0x0000001e261a7220 */ /* 0x040fe20000400000 */
[----:B------:R-:W-:Y:S01]  /*7780*/  LOP3.LUT R44, R67, 0xffffe000, RZ, 0xc0, !PT ;  /* 0xffffe000432c7812 */ /* 0x000fe200078ec0ff */
[----:B------:R-:W-:Y:S01]  /*7790*/  FMUL R31, R38, R31 ;  /* 0x0000001f261f7220 */ /* 0x000fe20000400000 */
[----:B------:R-:W-:Y:S01]  /*77a0*/  F2FP.TF32.F32.PACK_B R21, R21 ;  /* 0x00000015ff15723e */ /* 0x000fe200024050ff */
[C---:B------:R-:W-:Y:S01]  /*77b0*/  FFMA R24, R45.reuse, R47, R24 ;  /* 0x0000002f2d187223 */ /* 0x040fe20000000018 */
[----:B------:R-:W-:Y:S01]  /*77c0*/  F2FP.TF32.F32.PACK_B R22, R22 ;  /* 0x00000016ff16723e */ /* 0x000fe200024050ff */
[C---:B------:R-:W-:Y:S01]  /*77d0*/  FFMA R25, R45.reuse, R48, R25 ;  /* 0x000000302d197223 */ /* 0x040fe20000000019 */
[----:B------:R-:W-:Y:S01]  /*77e0*/  F2FP.TF32.F32.PACK_B R23, R23 ;  /* 0x00000017ff17723e */ /* 0x000fe200024050ff */
[C---:B------:R-:W-:Y:S01]  /*77f0*/  FFMA R26, R45.reuse, R49, R26 ;  /* 0x000000312d1a7223 */ /* 0x040fe2000000001a */
[----:B------:R-:W-:Y:S01]  /*7800*/  FFMA R27, R45, R44, R31 ;  /* 0x0000002c2d1b7223 */ /* 0x000fe2000000001f */
[----:B------:R-:W-:Y:S01]  /*7810*/  LOP3.LUT R47, R68, 0xffffe000, RZ, 0xc0, !PT ;  /* 0xffffe000442f7812 */ /* 0x000fe200078ec0ff */
[C---:B------:R-:W-:Y:S01]  /*7820*/  FMUL R28, R38.reuse, R32 ;  /* 0x00000020261c7220 */ /* 0x040fe20000400000 */
[----:B------:R1:W-:Y:S01]  /*7830*/  STS.128 [R100+0x400], R20 ;  /* 0x0004001464007388 */ /* 0x0003e20000000c00 */
[----:B------:R-:W-:Y:S01]  /*7840*/  LOP3.LUT R46, R69, 0xffffe000, RZ, 0xc0, !PT ;  /* 0xffffe000452e7812 */ /* 0x000fe200078ec0ff */
[----:B------:R-:W-:Y:S01]  /*7850*/  FMUL R29, R38, R33 ;  /* 0x00000021261d7220 */ /* 0x000fe20000400000 */
        /* <DEDUP_REMOVED lines=10> */
[----:B------:R-:W-:Y:S01]  /*7900*/  F2FP.TF32.F32.PACK_B R27, R27 ;  /* 0x0000001bff1b723e */ /* 0x000fe200024050ff */
[----:B------:R-:W-:Y:S01]  /*7910*/  FFMA R31, R45, R44, R35 ;  /* 0x0000002c2d1f7223 */ /* 0x000fe20000000023 */
[----:B------:R-:W-:Y:S02]  /*7920*/  F2FP.TF32.F32.PACK_B R28, R28 ;  /* 0x0000001cff1c723e */ /* 0x000fe400024050ff */
[----:B------:R-:W-:Y:S01]  /*7930*/  F2FP.TF32.F32.PACK_B R29, R29 ;  /* 0x0000001dff1d723e */ /* 0x000fe200024050ff */
[----:B------:R1:W-:Y:S01]  /*7940*/  STS.128 [R99+0x400], R24 ;  /* 0x0004001863007388 */ /* 0x0003e20000000c00 */
[----:B------:R-:W-:Y:S02]  /*7950*/  F2FP.TF32.F32.PACK_B R30, R30 ;  /* 0x0000001eff1e723e */ /* 0x000fe400024050ff */
[----:B------:R-:W-:Y:S05]  /*7960*/  F2FP.TF32.F32.PACK_B R31, R31 ;  /* 0x0000001fff1f723e */ /* 0x000fea00024050ff */
[----:B------:R1:W-:Y:S01]  /*7970*/  STS.128 [R98+0x400], R28 ;  /* 0x0004001c62007388 */ /* 0x0003e20000000c00 */
[----:B------:R-:W-:Y:S01]  /*7980*/  @!PT LDS RZ, [RZ] ;  /* 0x00000000fffff984 */ /* 0x000fe20000000800 */
[----:B------:R-:W-:Y:S01]  /*7990*/  @!PT LDS RZ, [RZ] ;  /* 0x00000000fffff984 */ /* 0x000fe20000000800 */
[----:B------:R-:W-:Y:S01]  /*79a0*/  @!PT LDS RZ, [RZ] ;  /* 0x00000000fffff984 */ /* 0x000fe20000000800 */
[----:B------:R-:W-:Y:S01]  /*79b0*/  @!PT LDS RZ, [RZ] ;  /* 0x00000000fffff984 */ /* 0x000fe20000000800 */
[----:B------:R2:W-:Y:S07]  /*79c0*/  MEMBAR.ALL.CTA ;  /* 0x0000000000007992 */ /* 0x0005ee0000008000 */
[----:B--2---:R-:W2:Y:S02]  /*79d0*/  FENCE.VIEW.ASYNC.S ;  /* 0x00000000000073c6 */ /* 0x004ea40000000000 */
[----:B--2---:R-:W-:Y:S06]  /*79e0*/  BAR.SYNC.DEFER_BLOCKING 0x1, 0x80 ;  /* 0x0042000000007b1d */ /* 0x004fec0000010000 */
[----:B------:R-:W-:Y:S05]  /*79f0*/  @P0 BRA `(.L_x_120) ;  /* 0x0000000000280947 */ /* 0x000fea0003800000 */
[----:B------:R-:W-:Y:S01]  /*7a00*/  UIADD3 UR4, UPT, UPT, UR43, 0x400, URZ ;  /* 0x000004002b047890 */ /* 0x000fe2000fffe0ff */
[----:B------:R-:W-:Y:S05]  /*7a10*/  UMOV UR51, UR36 ;  /* 0x0000002400337c82 */ /* 0x000fea0008000000 */
[----:B------:R-:W-:Y:S01]  /*7a20*/  MOV R95, UR4 ;  /* 0x00000004005f7c02 */ /* 0x000fe20008000f00 */
[----:B------:R-:W-:Y:S03]  /*7a30*/  UIADD3 UR4, UP0, UPT, UR54, 0x680, URZ ;  /* 0x0000068036047890 */ /* 0x000fe6000ff1e0ff */
[----:B------:R-:W-:Y:S01]  /*7a40*/  R2UR UR48, R95 ;  /* 0x000000005f3072ca */ /* 0x000fe200000e0000 */
[----:B------:R-:W-:Y:S11]  /*7a50*/  UIADD3.X UR5, UPT, UPT, URZ, UR55, URZ, UP0, !UPT ;  /* 0x00000037ff057290 */ /* 0x000ff600087fe4ff */
[----:B------:R-:W-:Y:S01]  /*7a60*/  @!UPT UIADD3 URZ, UPT, UPT, URZ, URZ, URZ ;  /* 0x000000fffffff290 */ /* 0x000fe2000fffe0ff */
[----:B------:R2:W-:Y:S01]  /*7a70*/  UTMASTG.3D [UR48], [UR4] ;  /* 0x00000030040073b5 */ /* 0x0005e20008010000 */
[----:B------:R0:W-:Y:S01]  /*7a80*/  UTMACMDFLUSH ;  /* 0x00000000000079b7 */ /* 0x0001e20000000000 */
[----:B--2---:R-:W-:Y:S04]  /*7a90*/  DEPBAR.LE SB0, 0x1 ;  /* 0x000080400000791a */ /* 0x004fe80000000000 */
.L_x_120:
[----:B------:R-:W-:Y:S05]  /*7aa0*/  BSYNC.RECONVERGENT B0 ;  /* 0x0000000000007941 */ /* 0x000fea0003800200 */
.L_x_119:
[----:B------:R-:W-:Y:S01]  /*7ab0*/  BAR.SYNC.DEFER_BLOCKING 0x1, 0x80 ;  /* 0x0042000000007b1d */ /* 0x000fe20000010000 */
[----:B------:R-:W-:Y:S01]  /*7ac0*/  ISETP.NE.AND P1, PT, R112, RZ, PT ;  /* 0x000000ff7000720c */ /* 0x000fe20003f25270 */
[----:B------:R-:W-:Y:S01]  /*7ad0*/  UISETP.NE.AND UP0, UPT, UR53, URZ, UPT ;  /* 0x000000ff3500728c */ /* 0x000fe2000bf05270 */
[----:B------:R-:W-:Y:S11]  /*7ae0*/  LEA R3, R118, UR43, 0x3 ;  /* 0x0000002b76037c11 */ /* 0x000ff6000f8e18ff */
[----:B------:R-:W-:Y:S01]  /*7af0*/  @P1 SHF.L.U32 R2, RZ, 0x1f, RZ ;  /* 0x0000001fff021819 */ /* 0x000fe200000006ff */
[----:B------:R-:W-:Y:S06]  /*7b00*/  BRA.U !UP0, `(.L_x_121) ;  /* 0x0000000108247547 */ /* 0x000fec000b800000 */
[----:B-1----:R-:W-:Y:S01]  /*7b10*/  IMAD.U32 R5, RZ, RZ, UR47 ;  /* 0x0000002fff057e24 */ /* 0x002fe2000f8e00ff */
[----:B------:R-:W-:Y:S01]  /*7b20*/  MOV R0, UR52 ;  /* 0x0000003400007c02 */ /* 0x000fe20008000f00 */
[----:B------:R-:W-:Y:S03]  /*7b30*/  UIADD3 UR4, UPT, UPT, UR47, 0x1, URZ ;  /* 0x000000012f047890 */ /* 0x000fe6000fffe0ff */
[----:B------:R-:W-:Y:S01]  /*7b40*/  @P1 LEA R5, R5, UR43, 0x3 ;  /* 0x0000002b05051c11 */ /* 0x000fe2000f8e18ff */
[----:B------:R-:W-:Y:S04]  /*7b50*/  UISETP.NE.AND UP0, UPT, UR4, 0x4, UPT ;  /* 0x000000040400788c */ /* 0x000fe8000bf05270 */
[----:B------:R-:W-:Y:S01]  /*7b60*/  @P1 VIADD R5, R5, 0x70 ;  /* 0x0000007005051836 */ /* 0x000fe20000000000 */
[----:B------:R-:W-:Y:S04]  /*7b70*/  USEL UR47, UR4, URZ, UP0 ;  /* 0x000000ff042f7287 */ /* 0x000fe80008000000 */
[----:B------:R-:W-:Y:S04]  /*7b80*/  @P1 PRMT R0, R0, 0x654, R5 ;  /* 0x0000065400001816 */ /* 0x000fe80000000005 */
[----:B------:R2:W-:Y:S04]  /*7b90*/  @P1 SYNCS.ARRIVE.TRANS64.RED.A1T0 RZ, [R0+URZ], RZ ;  /* 0x000000ff00ff19a7 */ /* 0x0005e800081004ff */
.L_x_121:
[----:B------:R-:W4:Y:S01]  /*7ba0*/  @P1 SYNCS.PHASECHK.TRANS64.TRYWAIT P0, [R3+URZ+0x50], R2 ;  /* 0x00005002030015a7 */ /* 0x000f2200080011ff */
[----:B------:R-:W-:Y:S01]  /*7bb0*/  BSSY B1, `(.L_x_122) ;  /* 0x000001f000017945 */ /* 0x000fe20003800000 */
[----:B----4-:R-:W-:Y:S03]  /*7bc0*/  @P1 SEL R117, RZ, 0x1, !P0 ;  /* 0x00000001ff751807 */ /* 0x010fe60004000000 */
[----:B------:R-:W-:Y:S05]  /*7bd0*/  @!P1 BRA `(.L_x_123) ;  /* 0x0000000000709947 */ /* 0x000fea0003800000 */
[----:B------:R-:W-:Y:S01]  /*7be0*/  ISETP.NE.AND P1, PT, R119, RZ, PT ;  /* 0x000000ff7700720c */ /* 0x000fe20003f25270 */
[----:B------:R-:W-:Y:S01]  /*7bf0*/  BSSY B0, `(.L_x_124) ;  /* 0x000000b000007945 */ /* 0x000fe20003800000 */
[----:B------:R-:W-:Y:S11]  /*7c00*/  ISETP.NE.AND P0, PT, R117, RZ, PT ;  /* 0x000000ff7500720c */ /* 0x000ff60003f05270 */
[----:B-1----:R-:W-:Y:S05]  /*7c10*/  @P1 IMAD R4, R118, 0x4000, R115 ;  /* 0x0000400076041824 */ /* 0x002fea00078e0273 */
[----:B------:R-:W-:Y:S04]  /*7c20*/  @P1 IADD3 R9, PT, PT, R4, UR43, RZ ;  /* 0x0000002b04091c10 */ /* 0x000fe8000fffe0ff */
[----:B------:R-:W-:Y:S01]  /*7c30*/  @P1 IADD3 R7, PT, PT, R120, R9, RZ ;  /* 0x0000000978071210 */ /* 0x000fe20007ffe0ff */
[--C-:B------:R-:W-:Y:S02]  /*7c40*/  @P1 IMAD.IADD R5, R51, 0x1, R9.reuse ;  /* 0x0000000133051824 */ /* 0x100fe400078e0209 */
[----:B------:R-:W-:Y:S01]  /*7c50*/  @P1 IMAD.IADD R2, R122, 0x1, R9 ;  /* 0x000000017a021824 */ /* 0x000fe200078e0209 */
[----:B------:R-:W-:Y:S06]  /*7c60*/  @P0 BRA `(.L_x_125) ;  /* 0x00000000000c0947 */ /* 0x000fec0003800000 */
[----:B--2---:R-:W-:Y:S04]  /*7c70*/  SHF.L.U32 R0, RZ, 0x1f, RZ ;  /* 0x0000001fff007819 */ /* 0x004fe800000006ff */
[----:B------:R-:W1:Y:S02]  /*7c80*/  SYNCS.PHASECHK.TRANS64.TRYWAIT P0, [R3+URZ+0x50], R0 ;  /* 0x00005000030075a7 */ /* 0x000e6400080011ff */
[----:B-1----:R-:W-:Y:S05]  /*7c90*/  @!P0 BRA `(.L_x_126) ;  /* 0x0000007000c88947 */ /* 0x002fea0003800000 */
.L_x_125:
[----:B------:R-:W-:Y:S05]  /*7ca0*/  BSYNC B0 ;  /* 0x0000000000007941 */ /* 0x000fea0003800000 */
.L_x_124:
[----:B------:R-:W-:Y:S01]  /*7cb0*/  ISETP.NE.AND P0, PT, R119, RZ, PT ;  /* 0x000000ff7700720c */ /* 0x000fe20003f05270 */
[----:B------:R-:W-:Y:S11]  /*7cc0*/  VIADD R118, R118, 0x1 ;  /* 0x0000000176767836 */ /* 0x000ff60000000000 */
[----:B------:R-:W-:Y:S01]  /*7cd0*/  @!UPT UIADD3 URZ, UPT, UPT, URZ, URZ, URZ ;  /* 0x000000fffffff290 */ /* 0x000fe2000fffe0ff */
[----:B------:R4:W3:Y:S01]  /*7ce0*/  @P0 LDS.128 R80, [R4+UR43+0x400] ;  /* 0x0004002b04500984 */ /* 0x0008e20008000c00 */
[--C-:B-1----:R-:W-:Y:S01]  /*7cf0*/  @P0 IMAD.IADD R3, R120, 0x1, R5.reuse ;  /* 0x0000000178030824 */ /* 0x102fe200078e0205 */
[C---:B--2---:R-:W-:Y:S01]  /*7d00*/  @P0 IADD3 R0, PT, PT, R122.reuse, R7, RZ ;  /* 0x000000077a000210 */ /* 0x044fe20007ffe0ff */
[C---:B------:R-:W-:Y:S01]  /*7d10*/  @P0 IMAD.IADD R6, R122.reuse, 0x1, R5 ;  /* 0x000000017a060824 */ /* 0x040fe200078e0205 */
[----:B------:R4:W1:Y:S02]  /*7d20*/  @P0 LDS.128 R76, [R2+0x400] ;  /* 0x00040000024c0984 */ /* 0x0008640000000c00 */
[----:B------:R-:W-:Y:S02]  /*7d30*/  @P0 IADD3 R8, PT, PT, R122, R3, RZ ;  /* 0x000000037a080210 */ /* 0x000fe40007ffe0ff */
[----:B------:R4:W2:Y:S04]  /*7d40*/  @P0 LDS.128 R72, [R7+0x400] ;  /* 0x0004000007480984 */ /* 0x0008a80000000c00 */
[----:B------:R4:W1:Y:S04]  /*7d50*/  @P0 LDS.128 R52, [R0+0x400] ;  /* 0x0004000000340984 */ /* 0x0008680000000c00 */
[----:B------:R4:W1:Y:S04]  /*7d60*/  @P0 LDS.128 R56, [R5+0x400] ;  /* 0x0004000005380984 */ /* 0x0008680000000c00 */
[----:B------:R4:W1:Y:S04]  /*7d70*/  @P0 LDS.128 R60, [R6+0x400] ;  /* 0x00040000063c0984 */ /* 0x0008680000000c00 */
[----:B------:R4:W1:Y:S04]  /*7d80*/  @P0 LDS.128 R64, [R3+0x400] ;  /* 0x0004000003400984 */ /* 0x0008680000000c00 */
[----:B------:R4:W1:Y:S02]  /*7d90*/  @P0 LDS.128 R68, [R8+0x400] ;  /* 0x0004000008440984 */ /* 0x0008640000000c00 */
.L_x_123:
[----:B------:R-:W-:Y:S05]  /*7da0*/  BSYNC B1 ;  /* 0x0000000000017941 */ /* 0x000fea0003800000 */
.L_x_122:
[----:B--2-4-:R-:W-:Y:S05]  /*7db0*/  VIADD R0, R39, 0x20 ;  /* 0x0000002027007836 */ /* 0x014fea0000000000 */
[----:B------:R-:W-:Y:S04]  /*7dc0*/  SHF.R.U32.HI R0, RZ, 0x15, R0 ;  /* 0x00000015ff007819 */ /* 0x000fe80000011600 */
[----:B------:R-:W-:Y:S11]  /*7dd0*/  LOP3.LUT P0, RZ, R0, 0x3, R91, 0x48, !PT ;  /* 0x0000000300ff7812 */ /* 0x000ff6000780485b */
[----:B------:R-:W-:Y:S02]  /*7de0*/  @!UPT UIADD3 URZ, UPT, UPT, URZ, URZ, URZ ;  /* 0x000000fffffff290 */ /* 0x000fe4000fffe0ff */
[----:B------:R-:W-:Y:S05]  /*7df0*/  @!P0 BRA `(.L_x_127) ;  /* 0x0000000000408947 */ /* 0x000fea0003800000 */
[----:B------:R-:W2:Y:S01]  /*7e00*/  LDCU.64 UR8, c[0x4][0x70] ;  /* 0x01000e00ff0877ac */ /* 0x000ea20008000a00 */
[----:B------:R-:W-:Y:S01]  /*7e10*/  MOV R3, 0x0 ;  /* 0x0000000000037802 */ /* 0x000fe20000000f00 */
[----:B-1----:R-:W-:Y:S02]  /*7e20*/  HFMA2 R12, -RZ, RZ, 0, 5.9604644775390625e-08 ;  /* 0x00000001ff0c7431 */ /* 0x002fe400000001ff */
[----:B------:R-:W-:Y:S02]  /*7e30*/  IMAD.MOV.U32 R8, RZ, RZ, 0x192 ;  /* 0x00000192ff087424 */ /* 0x000fe400078e00ff */
[----:B------:R-:W-:Y:S01]  /*7e40*/  IMAD.MOV.U32 R13, RZ, RZ, RZ ;  /* 0x000000ffff0d7224 */ /* 0x000fe200078e00ff */
[----:B------:R-:W1:Y:S01]  /*7e50*/  LDCU.64 UR6, c[0x4][0x78] ;  /* 0x01000f00ff0677ac */ /* 0x000e620008000a00 */
[----:B------:R-:W4:Y:S01]  /*7e60*/  LDC.64 R2, c[0x4][R3] ;  /* 0x0100000003027b82 */ /* 0x000f220000000a00 */
[----:B------:R-:W5:Y:S01]  /*7e70*/  LDCU.64 UR4, c[0x4][0x10] ;  /* 0x01000200ff0477ac */ /* 0x000f620008000a00 */
[----:B--2---:R-:W-:Y:S01]  /*7e80*/  MOV R5, UR9 ;  /* 0x0000000900057c02 */ /* 0x004fe20008000f00 */
[----:B------:R-:W-:Y:S01]  /*7e90*/  IMAD.U32 R4, RZ, RZ, UR8 ;  /* 0x00000008ff047e24 */ /* 0x000fe2000f8e00ff */
[----:B-1----:R-:W-:Y:S01]  /*7ea0*/  MOV R7, UR7 ;  /* 0x0000000700077c02 */ /* 0x002fe20008000f00 */
[----:B------:R-:W-:Y:S01]  /*7eb0*/  IMAD.U32 R6, RZ, RZ, UR6 ;  /* 0x00000006ff067e24 */ /* 0x000fe2000f8e00ff */
[----:B-----5:R-:W-:Y:S01]  /*7ec0*/  MOV R11, UR5 ;  /* 0x00000005000b7c02 */ /* 0x020fe20008000f00 */
[----:B------:R-:W-:Y:S02]  /*7ed0*/  IMAD.U32 R10, RZ, RZ, UR4 ;  /* 0x00000004ff0a7e24 */ /* 0x000fe4000f8e00ff */
[----:B------:R-:W-:Y:S07]  /*7ee0*/  LEPC R20, `(.L_x_127) ;  /* 0x000000001014794e */ /* 0x000fee0000000000 */
[----:B---34-:R-:W-:Y:S05]  /*7ef0*/  CALL.ABS.NOINC R2 ;  /* 0x0000000002007343 */ /* 0x018fea0003c00000 */
.L_x_127:
[----:B---3--:R-:W-:Y:S01]  /*7f00*/  LOP3.LUT R44, R80, 0xffffe000, RZ, 0xc0, !PT ;  /* 0xffffe000502c7812 */ /* 0x008fe200078ec0ff */
[----:B------:R-:W-:Y:S05]  /*7f10*/  WARPSYNC.ALL ;  /* 0x0000000000007948 */ /* 0x000fea0003800000 */
[----:B------:R-:W-:Y:S01]  /*7f20*/  R2UR UR4, R39 ;  /* 0x00000000270472ca */ /* 0x000fe200000e0000 */
[----:B------:R-:W-:Y:S01]  /*7f30*/  IMAD.U32 R124, RZ, RZ, UR47 ;  /* 0x0000002fff7c7e24 */ /* 0x000fe2000f8e00ff */
[----:B------:R-:W-:Y:S01]  /*7f40*/  LOP3.LUT R46, R82, 0xffffe000, RZ, 0xc0, !PT ;  /* 0xffffe000522e7812 */ /* 0x000fe200078ec0ff */
[----:B------:R-:W-:Y:S01]  /*7f50*/  IMAD.U32 R121, RZ, RZ, UR52 ;  /* 0x00000034ff797e24 */ /* 0x000fe2000f8e00ff */
[----:B------:R-:W-:Y:S01]  /*7f60*/  LOP3.LUT R48, R83, 0xffffe000, RZ, 0xc0, !PT ;  /* 0xffffe00053307812 */ /* 0x000fe200078ec0ff */
[----:B------:R-:W-:Y:S01]  /*7f70*/  BSSY.RECONVERGENT B0, `(.L_x_128) ;  /* 0x000009f000007945 */ /* 0x000fe20003800200 */
[----:B-1----:R-:W-:Y:S02]  /*7f80*/  LOP3.LUT R47, R76, 0xffffe000, RZ, 0xc0, !PT ;  /* 0xffffe0004c2f7812 */ /* 0x002fe400078ec0ff */
[----:B------:R-:W-:Y:S02]  /*7f90*/  LOP3.LUT R50, R77, 0xffffe000, RZ, 0xc0, !PT ;  /* 0xffffe0004d327812 */ /* 0x000fe400078ec0ff */
[----:B------:R-:W-:Y:S02]  /*7fa0*/  LOP3.LUT R49, R74, 0xffffe000, RZ, 0xc0, !PT ;  /* 0xffffe0004a317812 */ /* 0x000fe400078ec0ff */
[----:B------:R-:W-:Y:S01]  /*7fb0*/  ISETP.NE.AND P6, PT, R112, RZ, PT ;  /* 0x000000ff7000720c */ /* 0x000fe20003fc5270 */
[----:B------:R-:W1:Y:S01]  /*7fc0*/  LDTM.x32 R4, tmem[UR4+0x20] ;  /* 0x00002004000479ee */ /* 0x000e6200082c0000 */
[----:B------:R-:W-:Y:S02]  /*7fd0*/  ISETP.NE.AND P0, PT, R107, RZ, PT ;  /* 0x000000ff6b00720c */ /* 0x000fe40003f05270 */
[----:B------:R-:W-:Y:S09]  /*7fe0*/  LEA R123, R118, UR43, 0x3 ;  /* 0x0000002b767b7c11 */ /* 0x000ff2000f8e18ff */
[----:B------:R-:W-:Y:S05]  /*7ff0*/  @P6 LEA R124, R124, UR43, 0x3 ;  /* 0x0000002b7c7c6c11 */ /* 0x000fea000f8e18ff */
[----:B------:R-:W-:Y:S05]  /*8000*/  @P6 VIADD R124, R124, 0x70 ;  /* 0x000000707c7c6836 */ /* 0x000fea0000000000 */
[----:B------:R-:W-:Y:S02]  /*8010*/  @P6 PRMT R121, R121, 0x654, R124 ;  /* 0x0000065479796816 */ /* 0x000fe4000000007c */
[----:B------:R-:W-:Y:S01]  /*8020*/  @P6 SHF.L.U32 R124, RZ, 0x1f, RZ ;  /* 0x0000001fff7c6819 */ /* 0x000fe200000006ff */
[C---:B-1----:R-:W-:Y:S01]  /*8030*/  FMUL R0, R38.reuse, R4 ;  /* 0x0000000426007220 */ /* 0x042fe20000400000 */
[C---:B------:R-:W-:Y:S01]  /*8040*/  FMUL R2, R38.reuse, R5 ;  /* 0x0000000526027220 */ /* 0x040fe20000400000 */
[C---:B------:R-:W-:Y:S01]  /*8050*/  FMUL R3, R38.reuse, R6 ;  /* 0x0000000626037220 */ /* 0x040fe20000400000 */
[C---:B------:R-:W-:Y:S01]  /*8060*/  FMUL R7, R38.reuse, R7 ;  /* 0x0000000726077220 */ /* 0x040fe20000400000 */
[----:B------:R-:W-:Y:S01]  /*8070*/  FFMA R40, R45, R44, R0 ;  /* 0x0000002c2d287223 */ /* 0x000fe20000000000 */
[----:B------:R-:W-:Y:S01]  /*8080*/  LOP3.LUT R44, R81, 0xffffe000, RZ, 0xc0, !PT ;  /* 0xffffe000512c7812 */ /* 0x000fe200078ec0ff */
[C---:B------:R-:W-:Y:S01]  /*8090*/  FMUL R4, R38.reuse, R8 ;  /* 0x0000000826047220 */ /* 0x040fe20000400000 */
[C---:B------:R-:W-:Y:S01]  /*80a0*/  FMUL R5, R38.reuse, R9 ;  /* 0x0000000926057220 */ /* 0x040fe20000400000 */
[----:B------:R-:W-:Y:S01]  /*80b0*/  FMUL R6, R38, R10 ;  /* 0x0000000a26067220 */ /* 0x000fe20000400000 */
[----:B------:R-:W-:Y:S01]  /*80c0*/  F2FP.TF32.F32.PACK_B R40, R40 ;  /* 0x00000028ff28723e */ /* 0x000fe200024050ff */
[C---:B------:R-:W-:Y:S01]  /*80d0*/  FFMA R41, R45.reuse, R44, R2 ;  /* 0x0000002c2d297223 */ /* 0x040fe20000000002 */
[----:B------:R-:W-:Y:S01]  /*80e0*/  LOP3.LUT R44, R78, 0xffffe000, RZ, 0xc0, !PT ;  /* 0xffffe0004e2c7812 */ /* 0x000fe200078ec0ff */
[----:B------:R-:W-:Y:S01]  /*80f0*/  FFMA R42, R45, R46, R3 ;  /* 0x0000002e2d2a7223 */ /* 0x000fe20000000003 */
[----:B------:R-:W-:Y:S01]  /*8100*/  LOP3.LUT R46, R79, 0xffffe000, RZ, 0xc0, !PT ;  /* 0xffffe0004f2e7812 */ /* 0x000fe200078ec0ff */
[C---:B------:R-:W-:Y:S01]  /*8110*/  FFMA R43, R45.reuse, R48, R7 ;  /* 0x000000302d2b7223 */ /* 0x040fe20000000007 */
[----:B------:R-:W-:Y:S01]  /*8120*/  F2FP.TF32.F32.PACK_B R41, R41 ;  /* 0x00000029ff29723e */ /* 0x000fe200024050ff */
[----:B------:R-:W-:Y:S01]  /*8130*/  FMUL R11, R38, R11 ;  /* 0x0000000b260b7220 */ /* 0x000fe20000400000 */
[----:B------:R-:W-:Y:S01]  /*8140*/  F2FP.TF32.F32.PACK_B R42, R42 ;  /* 0x0000002aff2a723e */ /* 0x000fe200024050ff */
[C---:B------:R-:W-:Y:S01]  /*8150*/  FFMA R4, R45.reuse, R47, R4 ;  /* 0x0000002f2d047223 */ /* 0x040fe20000000004 */
[----:B------:R-:W-:Y:S01]  /*8160*/  F2FP.TF32.F32.PACK_B R43, R43 ;  /* 0x0000002bff2b723e */ /* 0x000fe200024050ff */
        /* <DEDUP_REMOVED lines=8> */
[----:B------:R1:W-:Y:S01]  /*81f0*/  STS.128 [R115+UR43+0x4400], R40 ;  /* 0x0044002873007988 */ /* 0x0003e20008000c2b */
[----:B------:R-:W-:Y:S01]  /*8200*/  F2FP.TF32.F32.PACK_B R5, R5 ;  /* 0x00000005ff05723e */ /* 0x000fe200024050ff */
[C---:B------:R-:W-:Y:S01]  /*8210*/  FMUL R9, R38.reuse, R13 ;  /* 0x0000000d26097220 */ /* 0x040fe20000400000 */
[----:B------:R-:W-:Y:S01]  /*8220*/  F2FP.TF32.F32.PACK_B R6, R6 ;  /* 0x00000006ff06723e */ /* 0x000fe200024050ff */
[C---:B------:R-:W-:Y:S01]  /*8230*/  FMUL R10, R38.reuse, R14 ;  /* 0x0000000e260a7220 */ /* 0x040fe20000400000 */
[----:B------:R-:W-:Y:S01]  /*8240*/  F2FP.TF32.F32.PACK_B R7, R7 ;  /* 0x00000007ff07723e */ /* 0x000fe200024050ff */
[----:B------:R-:W-:Y:S01]  /*8250*/  FMUL R15, R38, R15 ;  /* 0x0000000f260f7220 */ /* 0x000fe20000400000 */
[----:B------:R-:W-:Y:S01]  /*8260*/  LOP3.LUT R46, R53, 0xffffe000, RZ, 0xc0, !PT ;  /* 0xffffe000352e7812 */ /* 0x000fe200078ec0ff */
[C---:B------:R-:W-:Y:S01]  /*8270*/  FFMA R8, R45.reuse, R47, R8 ;  /* 0x0000002f2d087223 */ /* 0x040fe20000000008 */
[----:B------:R-:W-:Y:S01]  /*8280*/  LOP3.LUT R47, R52, 0xffffe000, RZ, 0xc0, !PT ;  /* 0xffffe000342f7812 */ /* 0x000fe200078ec0ff */
[----:B------:R-:W-:Y:S01]  /*8290*/  FFMA R9, R45, R48, R9 ;  /* 0x000000302d097223 */ /* 0x000fe20000000009 */
[----:B------:R-:W-:Y:S01]  /*82a0*/  LOP3.LUT R48, R55, 0xffffe000, RZ, 0xc0, !PT ;  /* 0xffffe00037307812 */ /* 0x000fe200078ec0ff */
[C---:B------:R-:W-:Y:S01]  /*82b0*/  FFMA R10, R45.reuse, R49, R10 ;  /* 0x000000312d0a7223 */ /* 0x040fe2000000000a */
[----:B------:R-:W-:Y:S01]  /*82c0*/  LOP3.LUT R49, R54, 0xffffe000, RZ, 0xc0, !PT ;  /* 0xffffe00036317812 */ /* 0x000fe200078ec0ff */
[C---:B------:R-:W-:Y:S01]  /*82d0*/  FFMA R11, R45.reuse, R44, R15 ;  /* 0x0000002c2d0b7223 */ /* 0x040fe2000000000f */
[----:B------:R-:W-:Y:S01]  /*82e0*/  LOP3.LUT R44, R56, 0xffffe000, RZ, 0xc0, !PT ;  /* 0xffffe000382c7812 */ /* 0x000fe200078ec0ff */
[C---:B------:R-:W-:Y:S01]  /*82f0*/  FMUL R12, R38.reuse, R16 ;  /* 0x00000010260c7220 */ /* 0x040fe20000400000 */
[----:B------:R-:W-:Y:S01]  /*8300*/  F2FP.TF32.F32.PACK_B R8, R8 ;  /* 0x00000008ff08723e */ /* 0x000fe200024050ff */
[C---:B------:R-:W-:Y:S01]  /*8310*/  FMUL R13, R38.reuse, R17 ;  /* 0x00000011260d7220 */ /* 0x040fe20000400000 */
[----:B------:R-:W-:Y:S01]  /*8320*/  F2FP.TF32.F32.PACK_B R9, R9 ;  /* 0x00000009ff09723e */ /* 0x000fe200024050ff */
[----:B------:R1:W-:Y:S01]  /*8330*/  STS.128 [R114+0x4400], R4 ;  /* 0x0044000472007388 */ /* 0x0003e20000000c00 */
[----:B------:R-:W-:Y:S01]  /*8340*/  F2FP.TF32.F32.PACK_B R10, R10 ;  /* 0x0000000aff0a723e */ /* 0x000fe200024050ff */
[C---:B------:R-:W-:Y:S01]  /*8350*/  FMUL R14, R38.reuse, R18 ;  /* 0x00000012260e7220 */ /* 0x040fe20000400000 */
[----:B------:R-:W-:Y:S01]  /*8360*/  F2FP.TF32.F32.PACK_B R11, R11 ;  /* 0x0000000bff0b723e */ /* 0x000fe200024050ff */
[----:B------:R-:W-:Y:S01]  /*8370*/  FMUL R19, R38, R19 ;  /* 0x0000001326137220 */ /* 0x000fe20000400000 */
[C---:B------:R-:W-:Y:S01]  /*8380*/  FFMA R12, R45.reuse, R47, R12 ;  /* 0x0000002f2d0c7223 */ /* 0x040fe2000000000c */
[----:B------:R-:W-:Y:S01]  /*8390*/  LOP3.LUT R47, R58, 0xffffe000, RZ, 0xc0, !PT ;  /* 0xffffe0003a2f7812 */ /* 0x000fe200078ec0ff */
[C---:B------:R-:W-:Y:S01]  /*83a0*/  FMUL R16, R38.reuse, R20 ;  /* 0x0000001426107220 */ /* 0x040fe20000400000 */
[----:B------:R-:W-:Y:S01]  /*83b0*/  FFMA R13, R45, R46, R13 ;  /* 0x0000002e2d0d7223 */ /* 0x000fe2000000000d */
[----:B------:R-:W-:Y:S01]  /*83c0*/  LOP3.LUT R46, R59, 0xffffe000, RZ, 0xc0, !PT ;  /* 0xffffe0003b2e7812 */ /* 0x000fe200078ec0ff */
[C---:B------:R-:W-:Y:S01]  /*83d0*/  FFMA R14, R45.reuse, R49, R14 ;  /* 0x000000312d0e7223 */ /* 0x040fe2000000000e */
[----:B------:R-:W-:Y:S01]  /*83e0*/  F2FP.TF32.F32.PACK_B R12, R12 ;  /* 0x0000000cff0c723e */ /* 0x000fe200024050ff */
        /* <DEDUP_REMOVED lines=8> */
[----:B------:R-:W-:Y:S01]  /*8470*/  FMUL R18, R38, R22 ;  /* 0x0000001626127220 */ /* 0x000fe20000400000 */
[----:B------:R-:W-:Y:S01]  /*8480*/  LOP3.LUT R49, R60, 0xffffe000, RZ, 0xc0, !PT ;  /* 0xffffe0003c317812 */ /* 0x000fe200078ec0ff */
[----:B------:R-:W-:Y:S01]  /*8490*/  FMUL R23, R38, R23 ;  /* 0x0000001726177220 */ /* 0x000fe20000400000 */
[----:B------:R-:W-:Y:S01]  /*84a0*/  LOP3.LUT R48, R61, 0xffffe000, RZ, 0xc0, !PT ;  /* 0xffffe0003d307812 */ /* 0x000fe200078ec0ff */
[----:B------:R1:W-:Y:S01]  /*84b0*/  STS.128 [R102+0x4400], R12 ;  /* 0x0044000c66007388 */ /* 0x0003e20000000c00 */
[----:B------:R-:W-:Y:S01]  /*84c0*/  F2FP.TF32.F32.PACK_B R16, R16 ;  /* 0x00000010ff10723e */ /* 0x000fe200024050ff */
[C---:B------:R-:W-:Y:S01]  /*84d0*/  FFMA R17, R45.reuse, R44, R17 ;  /* 0x0000002c2d117223 */ /* 0x040fe20000000011 */
[----:B------:R-:W-:Y:S01]  /*84e0*/  LOP3.LUT R44, R62, 0xffffe000, RZ, 0xc0, !PT ;  /* 0xffffe0003e2c7812 */ /* 0x000fe200078ec0ff */
[C---:B------:R-:W-:Y:S01]  /*84f0*/  FFMA R18, R45.reuse, R47, R18 ;  /* 0x0000002f2d127223 */ /* 0x040fe20000000012 */
[----:B------:R-:W-:Y:S01]  /*8500*/  LOP3.LUT R47, R64, 0xffffe000, RZ, 0xc0, !PT ;  /* 0xffffe000402f7812 */ /* 0x000fe200078ec0ff */
[----:B------:R-:W-:Y:S01]  /*8510*/  FFMA R19, R45, R46, R23 ;  /* 0x0000002e2d137223 */ /* 0x000fe20000000017 */
[----:B------:R-:W-:Y:S01]  /*8520*/  LOP3.LUT R46, R63, 0xffffe000, RZ, 0xc0, !PT ;  /* 0xffffe0003f2e7812 */ /* 0x000fe200078ec0ff */
[C---:B------:R-:W-:Y:S01]  /*8530*/  FMUL R20, R38.reuse, R24 ;  /* 0x0000001826147220 */ /* 0x040fe20000400000 */
[C---:B------:R-:W-:Y:S01]  /*8540*/  FMUL R21, R38.reuse, R25 ;  /* 0x0000001926157220 */ /* 0x040fe20000400000 */
[C---:B------:R-:W-:Y:S01]  /*8550*/  FMUL R22, R38.reuse, R26 ;  /* 0x0000001a26167220 */ /* 0x040fe20000400000 */
[C---:B------:R-:W-:Y:S01]  /*8560*/  FMUL R27, R38.reuse, R27 ;  /* 0x0000001b261b7220 */ /* 0x040fe20000400000 */
[----:B------:R-:W-:Y:S01]  /*8570*/  F2FP.TF32.F32.PACK_B R17, R17 ;  /* 0x00000011ff11723e */ /* 0x000fe200024050ff */
[C---:B------:R-:W-:Y:S01]  /*8580*/  FFMA R20, R45.reuse, R49, R20 ;  /* 0x000000312d147223 */ /* 0x040fe20000000014 */
[----:B------:R-:W-:Y:S01]  /*8590*/  F2FP.TF32.F32.PACK_B R18, R18 ;  /* 0x00000012ff12723e */ /* 0x000fe200024050ff */
[C---:B------:R-:W-:Y:S01]  /*85a0*/  FFMA R21, R45.reuse, R48, R21 ;  /* 0x000000302d157223 */ /* 0x040fe20000000015 */
[----:B------:R-:W-:Y:S01]  /*85b0*/  F2FP.TF32.F32.PACK_B R19, R19 ;  /* 0x00000013ff13723e */ /* 0x000fe200024050ff */
[C---:B------:R-:W-:Y:S01]  /*85c0*/  FFMA R22, R45.reuse, R44, R22 ;  /* 0x0000002c2d167223 */ /* 0x040fe20000000016 */
[----:B------:R-:W-:Y:S01]  /*85d0*/  FFMA R23, R45, R46, R27 ;  /* 0x0000002e2d177223 */ /* 0x000fe2000000001b */
[C---:B------:R-:W-:Y:S01]  /*85e0*/  FMUL R24, R38.reuse, R28 ;  /* 0x0000001c26187220 */ /* 0x040fe20000400000 */
[----:B------:R-:W-:Y:S01]  /*85f0*/  LOP3.LUT R48, R65, 0xffffe000, RZ, 0xc0, !PT ;  /* 0xffffe00041307812 */ /* 0x000fe200078ec0ff */
[----:B------:R1:W-:Y:S01]  /*8600*/  STS.128 [R101+0x4400], R16 ;  /* 0x0044001065007388 */ /* 0x0003e20000000c00 */
        /* <DEDUP_REMOVED lines=13> */
[----:B------:R-:W-:Y:S01]  /*86e0*/  LOP3.LUT R47, R68, 0xffffe000, RZ, 0xc0, !PT ;  /* 0xffffe000442f7812 */ /* 0x000fe200078ec0ff */
        /* <DEDUP_REMOVED lines=30> */
[----:B------:R-:W-:Y:S02]  /*88d0*/  UIADD3 UR4, UP0, UPT, UR54, 0x680, URZ ;  /* 0x0000068036047890 */ /* 0x000fe4000ff1e0ff */
[----:B------:R-:W-:Y:S02]  /*88e0*/  UIADD3 UR9, UPT, UPT, UR49, 0x20, URZ ;  /* 0x0000002031097890 */ /* 0x000fe4000fffe0ff */
[----:B------:R-:W-:Y:S02]  /*88f0*/  UIADD3 UR8, UPT, UPT, UR43, 0x4400, URZ ;  /* 0x000044002b087890 */ /* 0x000fe4000fffe0ff */
[----:B------:R-:W-:Y:S01]  /*8900*/  UIADD3.X UR5, UPT, UPT, URZ, UR55, URZ, UP0, !UPT ;  /* 0x00000037ff057290 */ /* 0x000fe200087fe4ff */
[----:B------:R-:W-:Y:S01]  /*8910*/  UMOV UR10, UR50 ;  /* 0x00000032000a7c82 */ /* 0x000fe20008000000 */
[----:B------:R-:W-:Y:S07]  /*8920*/  UMOV UR11, UR36 ;  /* 0x00000024000b7c82 */ /* 0x000fee0008000000 */
[----:B------:R2:W-:Y:S01]  /*8930*/  UTMASTG.3D [UR8], [UR4] ;  /* 0x00000008040073b5 */ /* 0x0005e20008010000 */
[----:B------:R0:W-:Y:S01]  /*8940*/  UTMACMDFLUSH ;  /* 0x00000000000079b7 */ /* 0x0001e20000000000 */
[----:B--2---:R-:W-:Y:S04]  /*8950*/  DEPBAR.LE SB0, 0x1 ;  /* 0x000080400000791a */ /* 0x004fe80000000000 */
.L_x_129:
[----:B------:R-:W-:Y:S05]  /*8960*/  BSYNC.RECONVERGENT B0 ;  /* 0x0000000000007941 */ /* 0x000fea0003800200 */
.L_x_128:
[----:B------:R-:W-:Y:S01]  /*8970*/  BAR.SYNC.DEFER_BLOCKING 0x1, 0x80 ;  /* 0x0042000000007b1d */ /* 0x000fe20000010000 */
[----:B------:R-:W-:Y:S04]  /*8980*/  UIADD3 UR4, UPT, UPT, UR47, 0x1, URZ ;  /* 0x000000012f047890 */ /* 0x000fe8000fffe0ff */
[----:B------:R-:W-:Y:S04]  /*8990*/  UISETP.NE.AND UP0, UPT, UR4, 0x4, UPT ;  /* 0x000000040400788c */ /* 0x000fe8000bf05270 */
[----:B------:R-:W-:Y:S01]  /*89a0*/  USEL UR46, UR4, URZ, UP0 ;  /* 0x000000ff042e7287 */ /* 0x000fe20008000000 */
[----:B------:R2:W-:Y:S01]  /*89b0*/  @P6 SYNCS.ARRIVE.TRANS64.RED.A1T0 RZ, [R121+URZ], RZ ;  /* 0x000000ff79ff69a7 */ /* 0x0005e200081004ff */
[----:B------:R-:W-:Y:S01]  /*89c0*/  BSSY B1, `(.L_x_130) ;  /* 0x0000020000017945 */ /* 0x000fe20003800000 */
[----:B------:R-:W3:Y:S02]  /*89d0*/  @P6 SYNCS.PHASECHK.TRANS64.TRYWAIT P0, [R123+URZ+0x50], R124 ;  /* 0x0000507c7b0065a7 */ /* 0x000ee400080011ff */
[----:B---3--:R-:W-:Y:S01]  /*89e0*/  @P6 SEL R117, RZ, 0x1, !P0 ;  /* 0x00000001ff756807 */ /* 0x008fe20004000000 */
[----:B--2---:R-:W-:Y:S06]  /*89f0*/  @!P6 BRA `(.L_x_131) ;  /* 0x000000000070e947 */ /* 0x004fec0003800000 */
[----:B------:R-:W-:Y:S01]  /*8a00*/  ISETP.NE.AND P1, PT, R119, RZ, PT ;  /* 0x000000ff7700720c */ /* 0x000fe20003f25270 */
[----:B------:R-:W-:Y:S01]  /*8a10*/  BSSY B0, `(.L_x_132) ;  /* 0x000000b000007945 */ /* 0x000fe20003800000 */
[----:B------:R-:W-:Y:S11]  /*8a20*/  ISETP.NE.AND P0, PT, R117, RZ, PT ;  /* 0x000000ff7500720c */ /* 0x000ff60003f05270 */
[----:B------:R-:W-:Y:S05]  /*8a30*/  @P1 IMAD R2, R118, 0x4000, R115 ;  /* 0x0000400076021824 */ /* 0x000fea00078e0273 */
[----:B-1----:R-:W-:Y:S04]  /*8a40*/  @P1 IADD3 R7, PT, PT, R2, UR43, RZ ;  /* 0x0000002b02071c10 */ /* 0x002fe8000fffe0ff */
[----:B------:R-:W-:Y:S01]  /*8a50*/  @P1 IADD3 R5, PT, PT, R120, R7, RZ ;  /* 0x0000000778051210 */ /* 0x000fe20007ffe0ff */
[--C-:B------:R-:W-:Y:S02]  /*8a60*/  @P1 IMAD.IADD R3, R51, 0x1, R7.reuse ;  /* 0x0000000133031824 */ /* 0x100fe400078e0207 */
[----:B------:R-:W-:Y:S01]  /*8a70*/  @P1 IMAD.IADD R0, R122, 0x1, R7 ;  /* 0x000000017a001824 */ /* 0x000fe200078e0207 */
[----:B------:R-:W-:Y:S06]  /*8a80*/  @P0 BRA `(.L_x_133) ;  /* 0x00000000000c0947 */ /* 0x000fec0003800000 */
[----:B------:R-:W-:Y:S04]  /*8a90*/  SHF.L.U32 R4, RZ, 0x1f, RZ ;  /* 0x0000001fff047819 */ /* 0x000fe800000006ff */
[----:B------:R-:W1:Y:S02]  /*8aa0*/  SYNCS.PHASECHK.TRANS64.TRYWAIT P0, [R123+URZ+0x50], R4 ;  /* 0x000050047b0075a7 */ /* 0x000e6400080011ff */
[----:B-1----:R-:W-:Y:S05]  /*8ab0*/  @!P0 BRA `(.L_x_134) ;  /* 0x0000006400548947 */ /* 0x002fea0003800000 */
.L_x_133:
[----:B------:R-:W-:Y:S05]  /*8ac0*/  BSYNC B0 ;  /* 0x0000000000007941 */ /* 0x000fea0003800000 */
.L_x_132:
[----:B------:R-:W-:Y:S01]  /*8ad0*/  ISETP.NE.AND P0, PT, R119, RZ, PT ;  /* 0x000000ff7700720c */ /* 0x000fe20003f05270 */
[----:B------:R-:W-:Y:S11]  /*8ae0*/  VIADD R118, R118, 0x1 ;  /* 0x0000000176767836 */ /* 0x000ff60000000000 */
[----:B------:R-:W-:Y:S01]  /*8af0*/  @!UPT UIADD3 URZ, UPT, UPT, URZ, URZ, URZ ;  /* 0x000000fffffff290 */ /* 0x000fe2000fffe0ff */
[----:B------:R2:W3:Y:S01]  /*8b00*/  @P0 LDS.128 R80, [R2+UR43+0x400] ;  /* 0x0004002b02500984 */ /* 0x0004e20008000c00 */
[--C-:B------:R-:W-:Y:S01]  /*8b10*/  @P0 IMAD.IADD R7, R120, 0x1, R3.reuse ;  /* 0x0000000178070824 */ /* 0x100fe200078e0203 */
[C---:B-1----:R-:W-:Y:S01]  /*8b20*/  @P0 IADD3 R4, PT, PT, R122.reuse, R5, RZ ;  /* 0x000000057a040210 */ /* 0x042fe20007ffe0ff */
[C---:B------:R-:W-:Y:S01]  /*8b30*/  @P0 IMAD.IADD R6, R122.reuse, 0x1, R3 ;  /* 0x000000017a060824 */ /* 0x040fe200078e0203 */
[----:B------:R2:W4:Y:S02]  /*8b40*/  @P0 LDS.128 R76, [R0+0x400] ;  /* 0x00040000004c0984 */ /* 0x0005240000000c00 */
[----:B------:R-:W-:Y:S02]  /*8b50*/  @P0 IADD3 R8, PT, PT, R122, R7, RZ ;  /* 0x000000077a080210 */ /* 0x000fe40007ffe0ff */
[----:B------:R2:W1:Y:S04]  /*8b60*/  @P0 LDS.128 R72, [R5+0x400] ;  /* 0x0004000005480984 */ /* 0x0004680000000c00 */
[----:B------:R2:W1:Y:S04]  /*8b70*/  @P0 LDS.128 R52, [R4+0x400] ;  /* 0x0004000004340984 */ /* 0x0004680000000c00 */
[----:B------:R2:W1:Y:S04]  /*8b80*/  @P0 LDS.128 R56, [R3+0x400] ;  /* 0x0004000003380984 */ /* 0x0004680000000c00 */
[----:B------:R2:W1:Y:S04]  /*8b90*/  @P0 LDS.128 R60, [R6+0x400] ;  /* 0x00040000063c0984 */ /* 0x0004680000000c00 */
[----:B------:R2:W1:Y:S04]  /*8ba0*/  @P0 LDS.128 R64, [R7+0x400] ;  /* 0x0004000007400984 */ /* 0x0004680000000c00 */
[----:B------:R2:W1:Y:S02]  /*8bb0*/  @P0 LDS.128 R68, [R8+0x400] ;  /* 0x0004000008440984 */ /* 0x0004640000000c00 */
.L_x_131:
[----:B------:R-:W-:Y:S05]  /*8bc0*/  BSYNC B1 ;  /* 0x0000000000017941 */ /* 0x000fea0003800000 */
.L_x_130:
[----:B--2---:R-:W-:Y:S05]  /*8bd0*/  VIADD R0, R39, 0x40 ;  /* 0x0000004027007836 */ /* 0x004fea0000000000 */
        /* <DEDUP_REMOVED lines=10> */
[----:B------:R-:W3:Y:S01]  /*8c80*/  LDC.64 R2, c[0x4][R3] ;  /* 0x0100000003027b82 */ /* 0x000ee20000000a00 */
        /* <DEDUP_REMOVED lines=9> */
.L_x_135:
        /* <DEDUP_REMOVED lines=8> */
[----:B----4-:R-:W-:Y:S02]  /*8da0*/  LOP3.LUT R47, R76, 0xffffe000, RZ, 0xc0, !PT ;  /* 0xffffe0004c2f7812 */ /* 0x010fe400078ec0ff */
[----:B------:R-:W-:Y:S02]  /*8db0*/  LOP3.LUT R50, R77, 0xffffe000, RZ, 0xc0, !PT ;  /* 0xffffe0004d327812 */ /* 0x000fe400078ec0ff */
[----:B-1----:R-:W-:Y:S02]  /*8dc0*/  LOP3.LUT R49, R74, 0xffffe000, RZ, 0xc0, !PT ;  /* 0xffffe0004a317812 */ /* 0x002fe400078ec0ff */
        /* <DEDUP_REMOVED lines=155> */
.L_x_137:
[----:B------:R-:W-:Y:S05]  /*9780*/  BSYNC.RECONVERGENT B0 ;  /* 0x0000000000007941 */ /* 0x000fea0003800200 */
.L_x_136:
[----:B------:R-:W-:Y:S01]  /*9790*/  BAR.SYNC.DEFER_BLOCKING 0x1, 0x80 ;  /* 0x0042000000007b1d */ /* 0x000fe20000010000 */
[----:B------:R-:W-:Y:S04]  /*97a0*/  UIADD3 UR4, UPT, UPT, UR46, 0x1, URZ ;  /* 0x000000012e047890 */ /* 0x000fe8000fffe0ff */
[----:B------:R-:W-:Y:S04]  /*97b0*/  UISETP.NE.AND UP0, UPT, UR4, 0x4, UPT ;  /* 0x000000040400788c */ /* 0x000fe8000bf05270 */
[----:B------:R-:W-:Y:S01]  /*97c0*/  USEL UR44, UR4, URZ, UP0 ;  /* 0x000000ff042c7287 */ /* 0x000fe20008000000 */
[----:B------:R2:W-:Y:S01]  /*97d0*/  @P6 SYNCS.ARRIVE.TRANS64.RED.A1T0 RZ, [R121+URZ], RZ ;  /* 0x000000ff79ff69a7 */ /* 0x0005e200081004ff */
[----:B------:R-:W-:Y:S01]  /*97e0*/  BSSY B1, `(.L_x_138) ;  /* 0x0000023000017945 */ /* 0x000fe20003800000 */
[----:B------:R-:W3:Y:S01]  /*97f0*/  @P6 SYNCS.PHASECHK.TRANS64.TRYWAIT P0, [R123+URZ+0x50], R124 ;  /* 0x0000507c7b0065a7 */ /* 0x000ee200080011ff */
[----:B--2---:R-:W-:Y:S01]  /*9800*/  HFMA2 R121, -RZ, RZ, 0, 0 ;  /* 0x00000000ff797431 */ /* 0x004fe200000001ff */
[----:B---3--:R-:W-:Y:S01]  /*9810*/  @P6 SEL R117, RZ, 0x1, !P0 ;  /* 0x00000001ff756807 */ /* 0x008fe20004000000 */
[----:B------:R-:W-:Y:S06]  /*9820*/  @!P6 BRA `(.L_x_139) ;  /* 0x000000000078e947 */ /* 0x000fec0003800000 */
        /* <DEDUP_REMOVED lines=12> */
.L_x_141:
[----:B------:R-:W-:Y:S05]  /*98f0*/  BSYNC B0 ;  /* 0x0000000000007941 */ /* 0x000fea0003800000 */
.L_x_140:
[----:B------:R-:W-:Y:S02]  /*9900*/  ISETP.NE.AND P0, PT, R119, RZ, PT ;  /* 0x000000ff7700720c */ /* 0x000fe40003f05270 */
[----:B------:R-:W-:Y:S11]  /*9910*/  IADD3 R118, PT, PT, R118, 0x1, RZ ;  /* 0x0000000176767810 */ /* 0x000ff60007ffe0ff */
[----:B------:R2:W3:Y:S01]  /*9920*/  @P0 LDS.128 R80, [R2+UR43+0x400] ;  /* 0x0004002b02500984 */ /* 0x0004e20008000c00 */
[----:B------:R-:W-:Y:S01]  /*9930*/  @P0 IMAD.IADD R7, R120, 0x1, R3 ;  /* 0x0000000178070824 */ /* 0x000fe200078e0203 */
[C---:B------:R-:W-:Y:S01]  /*9940*/  @P0 IADD3 R6, PT, PT, R122.reuse, R3, RZ ;  /* 0x000000037a060210 */ /* 0x040fe20007ffe0ff */
[C---:B-1----:R-:W-:Y:S01]  /*9950*/  @P0 IMAD.IADD R4, R122.reuse, 0x1, R5 ;  /* 0x000000017a040824 */ /* 0x042fe200078e0205 */
[----:B------:R2:W4:Y:S01]  /*9960*/  @P0 LDS.128 R76, [R0+0x400] ;  /* 0x00040000004c0984 */ /* 0x0005220000000c00 */
[----:B------:R-:W-:Y:S03]  /*9970*/  @P0 IMAD.IADD R8, R122, 0x1, R7 ;  /* 0x000000017a080824 */ /* 0x000fe600078e0207 */
[----:B------:R2:W1:Y:S04]  /*9980*/  @P0 LDS.128 R72, [R5+0x400] ;  /* 0x0004000005480984 */ /* 0x0004680000000c00 */
[----:B------:R2:W1:Y:S04]  /*9990*/  @P0 LDS.128 R52, [R4+0x400] ;  /* 0x0004000004340984 */ /* 0x0004680000000c00 */
[----:B------:R2:W1:Y:S04]  /*99a0*/  @P0 LDS.128 R56, [R3+0x400] ;  /* 0x0004000003380984 */ /* 0x0004680000000c00 */
[----:B------:R2:W1:Y:S04]  /*99b0*/  @P0 LDS.128 R60, [R6+0x400] ;  /* 0x00040000063c0984 */ /* 0x0004680000000c00 */
[----:B------:R2:W1:Y:S04]  /*99c0*/  @P0 LDS.128 R64, [R7+0x400] ;  /* 0x0004000007400984 */ /* 0x0004680000000c00 */
[----:B------:R2:W1:Y:S01]  /*99d0*/  @P0 LDS.128 R68, [R8+0x400] ;  /* 0x0004000008440984 */ /* 0x0004620000000c00 */
[C---:B------:R-:W-:Y:S04]  /*99e0*/  ISETP.NE.AND P0, PT, R118.reuse, 0x4, PT ;  /* 0x000000047600780c */ /* 0x040fe80003f05270 */
[----:B------:R-:W-:Y:S02]  /*99f0*/  SEL R118, R118, RZ, P0 ;  /* 0x000000ff76767207 */ /* 0x000fe40000000000 */
[----:B------:R-:W-:Y:S02]  /*9a00*/  SEL R121, RZ, 0x1, P0 ;  /* 0x00000001ff797807 */ /* 0x000fe40000000000 */
.L_x_139:
[----:B------:R-:W-:Y:S05]  /*9a10*/  BSYNC B1 ;  /* 0x0000000000017941 */ /* 0x000fea0003800000 */
.L_x_138:
        /* <DEDUP_REMOVED lines=21> */
.L_x_143:
        /* <DEDUP_REMOVED lines=13> */
[----:B------:R-:W-:Y:S11]  /*9c40*/  ISETP.NE.AND P0, PT, R107, RZ, PT ;  /* 0x000000ff6b00720c */ /* 0x000ff60003f05270 */
[----:B------:R-:W-:Y:S02]  /*9c50*/  @P6 LEA R124, R124, UR43, 0x3 ;  /* 0x0000002b7c7c6c11 */ /* 0x000fe4000f8e18ff */
[----:B------:R-:W-:Y:S03]  /*9c60*/  @P6 SHF.L.U32 R125, R121, 0x1f, RZ ;  /* 0x0000001f797d6819 */ /* 0x000fe600000006ff */
[----:B------:R-:W-:Y:S05]  /*9c70*/  @P6 VIADD R124, R124, 0x70 ;  /* 0x000000707c7c6836 */ /* 0x000fea0000000000 */
[----:B------:R-:W-:Y:S02]  /*9c80*/  @P6 PRMT R123, R123, 0x654, R124 ;  /* 0x000006547b7b6816 */ /* 0x000fe4000000007c */
[----:B------:R-:W-:Y:S01]  /*9c90*/  LEA R124, R118, UR43, 0x3 ;  /* 0x0000002b767c7c11 */ /* 0x000fe2000f8e18ff */
        /* <DEDUP_REMOVED lines=147> */
.L_x_145:
[----:B------:R-:W-:Y:S05]  /*a5d0*/  BSYNC.RECONVERGENT B0 ;  /* 0x0000000000007941 */ /* 0x000fea0003800200 */
.L_x_144:
        /* <DEDUP_REMOVED lines=18> */
[----:B------:R-:W-:Y:S04]  /*a700*/  SHF.L.U32 R7, R121, 0x1f, RZ ;  /* 0x0000001f79077819 */ /* 0x000fe800000006ff */
[----:B------:R-:W1:Y:S02]  /*a710*/  SYNCS.PHASECHK.TRANS64.TRYWAIT P0, [R124+URZ+0x50], R7 ;  /* 0x000050077c0075a7 */ /* 0x000e6400080011ff */
[----:B-1----:R-:W-:Y:S05]  /*a720*/  @!P0 BRA `(.L_x_150) ;  /* 0x0000004800608947 */ /* 0x002fea0003800000 */
.L_x_149:
[----:B------:R-:W-:Y:S05]  /*a730*/  BSYNC B0 ;  /* 0x0000000000007941 */ /* 0x000fea0003800000 */
.L_x_148:
[----:B------:R-:W-:Y:S01]  /*a740*/  ISETP.NE.AND P0, PT, R119, RZ, PT ;  /* 0x000000ff7700720c */ /* 0x000fe20003f05270 */
[----:B------:R-:W-:Y:S11]  /*a750*/  VIADD R118, R118, 0x1 ;  /* 0x0000000176767836 */ /* 0x000ff60000000000 */
[----:B------:R-:W-:Y:S01]  /*a760*/  @!UPT UIADD3 URZ, UPT, UPT, URZ, URZ, URZ ;  /* 0x000000fffffff290 */ /* 0x000fe2000fffe0ff */
[----:B------:R-:W2:Y:S01]  /*a770*/  @P0 LDS.128 R80, [R2+UR43+0x400] ;  /* 0x0004002b02500984 */ /* 0x000ea20008000c00 */
[----:B-1----:R-:W-:Y:S02]  /*a780*/  @P0 IMAD.IADD R7, R120, 0x1, R3 ;  /* 0x0000000178070824 */ /* 0x002fe400078e0203 */
[C---:B------:R-:W-:Y:S01]  /*a790*/  @P0 IMAD.IADD R4, R122.reuse, 0x1, R5 ;  /* 0x000000017a040824 */ /* 0x040fe200078e0205 */
[----:B------:R1:W3:Y:S01]  /*a7a0*/  @P0 LDS.128 R76, [R0+0x400] ;  /* 0x00040000004c0984 */ /* 0x0002e20000000c00 */
[C---:B------:R-:W-:Y:S02]  /*a7b0*/  @P0 IMAD.IADD R6, R122.reuse, 0x1, R3 ;  /* 0x000000017a060824 */ /* 0x040fe400078e0203 */
[----:B------:R-:W-:Y:S01]  /*a7c0*/  @P0 IMAD.IADD R8, R122, 0x1, R7 ;  /* 0x000000017a080824 */ /* 0x000fe200078e0207 */
[----:B------:R4:W2:Y:S04]  /*a7d0*/  @P0 LDS.128 R72, [R5+0x400] ;  /* 0x0004000005480984 */ /* 0x0008a80000000c00 */
[----:B------:R4:W2:Y:S04]  /*a7e0*/  @P0 LDS.128 R52, [R4+0x400] ;  /* 0x0004000004340984 */ /* 0x0008a80000000c00 */
[----:B------:R4:W2:Y:S04]  /*a7f0*/  @P0 LDS.128 R56, [R3+0x400] ;  /* 0x0004000003380984 */ /* 0x0008a80000000c00 */
[----:B------:R4:W2:Y:S04]  /*a800*/  @P0 LDS.128 R60, [R6+0x400] ;  /* 0x00040000063c0984 */ /* 0x0008a80000000c00 */
[----:B------:R4:W2:Y:S04]  /*a810*/  @P0 LDS.128 R64, [R7+0x400] ;  /* 0x0004000007400984 */ /* 0x0008a80000000c00 */
[----:B------:R4:W2:Y:S01]  /*a820*/  @P0 LDS.128 R68, [R8+0x400] ;  /* 0x0004000008440984 */ /* 0x0008a20000000c00 */
[C---:B------:R-:W-:Y:S04]  /*a830*/  ISETP.NE.AND P0, PT, R118.reuse, 0x4, PT ;  /* 0x000000047600780c */ /* 0x040fe80003f05270 */
[----:B-1----:R-:W-:Y:S02]  /*a840*/  SEL R0, RZ, 0x1, P0 ;  /* 0x00000001ff007807 */ /* 0x002fe40000000000 */
[----:B------:R-:W-:Y:S02]  /*a850*/  SEL R118, R118, RZ, P0 ;  /* 0x000000ff76767207 */ /* 0x000fe40000000000 */
[----:B------:R-:W-:Y:S02]  /*a860*/  LOP3.LUT R121, R121, R0, RZ, 0x3c, !PT ;  /* 0x0000000079797212 */ /* 0x000fe400078e3cff */
.L_x_147:
[----:B------:R-:W-:Y:S05]  /*a870*/  BSYNC B1 ;  /* 0x0000000000017941 */ /* 0x000fea0003800000 */
.L_x_146:
[----:B------:R-:W-:Y:S05]  /*a880*/  VIADD R0, R39, 0x80 ;  /* 0x0000008027007836 */ /* 0x000fea0000000000 */
[----:B------:R-:W-:Y:S04]  /*a890*/  SHF.R.U32.HI R0, RZ, 0x15, R0 ;  /* 0x00000015ff007819 */ /* 0x000fe80000011600 */
[----:B------:R-:W-:Y:S11]  /*a8a0*/  LOP3.LUT P0, RZ, R0, 0x3, R91, 0x48, !PT ;  /* 0x0000000300ff7812 */ /* 0x000ff6000780485b */
[----:B------:R-:W-:Y:S02]  /*a8b0*/  @!UPT UIADD3 URZ, UPT, UPT, URZ, URZ, URZ ;  /* 0x000000fffffff290 */ /* 0x000fe4000fffe0ff */
[----:B------:R-:W-:Y:S05]  /*a8c0*/  @!P0 BRA `(.L_x_151) ;  /* 0x0000000000408947 */ /* 0x000fea0003800000 */
[----:B------:R-:W5:Y:S01]  /*a8d0*/  LDCU.64 UR8, c[0x4][0x70] ;  /* 0x01000e00ff0877ac */ /* 0x000f620008000a00 */
[----:B----4-:R-:W-:Y:S01]  /*a8e0*/  MOV R3, 0x0 ;  /* 0x0000000000037802 */ /* 0x010fe20000000f00 */
[----:B-1----:R-:W-:Y:S02]  /*a8f0*/  HFMA2 R12, -RZ, RZ, 0, 5.9604644775390625e-08 ;  /* 0x00000001ff0c7431 */ /* 0x002fe400000001ff */
[----:B------:R-:W-:Y:S02]  /*a900*/  IMAD.MOV.U32 R8, RZ, RZ, 0x192 ;  /* 0x00000192ff087424 */ /* 0x000fe400078e00ff */
[----:B------:R-:W-:Y:S01]  /*a910*/  IMAD.MOV.U32 R13, RZ, RZ, RZ ;  /* 0x000000ffff0d7224 */ /* 0x000fe200078e00ff */
[----:B------:R-:W1:Y:S01]  /*a920*/  LDCU.64 UR6, c[0x4][0x78] ;  /* 0x01000f00ff0677ac */ /* 0x000e620008000a00 */
[----:B------:R-:W4:Y:S01]  /*a930*/  LDC.64 R2, c[0x4][R3] ;  /* 0x0100000003027b82 */ /* 0x000f220000000a00 */
[----:B------:R-:W2:Y:S01]  /*a940*/  LDCU.64 UR4, c[0x4][0x10] ;  /* 0x01000200ff0477ac */ /* 0x000ea20008000a00 */
[----:B-----5:R-:W-:Y:S01]  /*a950*/  MOV R5, UR9 ;  /* 0x0000000900057c02 */ /* 0x020fe20008000f00 */
[----:B------:R-:W-:Y:S01]  /*a960*/  IMAD.U32 R4, RZ, RZ, UR8 ;  /* 0x00000008ff047e24 */ /* 0x000fe2000f8e00ff */
[----:B-1----:R-:W-:Y:S01]  /*a970*/  MOV R7, UR7 ;  /* 0x0000000700077c02 */ /* 0x002fe20008000f00 */
[----:B------:R-:W-:Y:S01]  /*a980*/  IMAD.U32 R6, RZ, RZ, UR6 ;  /* 0x00000006ff067e24 */ /* 0x000fe2000f8e00ff */
[----:B--2---:R-:W-:Y:S01]  /*a990*/  MOV R11, UR5 ;  /* 0x00000005000b7c02 */ /* 0x004fe20008000f00 */
[----:B------:R-:W-:Y:S02]  /*a9a0*/  IMAD.U32 R10, RZ, RZ, UR4 ;  /* 0x00000004ff0a7e24 */ /* 0x000fe4000f8e00ff */
[----:B------:R-:W-:Y:S07]  /*a9b0*/  LEPC R20, `(.L_x_151) ;  /* 0x000000001014794e */ /* 0x000fee0000000000 */
[----:B---34-:R-:W-:Y:S05]  /*a9c0*/  CALL.ABS.NOINC R2 ;  /* 0x0000000002007343 */ /* 0x018fea0003c00000 */
.L_x_151:
[----:B------:R-:W-:Y:S01]  /*a9d0*/  ISETP.NE.AND P6, PT, R112, RZ, PT ;  /* 0x000000ff7000720c */ /* 0x000fe20003fc5270 */
[----:B------:R-:W-:Y:S05]  /*a9e0*/  WARPSYNC.ALL ;  /* 0x0000000000007948 */ /* 0x000fea0003800000 */
[----:B------:R-:W-:Y:S01]  /*a9f0*/  R2UR UR4, R39 ;  /* 0x00000000270472ca */ /* 0x000fe200000e0000 */
[----:B-1----:R-:W-:Y:S01]  /*aa00*/  IMAD.U32 R41, RZ, RZ, UR47 ;  /* 0x0000002fff297e24 */ /* 0x002fe2000f8e00ff */
[----:B--2---:R-:W-:Y:S01]  /*aa10*/  LOP3.LUT R44, R80, 0xffffe000, RZ, 0xc0, !PT ;  /* 0xffffe000502c7812 */ /* 0x004fe200078ec0ff */
[----:B------:R-:W-:Y:S01]  /*aa20*/  IMAD.U32 R50, RZ, RZ, UR52 ;  /* 0x00000034ff327e24 */ /* 0x000fe2000f8e00ff */
[----:B------:R-:W-:Y:S01]  /*aa30*/  LOP3.LUT R42, R82, 0xffffe000, RZ, 0xc0, !PT ;  /* 0xffffe000522a7812 */ /* 0x000fe200078ec0ff */
[----:B------:R-:W-:Y:S01]  /*aa40*/  BSSY.RECONVERGENT B0, `(.L_x_152) ;  /* 0x00000a2000007945 */ /* 0x000fe20003800200 */
[----:B---3--:R-:W-:Y:S02]  /*aa50*/  LOP3.LUT R47, R76, 0xffffe000, RZ, 0xc0, !PT ;  /* 0xffffe0004c2f7812 */ /* 0x008fe400078ec0ff */
[----:B------:R-:W-:Y:S02]  /*aa60*/  @P6 LEA R41, R41, UR43, 0x3 ;  /* 0x0000002b29296c11 */ /* 0x000fe4000f8e18ff */
[----:B------:R-:W-:Y:S02]  /*aa70*/  LOP3.LUT R46, R77, 0xffffe000, RZ, 0xc0, !PT ;  /* 0xffffe0004d2e7812 */ /* 0x000fe400078ec0ff */
[----:B------:R-:W-:Y:S01]  /*aa80*/  LOP3.LUT R48, R73, 0xffffe000, RZ, 0xc0, !PT ;  /* 0xffffe00049307812 */ /* 0x000fe200078ec0ff */
[----:B----4-:R-:W1:Y:S01]  /*aa90*/  LDTM.x32 R4, tmem[UR4+0x80] ;  /* 0x00008004000479ee */ /* 0x010e6200082c0000 */
[----:B------:R-:W-:Y:S01]  /*aaa0*/  LOP3.LUT R49, R74, 0xffffe000, RZ, 0xc0, !PT ;  /* 0xffffe0004a317812 */ /* 0x000fe200078ec0ff */
[----:B------:R-:W-:Y:S01]  /*aab0*/  @P6 VIADD R41, R41, 0x70 ;  /* 0x0000007029296836 */ /* 0x000fe20000000000 */
[----:B------:R-:W-:Y:S04]  /*aac0*/  ISETP.NE.AND P0, PT, R107, RZ, PT ;  /* 0x000000ff6b00720c */ /* 0x000fe80003f05270 */
[----:B------:R-:W-:Y:S02]  /*aad0*/  @P6 PRMT R50, R50, 0x654, R41 ;  /* 0x0000065432326816 */ /* 0x000fe40000000029 */
[----:B------:R-:W-:Y:S01]  /*aae0*/  LOP3.LUT R41, R81, 0xffffe000, RZ, 0xc0, !PT ;  /* 0xffffe00051297812 */ /* 0x000fe200078ec0ff */
[C---:B-1----:R-:W-:Y:S01]  /*aaf0*/  FMUL R0, R38.reuse, R4 ;  /* 0x0000000426007220 */ /* 0x042fe20000400000 */
[C---:B------:R-:W-:Y:S01]  /*ab00*/  FMUL R2, R38.reuse, R5 ;  /* 0x0000000526027220 */ /* 0x040fe20000400000 */
[C---:B------:R-:W-:Y:S01]  /*ab10*/  FMUL R3, R38.reuse, R6 ;  /* 0x0000000626037220 */ /* 0x040fe20000400000 */
[C---:B------:R-:W-:Y:S01]  /*ab20*/  FMUL R7, R38.reuse, R7 ;  /* 0x0000000726077220 */ /* 0x040fe20000400000 */
[----:B------:R-:W-:Y:S01]  /*ab30*/  FFMA R40, R45, R44, R0 ;  /* 0x0000002c2d287223 */ /* 0x000fe20000000000 */
[----:B------:R-:W-:Y:S01]  /*ab40*/  LOP3.LUT R44, R83, 0xffffe000, RZ, 0xc0, !PT ;  /* 0xffffe000532c7812 */ /* 0x000fe200078ec0ff */
[C---:B------:R-:W-:Y:S01]  /*ab50*/  FFMA R41, R45.reuse, R41, R2 ;  /* 0x000000292d297223 */ /* 0x040fe20000000002 */
[C---:B------:R-:W-:Y:S01]  /*ab60*/  FFMA R42, R45.reuse, R42, R3 ;  /* 0x0000002a2d2a7223 */ /* 0x040fe20000000003 */
[C---:B------:R-:W-:Y:S01]  /*ab70*/  FMUL R4, R38.reuse, R8 ;  /* 0x0000000826047220 */ /* 0x040fe20000400000 */
[----:B------:R-:W-:Y:S01]  /*ab80*/  F2FP.TF32.F32.PACK_B R40, R40 ;  /* 0x00000028ff28723e */ /* 0x000fe200024050ff */
[C---:B------:R-:W-:Y:S01]  /*ab90*/  FFMA R43, R45.reuse, R44, R7 ;  /* 0x0000002c2d2b7223 */ /* 0x040fe20000000007 */
[----:B------:R-:W-:Y:S01]  /*aba0*/  F2FP.TF32.F32.PACK_B R41, R41 ;  /* 0x00000029ff29723e */ /* 0x000fe200024050ff */
[C---:B------:R-:W-:Y:S01]  /*abb0*/  FFMA R4, R45.reuse, R47, R4 ;  /* 0x0000002f2d047223 */ /* 0x040fe20000000004 */
[----:B------:R-:W-:Y:S01]  /*abc0*/  F2FP.TF32.F32.PACK_B R42, R42 ;  /* 0x0000002aff2a723e */ /* 0x000fe200024050ff */
[C---:B------:R-:W-:Y:S01]  /*abd0*/  FMUL R5, R38.reuse, R9 ;  /* 0x0000000926057220 */ /* 0x040fe20000400000 */
[----:B------:R-:W-:Y:S01]  /*abe0*/  F2FP.TF32.F32.PACK_B R43, R43 ;  /* 0x0000002bff2b723e */ /* 0x000fe200024050ff */
[----:B------:R-:W-:Y:S01]  /*abf0*/  FMUL R6, R38, R10 ;  /* 0x0000000a26067220 */ /* 0x000fe20000400000 */
[----:B------:R-:W-:Y:S01]  /*ac00*/  LOP3.LUT R44, R78, 0xffffe000, RZ, 0xc0, !PT ;  /* 0xffffe0004e2c7812 */ /* 0x000fe200078ec0ff */
[----:B------:R-:W-:Y:S01]  /*ac10*/  FFMA R5, R45, R46, R5 ;  /* 0x0000002e2d057223 */ /* 0x000fe20000000005 */
[----:B------:R-:W-:Y:S01]  /*ac20*/  LOP3.LUT R46, R79, 0xffffe000, RZ, 0xc0, !PT ;  /* 0xffffe0004f2e7812 */ /* 0x000fe200078ec0ff */
[----:B------:R1:W-:Y:S01]  /*ac30*/  STS.128 [R115+UR43+0x400], R40 ;  /* 0x0004002873007988 */ /* 0x0003e20008000c2b */
[----:B------:R-:W-:Y:S01]  /*ac40*/  LOP3.LUT R47, R72, 0xffffe000, RZ, 0xc0, !PT ;  /* 0xffffe000482f7812 */ /* 0x000fe200078ec0ff */
[C---:B------:R-:W-:Y:S01]  /*ac50*/  FMUL R11, R38.reuse, R11 ;  /* 0x0000000b260b7220 */ /* 0x040fe20000400000 */
[----:B------:R-:W-:Y:S01]  /*ac60*/  F2FP.TF32.F32.PACK_B R4, R4 ;  /* 0x00000004ff04723e */ /* 0x000fe200024050ff */
[----:B------:R-:W-:Y:S01]  /*ac70*/  FFMA R6, R45, R44, R6 ;  /* 0x0000002c2d067223 */ /* 0x000fe20000000006 */
[----:B------:R-:W-:Y:S01]  /*ac80*/  LOP3.LUT R44, R75, 0xffffe000, RZ, 0xc0, !PT ;  /* 0xffffe0004b2c7812 */ /* 0x000fe200078ec0ff */
[----:B------:R-:W-:Y:S01]  /*ac90*/  FFMA R7, R45, R46, R11 ;  /* 0x0000002e2d077223 */ /* 0x000fe2000000000b */
[----:B------:R-:W-:Y:S01]  /*aca0*/  F2FP.TF32.F32.PACK_B R5, R5 ;  /* 0x00000005ff05723e */ /* 0x000fe200024050ff */
[C---:B------:R-:W-:Y:S01]  /*acb0*/  FMUL R8, R38.reuse, R12 ;  /* 0x0000000c26087220 */ /* 0x040fe20000400000 */
[----:B------:R-:W-:Y:S01]  /*acc0*/  F2FP.TF32.F32.PACK_B R6, R6 ;  /* 0x00000006ff06723e */ /* 0x000fe200024050ff */
[C---:B------:R-:W-:Y:S01]  /*acd0*/  FMUL R9, R38.reuse, R13 ;  /* 0x0000000d26097220 */ /* 0x040fe20000400000 */
[----:B------:R-:W-:Y:S01]  /*ace0*/  F2FP.TF32.F32.PACK_B R7, R7 ;  /* 0x00000007ff07723e */ /* 0x000fe200024050ff */
[C---:B------:R-:W-:Y:S01]  /*acf0*/  FMUL R10, R38.reuse, R14 ;  /* 0x0000000e260a7220 */ /* 0x040fe20000400000 */
[----:B------:R-:W-:Y:S01]  /*ad00*/  LOP3.LUT R46, R53, 0xffffe000, RZ, 0xc0, !PT ;  /* 0xffffe000352e7812 */ /* 0x000fe200078ec0ff */
[----:B------:R-:W-:Y:S01]  /*ad10*/  FMUL R15, R38, R15 ;  /* 0x0000000f260f7220 */ /* 0x000fe20000400000 */
        /* <DEDUP_REMOVED lines=17> */
[----:B-1----:R-:W-:Y:S01]  /*ae30*/  LOP3.LUT R40, R62, 0xffffe000, RZ, 0xc0, !PT ;  /* 0xffffe0003e287812 */ /* 0x002fe200078ec0ff */
[----:B------:R-:W-:Y:S01]  /*ae40*/  FFMA R12, R45, R47, R12 ;  /* 0x0000002f2d0c7223 */ /* 0x000fe2000000000c */
[----:B------:R-:W-:Y:S01]  /*ae50*/  LOP3.LUT R47, R58, 0xffffe000, RZ, 0xc0, !PT ;  /* 0xffffe0003a2f7812 */ /* 0x000fe200078ec0ff */
[C---:B------:R-:W-:Y:S01]  /*ae60*/  FMUL R16, R38.reuse, R20 ;  /* 0x0000001426107220 */ /* 0x040fe20000400000 */
[----:B------:R-:W-:Y:S01]  /*ae70*/  LOP3.LUT R42, R63, 0xffffe000, RZ, 0xc0, !PT ;  /* 0xffffe0003f2a7812 */ /* 0x000fe200078ec0ff */
        /* <DEDUP_REMOVED lines=20> */
[----:B------:R-:W-:Y:S01]  /*afc0*/  FFMA R18, R45, R47, R18 ;  /* 0x0000002f2d127223 */ /* 0x000fe20000000012 */
[----:B------:R-:W-:Y:S01]  /*afd0*/  LOP3.LUT R44, R65, 0xffffe000, RZ, 0xc0, !PT ;  /* 0xffffe000412c7812 */ /* 0x000fe200078ec0ff */
[C---:B------:R-:W-:Y:S01]  /*afe0*/  FFMA R19, R45.reuse, R46, R23 ;  /* 0x0000002e2d137223 */ /* 0x040fe20000000017 */
[----:B------:R-:W-:Y:S01]  /*aff0*/  F2FP.TF32.F32.PACK_B R17, R17 ;  /* 0x00000011ff11723e */ /* 0x000fe200024050ff */
        /* <DEDUP_REMOVED lines=8> */
[C---:B------:R-:W-:Y:S01]  /*b080*/  FFMA R22, R45.reuse, R40, R22 ;  /* 0x000000282d167223 */ /* 0x040fe20000000016 */
[----:B------:R-:W-:Y:S01]  /*b090*/  FFMA R23, R45, R42, R27 ;  /* 0x0000002a2d177223 */ /* 0x000fe2000000001b */
[----:B------:R-:W-:Y:S01]  /*b0a0*/  FMUL R24, R38, R28 ;  /* 0x0000001c26187220 */ /* 0x000fe20000400000 */
[----:B------:R2:W-:Y:S01]  /*b0b0*/  STS.128 [R101+0x400], R16 ;  /* 0x0004001065007388 */ /* 0x0005e20000000c00 */
[----:B------:R-:W-:Y:S01]  /*b0c0*/  LOP3.LUT R43, R66, 0xffffe000, RZ, 0xc0, !PT ;  /* 0xffffe000422b7812 */ /* 0x000fe200078ec0ff */
[C---:B------:R-:W-:Y:S01]  /*b0d0*/  FMUL R25, R38.reuse, R29 ;  /* 0x0000001d26197220 */ /* 0x040fe20000400000 */
[----:B------:R-:W-:Y:S01]  /*b0e0*/  LOP3.LUT R40, R67, 0xffffe000, RZ, 0xc0, !PT ;  /* 0xffffe00043287812 */ /* 0x000fe200078ec0ff */
[C---:B------:R-:W-:Y:S01]  /*b0f0*/  FMUL R26, R38.reuse, R30 ;  /* 0x0000001e261a7220 */ /* 0x040fe20000400000 */
        /* <DEDUP_REMOVED lines=30> */
[----:B------:R-:W-:Y:S02]  /*b2e0*/  F2FP.TF32.F32.PACK_B R31, R31 ;  /* 0x0000001fff1f723e */ /* 0x000fe400024050ff */
[----:B------:R-:W-:Y:S02]  /*b2f0*/  LEA R40, R118, UR43, 0x3 ;  /* 0x0000002b76287c11 */ /* 0x000fe4000f8e18ff */
[----:B------:R-:W-:Y:S01]  /*b300*/  @P6 SHF.L.U32 R41, R121, 0x1f, RZ ;  /* 0x0000001f79296819 */ /* 0x000fe200000006ff */
[----:B------:R2:W-:Y:S01]  /*b310*/  STS.128 [R98+0x400], R28 ;  /* 0x0004001c62007388 */ /* 0x0005e20000000c00 */
[----:B------:R-:W-:Y:S01]  /*b320*/  @!PT LDS RZ, [RZ] ;  /* 0x00000000fffff984 */ /* 0x000fe20000000800 */
[----:B------:R-:W-:Y:S01]  /*b330*/  @!PT LDS RZ, [RZ] ;  /* 0x00000000fffff984 */ /* 0x000fe20000000800 */
[----:B------:R-:W-:Y:S01]  /*b340*/  @!PT LDS RZ, [RZ] ;  /* 0x00000000fffff984 */ /* 0x000fe20000000800 */
[----:B------:R-:W-:Y:S01]  /*b350*/  @!PT LDS RZ, [RZ] ;  /* 0x00000000fffff984 */ /* 0x000fe20000000800 */
[----:B------:R1:W-:Y:S07]  /*b360*/  MEMBAR.ALL.CTA ;  /* 0x0000000000007992 */ /* 0x0003ee0000008000 */
[----:B-1----:R-:W1:Y:S02]  /*b370*/  FENCE.VIEW.ASYNC.S ;  /* 0x00000000000073c6 */ /* 0x002e640000000000 */
[----:B-1----:R-:W-:Y:S06]  /*b380*/  BAR.SYNC.DEFER_BLOCKING 0x1, 0x80 ;  /* 0x0042000000007b1d */ /* 0x002fec0000010000 */
[----:B------:R-:W-:Y:S05]  /*b390*/  @P0 BRA `(.L_x_153) ;  /* 0x0000000000300947 */ /* 0x000fea0003800000 */
[----:B------:R-:W-:Y:S02]  /*b3a0*/  UIADD3 UR4, UPT, UPT, UR43, 0x400, URZ ;  /* 0x000004002b047890 */ /* 0x000fe4000fffe0ff */
[----:B------:R-:W-:Y:S01]  /*b3b0*/  UIADD3 UR9, UPT, UPT, UR49, 0x80, URZ ;  /* 0x0000008031097890 */ /* 0x000fe2000fffe0ff */
[----:B------:R-:W-:Y:S01]  /*b3c0*/  UMOV UR10, UR50 ;  /* 0x00000032000a7c82 */ /* 0x000fe20008000000 */
[----:B------:R-:W-:Y:S02]  /*b3d0*/  UMOV UR11, UR36 ;  /* 0x00000024000b7c82 */ /* 0x000fe40008000000 */
[----:B------:R-:W-:Y:S01]  /*b3e0*/  MOV R95, UR4 ;  /* 0x00000004005f7c02 */ /* 0x000fe20008000f00 */
[----:B------:R-:W-:Y:S03]  /*b3f0*/  UIADD3 UR4, UP0, UPT, UR54, 0x680, URZ ;  /* 0x0000068036047890 */ /* 0x000fe6000ff1e0ff */
[----:B------:R-:W-:Y:S01]  /*b400*/  R2UR UR8, R95 ;  /* 0x000000005f0872ca */ /* 0x000fe200000e0000 */
[----:B------:R-:W-:Y:S11]  /*b410*/  UIADD3.X UR5, UPT, UPT, URZ, UR55, URZ, UP0, !UPT ;  /* 0x00000037ff057290 */ /* 0x000ff600087fe4ff */
[----:B------:R-:W-:Y:S01]  /*b420*/  @!UPT UIADD3 URZ, UPT, UPT, URZ, URZ, URZ ;  /* 0x000000fffffff290 */ /* 0x000fe2000fffe0ff */
[----:B------:R1:W-:Y:S01]  /*b430*/  UTMASTG.3D [UR8], [UR4] ;  /* 0x00000008040073b5 */ /* 0x0003e20008010000 */
[----:B------:R0:W-:Y:S01]  /*b440*/  UTMACMDFLUSH ;  /* 0x00000000000079b7 */ /* 0x0001e20000000000 */
[----:B-1----:R-:W-:Y:S04]  /*b450*/  DEPBAR.LE SB0, 0x1 ;  /* 0x000080400000791a */ /* 0x002fe80000000000 */
.L_x_153:
[----:B------:R-:W-:Y:S05]  /*b460*/  BSYNC.RECONVERGENT B0 ;  /* 0x0000000000007941 */ /* 0x000fea0003800200 */
.L_x_152:
        /* <DEDUP_REMOVED lines=8> */
[----:B-1----:R-:W-:Y:S06]  /*b4f0*/  @!P6 BRA `(.L_x_155) ;  /* 0x000000000080e947 */ /* 0x002fec0003800000 */
[----:B------:R-:W-:Y:S01]  /*b500*/  ISETP.NE.AND P1, PT, R119, RZ, PT ;  /* 0x000000ff7700720c */ /* 0x000fe20003f25270 */
[----:B------:R-:W-:Y:S01]  /*b510*/  BSSY B0, `(.L_x_156) ;  /* 0x000000b000007945 */ /* 0x000fe20003800000 */
[----:B------:R-:W-:Y:S11]  /*b520*/  ISETP.NE.AND P0, PT, R117, RZ, PT ;  /* 0x000000ff7500720c */ /* 0x000ff60003f05270 */
[----:B------:R-:W-:Y:S05]  /*b530*/  @P1 IMAD R2, R118, 0x4000, R115 ;  /* 0x0000400076021824 */ /* 0x000fea00078e0273 */
[----:B--2---:R-:W-:Y:S04]  /*b540*/  @P1 IADD3 R7, PT, PT, R2, UR43, RZ ;  /* 0x0000002b02071c10 */ /* 0x004fe8000fffe0ff */
[----:B------:R-:W-:Y:S01]  /*b550*/  @P1 IADD3 R5, PT, PT, R120, R7, RZ ;  /* 0x0000000778051210 */ /* 0x000fe20007ffe0ff */
[--C-:B------:R-:W-:Y:S02]  /*b560*/  @P1 IMAD.IADD R3, R51, 0x1, R7.reuse ;  /* 0x0000000133031824 */ /* 0x100fe400078e0207 */
[----:B------:R-:W-:Y:S01]  /*b570*/  @P1 IMAD.IADD R0, R122, 0x1, R7 ;  /* 0x000000017a001824 */ /* 0x000fe200078e0207 */
[----:B------:R-:W-:Y:S06]  /*b580*/  @P0 BRA `(.L_x_157) ;  /* 0x00000000000c0947 */ /* 0x000fec0003800000 */
[----:B------:R-:W-:Y:S04]  /*b590*/  SHF.L.U32 R7, R121, 0x1f, RZ ;  /* 0x0000001f79077819 */ /* 0x000fe800000006ff */
[----:B------:R-:W1:Y:S02]  /*b5a0*/  SYNCS.PHASECHK.TRANS64.TRYWAIT P0, [R40+URZ+0x50], R7 ;  /* 0x00005007280075a7 */ /* 0x000e6400080011ff */
[----:B-1----:R-:W-:Y:S05]  /*b5b0*/  @!P0 BRA `(.L_x_158) ;  /* 0x0000003800d08947 */ /* 0x002fea0003800000 */
.L_x_157:
[----:B------:R-:W-:Y:S05]  /*b5c0*/  BSYNC B0 ;  /* 0x0000000000007941 */ /* 0x000fea0003800000 */
.L_x_156:
[----:B------:R-:W-:Y:S01]  /*b5d0*/  ISETP.NE.AND P0, PT, R119, RZ, PT ;  /* 0x000000ff7700720c */ /* 0x000fe20003f05270 */
[----:B------:R-:W-:Y:S11]  /*b5e0*/  VIADD R118, R118, 0x1 ;  /* 0x0000000176767836 */ /* 0x000ff60000000000 */
[----:B------:R-:W-:Y:S01]  /*b5f0*/  @!UPT UIADD3 URZ, UPT, UPT, URZ, URZ, URZ ;  /* 0x000000fffffff290 */ /* 0x000fe2000fffe0ff */
[----:B------:R-:W3:Y:S01]  /*b600*/  @P0 LDS.128 R80, [R2+UR43+0x400] ;  /* 0x0004002b02500984 */ /* 0x000ee20008000c00 */
[----:B-1----:R-:W-:Y:S02]  /*b610*/  @P0 IMAD.IADD R7, R120, 0x1, R3 ;  /* 0x0000000178070824 */ /* 0x002fe400078e0203 */
[C---:B------:R-:W-:Y:S01]  /*b620*/  @P0 IMAD.IADD R4, R122.reuse, 0x1, R5 ;  /* 0x000000017a040824 */ /* 0x040fe200078e0205 */
[----:B------:R1:W4:Y:S01]  /*b630*/  @P0 LDS.128 R76, [R0+0x400] ;  /* 0x00040000004c0984 */ /* 0x0003220000000c00 */
        /* <DEDUP_REMOVED lines=12> */
.L_x_155:
[----:B------:R-:W-:Y:S05]  /*b700*/  BSYNC B1 ;  /* 0x0000000000017941 */ /* 0x000fea0003800000 */
.L_x_154:
[----:B------:R-:W-:Y:S05]  /*b710*/  VIADD R0, R39, 0xa0 ;  /* 0x000000a027007836 */ /* 0x000fea0000000000 */
[----:B------:R-:W-:Y:S04]  /*b720*/  SHF.R.U32.HI R0, RZ, 0x15, R0 ;  /* 0x00000015ff007819 */ /* 0x000fe80000011600 */
[----:B------:R-:W-:Y:S11]  /*b730*/  LOP3.LUT P0, RZ, R0, 0x3, R91, 0x48, !PT ;  /* 0x0000000300ff7812 */ /* 0x000ff6000780485b */
[----:B------:R-:W-:Y:S02]  /*b740*/  @!UPT UIADD3 URZ, UPT, UPT, URZ, URZ, URZ ;  /* 0x000000fffffff290 */ /* 0x000fe4000fffe0ff */
[----:B------:R-:W-:Y:S05]  /*b750*/  @!P0 BRA `(.L_x_159) ;  /* 0x0000000000408947 */ /* 0x000fea0003800000 */
[----:B------:R-:W1:Y:S01]  /*b760*/  LDCU.64 UR8, c[0x4][0x70] ;  /* 0x01000e00ff0877ac */ /* 0x000e620008000a00 */
[----:B--2---:R-:W-:Y:S01]  /*b770*/  MOV R3, 0x0 ;  /* 0x0000000000037802 */ /* 0x004fe20000000f00 */
[----:B------:R-:W-:Y:S02]  /*b780*/  HFMA2 R12, -RZ, RZ, 0, 5.9604644775390625e-08 ;  /* 0x00000001ff0c7431 */ /* 0x000fe400000001ff */
[----:B------:R-:W-:Y:S02]  /*b790*/  IMAD.MOV.U32 R8, RZ, RZ, 0x192 ;  /* 0x00000192ff087424 */ /* 0x000fe400078e00ff */
[----:B------:R-:W-:Y:S01]  /*b7a0*/  IMAD.MOV.U32 R13, RZ, RZ, RZ ;  /* 0x000000ffff0d7224 */ /* 0x000fe200078e00ff */
[----:B------:R-:W2:Y:S01]  /*b7b0*/  LDCU.64 UR6, c[0x4][0x78] ;  /* 0x01000f00ff0677ac */ /* 0x000ea20008000a00 */
[----:B------:R-:W3:Y:S01]  /*b7c0*/  LDC.64 R2, c[0x4][R3] ;  /* 0x0100000003027b82 */ /* 0x000ee20000000a00 */
[----:B------:R-:W5:Y:S01]  /*b7d0*/  LDCU.64 UR4, c[0x4][0x10] ;  /* 0x01000200ff0477ac */ /* 0x000f620008000a00 */
[----:B-1----:R-:W-:Y:S01]  /*b7e0*/  MOV R5, UR9 ;  /* 0x0000000900057c02 */ /* 0x002fe20008000f00 */
[----:B------:R-:W-:Y:S01]  /*b7f0*/  IMAD.U32 R4, RZ, RZ, UR8 ;  /* 0x00000008ff047e24 */ /* 0x000fe2000f8e00ff */
[----:B--2---:R-:W-:Y:S01]  /*b800*/  MOV R7, UR7 ;  /* 0x0000000700077c02 */ /* 0x004fe20008000f00 */
[----:B------:R-:W-:Y:S01]  /*b810*/  IMAD.U32 R6, RZ, RZ, UR6 ;  /* 0x00000006ff067e24 */ /* 0x000fe2000f8e00ff */
[----:B-----5:R-:W-:Y:S01]  /*b820*/  MOV R11, UR5 ;  /* 0x00000005000b7c02 */ /* 0x020fe20008000f00 */
[----:B------:R-:W-:Y:S02]  /*b830*/  IMAD.U32 R10, RZ, RZ, UR4 ;  /* 0x00000004ff0a7e24 */ /* 0x000fe4000f8e00ff */
[----:B------:R-:W-:Y:S07]  /*b840*/  LEPC R20, `(.L_x_159) ;  /* 0x000000001014794e */ /* 0x000fee0000000000 */
[----:B---34-:R-:W-:Y:S05]  /*b850*/  CALL.ABS.NOINC R2 ;  /* 0x0000000002007343 */ /* 0x018fea0003c00000 */
.L_x_159:
[----:B------:R-:W-:Y:S01]  /*b860*/  ISETP.NE.AND P6, PT, R112, RZ, PT ;  /* 0x000000ff7000720c */ /* 0x000fe20003fc5270 */
[----:B------:R-:W-:Y:S05]  /*b870*/  WARPSYNC.ALL ;  /* 0x0000000000007948 */ /* 0x000fea0003800000 */
[----:B------:R-:W-:Y:S01]  /*b880*/  R2UR UR4, R39 ;  /* 0x00000000270472ca */ /* 0x000fe200000e0000 */
[----:B--2---:R-:W-:Y:S01]  /*b890*/  IMAD.U32 R3, RZ, RZ, UR46 ;  /* 0x0000002eff037e24 */ /* 0x004fe2000f8e00ff */
[----:B---3--:R-:W-:Y:S01]  /*b8a0*/  LOP3.LUT R40, R80, 0xffffe000, RZ, 0xc0, !PT ;  /* 0xffffe00050287812 */ /* 0x008fe200078ec0ff */
[----:B------:R-:W-:Y:S01]  /*b8b0*/  IMAD.U32 R46, RZ, RZ, UR52 ;  /* 0x00000034ff2e7e24 */ /* 0x000fe2000f8e00ff */
[----:B----4-:R-:W-:Y:S01]  /*b8c0*/  LOP3.LUT R44, R77, 0xffffe000, RZ, 0xc0, !PT ;  /* 0xffffe0004d2c7812 */ /* 0x010fe200078ec0ff */
[----:B------:R-:W-:Y:S01]  /*b8d0*/  BSSY.RECONVERGENT B0, `(.L_x_160) ;  /* 0x000009f000007945 */ /* 0x000fe20003800200 */
[----:B------:R-:W-:Y:S02]  /*b8e0*/  ISETP.NE.AND P0, PT, R107, RZ, PT ;  /* 0x000000ff6b00720c */ /* 0x000fe40003f05270 */
[----:B------:R-:W-:Y:S05]  /*b8f0*/  @P6 LEA R3, R3, UR43, 0x3 ;  /* 0x0000002b03036c11 */ /* 0x000fea000f8e18ff */
[----:B------:R-:W1:Y:S01]  /*b900*/  LDTM.x32 R4, tmem[UR4+0xa0] ;  /* 0x0000a004000479ee */ /* 0x000e6200082c0000 */
[----:B------:R-:W-:Y:S05]  /*b910*/  @P6 VIADD R3, R3, 0x70 ;  /* 0x0000007003036836 */ /* 0x000fea0000000000 */
[----:B------:R-:W-:Y:S01]  /*b920*/  @P6 PRMT R46, R46, 0x654, R3 ;  /* 0x000006542e2e6816 */ /* 0x000fe20000000003 */
[C---:B-1----:R-:W-:Y:S01]  /*b930*/  FMUL R0, R38.reuse, R4 ;  /* 0x0000000426007220 */ /* 0x042fe20000400000 */
[C---:B------:R-:W-:Y:S01]  /*b940*/  FMUL R3, R38.reuse, R6 ;  /* 0x0000000626037220 */ /* 0x040fe20000400000 */
        /* <DEDUP_REMOVED lines=9> */
[----:B------:R-:W-:Y:S01]  /*b9e0*/  FFMA R40, R45, R40, R0 ;  /* 0x000000282d287223 */ /* 0x000fe20000000000 */
[----:B------:R-:W-:Y:S01]  /*b9f0*/  LOP3.LUT R0, R81, 0xffffe000, RZ, 0xc0, !PT ;  /* 0xffffe00051007812 */ /* 0x000fe200078ec0ff */
[C---:B------:R-:W-:Y:S01]  /*ba00*/  FMUL R2, R38.reuse, R5 ;  /* 0x0000000526027220 */ /* 0x040fe20000400000 */
[C---:B------:R-:W-:Y:S01]  /*ba10*/  FMUL R22, R38.reuse, R26 ;  /* 0x0000001a26167220 */ /* 0x040fe20000400000 */
[C---:B------:R-:W-:Y:S01]  /*ba20*/  FMUL R24, R38.reuse, R28 ;  /* 0x0000001c26187220 */ /* 0x040fe20000400000 */
[----:B------:R-:W-:Y:S01]  /*ba30*/  F2FP.TF32.F32.PACK_B R40, R40 ;  /* 0x00000028ff28723e */ /* 0x000fe200024050ff */
[C---:B------:R-:W-:Y:S01]  /*ba40*/  FMUL R5, R38.reuse, R9 ;  /* 0x0000000926057220 */ /* 0x040fe20000400000 */
[C---:B------:R-:W-:Y:S01]  /*ba50*/  FMUL R26, R38.reuse, R30 ;  /* 0x0000001e261a7220 */ /* 0x040fe20000400000 */
[----:B------:R-:W-:Y:S01]  /*ba60*/  FMUL R28, R38, R32 ;  /* 0x00000020261c7220 */ /* 0x000fe20000400000 */
[----:B------:R-:W-:Y:S01]  /*ba70*/  LOP3.LUT R32, R82, 0xffffe000, RZ, 0xc0, !PT ;  /* 0xffffe00052207812 */ /* 0x000fe200078ec0ff */
[C---:B------:R-:W-:Y:S01]  /*ba80*/  FMUL R9, R38.reuse, R13 ;  /* 0x0000000d26097220 */ /* 0x040fe20000400000 */
[C---:B------:R-:W-:Y:S01]  /*ba90*/  FMUL R30, R38.reuse, R34 ;  /* 0x00000022261e7220 */ /* 0x040fe20000400000 */
[----:B------:R-:W-:Y:S01]  /*baa0*/  LOP3.LUT R34, R83, 0xffffe000, RZ, 0xc0, !PT ;  /* 0xffffe00053227812 */ /* 0x000fe200078ec0ff */
[C---:B------:R-:W-:Y:S01]  /*bab0*/  FMUL R13, R38.reuse, R17 ;  /* 0x00000011260d7220 */ /* 0x040fe20000400000 */
[C---:B------:R-:W-:Y:S01]  /*bac0*/  FMUL R7, R38.reuse, R7 ;  /* 0x0000000726077220 */ /* 0x040fe20000400000 */
[C---:B------:R-:W-:Y:S01]  /*bad0*/  FMUL R17, R38.reuse, R21 ;  /* 0x0000001526117220 */ /* 0x040fe20000400000 */
[----:B------:R-:W-:Y:S01]  /*bae0*/  FMUL R21, R38, R25 ;  /* 0x0000001926157220 */ /* 0x000fe20000400000 */
[----:B------:R-:W-:Y:S01]  /*baf0*/  FFMA R41, R45, R0, R2 ;  /* 0x000000002d297223 */ /* 0x000fe20000000002 */
[----:B------:R-:W-:Y:S01]  /*bb00*/  LOP3.LUT R0, R78, 0xffffe000, RZ, 0xc0, !PT ;  /* 0xffffe0004e007812 */ /* 0x000fe200078ec0ff */
[C---:B------:R-:W-:Y:S01]  /*bb10*/  FMUL R25, R38.reuse, R29 ;  /* 0x0000001d26197220 */ /* 0x040fe20000400000 */
[----:B------:R-:W-:Y:S01]  /*bb20*/  LOP3.LUT R2, R79, 0xffffe000, RZ, 0xc0, !PT ;  /* 0xffffe0004f027812 */ /* 0x000fe200078ec0ff */
[C---:B------:R-:W-:Y:S01]  /*bb30*/  FFMA R42, R45.reuse, R32, R3 ;  /* 0x000000202d2a7223 */ /* 0x040fe20000000003 */
[----:B------:R-:W-:Y:S01]  /*bb40*/  F2FP.TF32.F32.PACK_B R41, R41 ;  /* 0x00000029ff29723e */ /* 0x000fe200024050ff */
[----:B------:R-:W-:Y:S01]  /*bb50*/  FMUL R29, R38, R33 ;  /* 0x00000021261d7220 */ /* 0x000fe20000400000 */
[----:B------:R-:W-:Y:S01]  /*bb60*/  LOP3.LUT R33, R76, 0xffffe000, RZ, 0xc0, !PT ;  /* 0xffffe0004c217812 */ /* 0x000fe200078ec0ff */
[C---:B------:R-:W-:Y:S01]  /*bb70*/  FFMA R43, R45.reuse, R34, R7 ;  /* 0x000000222d2b7223 */ /* 0x040fe20000000007 */
[----:B------:R-:W-:Y:S01]  /*bb80*/  F2FP.TF32.F32.PACK_B R42, R42 ;  /* 0x0000002aff2a723e */ /* 0x000fe200024050ff */
[----:B------:R-:W-:Y:S01]  /*bb90*/  FMUL R11, R38, R11 ;  /* 0x0000000b260b7220 */ /* 0x000fe20000400000 */
[----:B------:R-:W-:Y:S01]  /*bba0*/  LOP3.LUT R3, R72, 0xffffe000, RZ, 0xc0, !PT ;  /* 0xffffe00048037812 */ /* 0x000fe200078ec0ff */
[C---:B------:R-:W-:Y:S01]  /*bbb0*/  FFMA R4, R45.reuse, R33, R4 ;  /* 0x000000212d047223 */ /* 0x040fe20000000004 */
[----:B------:R-:W-:Y:S01]  /*bbc0*/  F2FP.TF32.F32.PACK_B R43, R43 ;  /* 0x0000002bff2b723e */ /* 0x000fe200024050ff */
[----:B------:R-:W-:Y:S01]  /*bbd0*/  FFMA R5, R45, R44, R5 ;  /* 0x0000002c2d057223 */ /* 0x000fe20000000005 */
[----:B------:R-:W-:Y:S01]  /*bbe0*/  LOP3.LUT R32, R73, 0xffffe000, RZ, 0xc0, !PT ;  /* 0xffffe00049207812 */ /* 0x000fe200078ec0ff */
[C---:B------:R-:W-:Y:S01]  /*bbf0*/  FFMA R6, R45.reuse, R0, R6 ;  /* 0x000000002d067223 */ /* 0x040fe20000000006 */
[----:B------:R-:W-:Y:S01]  /*bc00*/  F2FP.TF32.F32.PACK_B R4, R4 ;  /* 0x00000004ff04723e */ /* 0x000fe200024050ff */
[C---:B------:R-:W-:Y:S01]  /*bc10*/  FFMA R7, R45.reuse, R2, R11 ;  /* 0x000000022d077223 */ /* 0x040fe2000000000b */
[----:B------:R-:W-:Y:S01]  /*bc20*/  F2FP.TF32.F32.PACK_B R5, R5 ;  /* 0x00000005ff05723e */ /* 0x000fe200024050ff */
[----:B------:R-:W-:Y:S01]  /*bc30*/  STS.128 [R115+UR43+0x4400], R40 ;  /* 0x0044002873007988 */ /* 0x000fe20008000c2b */
[----:B------:R-:W-:Y:S01]  /*bc40*/  F2FP.TF32.F32.PACK_B R6, R6 ;  /* 0x00000006ff06723e */ /* 0x000fe200024050ff */
[C---:B------:R-:W-:Y:S01]  /*bc50*/  FFMA R8, R45.reuse, R3, R8 ;  /* 0x000000032d087223 */ /* 0x040fe20000000008 */
[----:B------:R-:W-:Y:S01]  /*bc60*/  F2FP.TF32.F32.PACK_B R7, R7 ;  /* 0x00000007ff07723e */ /* 0x000fe200024050ff */
[----:B------:R-:W-:Y:S01]  /*bc70*/  FFMA R9, R45, R32, R9 ;  /* 0x000000202d097223 */ /* 0x000fe20000000009 */
[----:B------:R-:W-:Y:S01]  /*bc80*/  LOP3.LUT R33, R74, 0xffffe000, RZ, 0xc0, !PT ;  /* 0xffffe0004a217812 */ /* 0x000fe200078ec0ff */
[----:B------:R-:W-:Y:S01]  /*bc90*/  FMUL R15, R38, R15 ;  /* 0x0000000f260f7220 */ /* 0x000fe20000400000 */
[----:B------:R-:W-:Y:S01]  /*bca0*/  LOP3.LUT R0, R75, 0xffffe000, RZ, 0xc0, !PT ;  /* 0xffffe0004b007812 */ /* 0x000fe200078ec0ff */
[----:B------:R1:W-:Y:S01]  /*bcb0*/  STS.128 [R114+0x4400], R4 ;  /* 0x0044000472007388 */ /* 0x0003e20000000c00 */
[----:B------:R-:W-:Y:S01]  /*bcc0*/  LOP3.LUT R3, R52, 0xffffe000, RZ, 0xc0, !PT ;  /* 0xffffe00034037812 */ /* 0x000fe200078ec0ff */
[----:B------:R-:W-:Y:S01]  /*bcd0*/  FFMA R10, R45, R33, R10 ;  /* 0x000000212d0a7223 */ /* 0x000fe2000000000a */
[----:B------:R-:W-:Y:S01]  /*bce0*/  LOP3.LUT R2, R53, 0xffffe000, RZ, 0xc0, !PT ;  /* 0xffffe00035027812 */ /* 0x000fe200078ec0ff */
[C---:B------:R-:W-:Y:S01]  /*bcf0*/  FFMA R11, R45.reuse, R0, R15 ;  /* 0x000000002d0b7223 */ /* 0x040fe2000000000f */
[----:B------:R-:W-:Y:S01]  /*bd00*/  LOP3.LUT R33, R54, 0xffffe000, RZ, 0xc0, !PT ;  /* 0xffffe00036217812 */ /* 0x000fe200078ec0ff */
[----:B------:R-:W-:Y:S01]  /*bd10*/  FFMA R12, R45, R3, R12 ;  /* 0x000000032d0c7223 */ /* 0x000fe2000000000c */
[----:B------:R-:W-:Y:S01]  /*bd20*/  LOP3.LUT R32, R55, 0xffffe000, RZ, 0xc0, !PT ;  /* 0xffffe00037207812 */ /* 0x000fe200078ec0ff */
[C---:B------:R-:W-:Y:S01]  /*bd30*/  FFMA R13, R45.reuse, R2, R13 ;  /* 0x000000022d0d7223 */ /* 0x040fe2000000000d */
[----:B------:R-:W-:Y:S01]  /*bd40*/  LOP3.LUT R0, R56, 0xffffe000, RZ, 0xc0, !PT ;  /* 0xffffe00038007812 */ /* 0x000fe200078ec0ff */
[C---:B------:R-:W-:Y:S01]  /*bd50*/  FMUL R19, R38.reuse, R19 ;  /* 0x0000001326137220 */ /* 0x040fe20000400000 */
[----:B------:R-:W-:Y:S01]  /*bd60*/  F2FP.TF32.F32.PACK_B R8, R8 ;  /* 0x00000008ff08723e */ /* 0x000fe200024050ff */
[C---:B------:R-:W-:Y:S01]  /*bd70*/  FFMA R14, R45.reuse, R33, R14 ;  /* 0x000000212d0e7223 */ /* 0x040fe2000000000e */
[----:B------:R-:W-:Y:S01]  /*bd80*/  F2FP.TF32.F32.PACK_B R9, R9 ;  /* 0x00000009ff09723e */ /* 0x000fe200024050ff */
[C---:B------:R-:W-:Y:S01]  /*bd90*/  FFMA R15, R45.reuse, R32, R19 ;  /* 0x000000202d0f7223 */ /* 0x040fe20000000013 */
[----:B------:R-:W-:Y:S01]  /*bda0*/  F2FP.TF32.F32.PACK_B R10, R10 ;  /* 0x0000000aff0a723e */ /* 0x000fe200024050ff */
[----:B------:R-:W-:Y:S01]  /*bdb0*/  FFMA R16, R45, R0, R16 ;  /* 0x000000002d107223 */ /* 0x000fe20000000010 */
[----:B------:R-:W-:Y:S01]  /*bdc0*/  F2FP.TF32.F32.PACK_B R11, R11 ;  /* 0x0000000bff0b723e */ /* 0x000fe200024050ff */
[C---:B------:R-:W-:Y:S01]  /*bdd0*/  FMUL R23, R38.reuse, R23 ;  /* 0x0000001726177220 */ /* 0x040fe20000400000 */
[----:B------:R-:W-:Y:S01]  /*bde0*/  LOP3.LUT R0, R57, 0xffffe000, RZ, 0xc0, !PT ;  /* 0xffffe00039007812 */ /* 0x000fe200078ec0ff */
[----:B------:R-:W-:Y:S01]  /*bdf0*/  FMUL R27, R38, R27 ;  /* 0x0000001b261b7220 */ /* 0x000fe20000400000 */
[----:B------:R-:W-:Y:S01]  /*be00*/  LOP3.LUT R3, R58, 0xffffe000, RZ, 0xc0, !PT ;  /* 0xffffe0003a037812 */ /* 0x000fe200078ec0ff */
[----:B------:R2:W-:Y:S01]  /*be10*/  STS.128 [R113+0x4400], R8 ;  /* 0x0044000871007388 */ /* 0x0005e20000000c00 */
[----:B------:R-:W-:Y:S01]  /*be20*/  LOP3.LUT R2, R59, 0xffffe000, RZ, 0xc0, !PT ;  /* 0xffffe0003b027812 */ /* 0x000fe200078ec0ff */
[C---:B------:R-:W-:Y:S01]  /*be30*/  FFMA R17, R45.reuse, R0, R17 ;  /* 0x000000002d117223 */ /* 0x040fe20000000011 */
[----:B------:R-:W-:Y:S01]  /*be40*/  F2FP.TF32.F32.PACK_B R12, R12 ;  /* 0x0000000cff0c723e */ /* 0x000fe200024050ff */
[C---:B------:R-:W-:Y:S01]  /*be50*/  FFMA R18, R45.reuse, R3, R18 ;  /* 0x000000032d127223 */ /* 0x040fe20000000012 */
[----:B------:R-:W-:Y:S01]  /*be60*/  F2FP.TF32.F32.PACK_B R13, R13 ;  /* 0x0000000dff0d723e */ /* 0x000fe200024050ff */
[----:B------:R-:W-:Y:S01]  /*be70*/  FFMA R19, R45, R2, R23 ;  /* 0x000000022d137223 */ /* 0x000fe20000000017 */
[----:B------:R-:W-:Y:S01]  /*be80*/  F2FP.TF32.F32.PACK_B R14, R14 ;  /* 0x0000000eff0e723e */ /* 0x000fe200024050ff */
[C---:B------:R-:W-:Y:S01]  /*be90*/  FMUL R31, R38.reuse, R31 ;  /* 0x0000001f261f7220 */ /* 0x040fe20000400000 */
[----:B------:R-:W-:Y:S01]  /*bea0*/  F2FP.TF32.F32.PACK_B R15, R15 ;  /* 0x0000000fff0f723e */ /* 0x000fe200024050ff */
[----:B------:R-:W-:Y:S01]  /*beb0*/  FMUL R35, R38, R35 ;  /* 0x0000002326237220 */ /* 0x000fe20000400000 */
[----:B------:R-:W-:Y:S02]  /*bec0*/  LOP3.LUT R33, R60, 0xffffe000, RZ, 0xc0, !PT ;  /* 0xffffe0003c217812 */ /* 0x000fe400078ec0ff */
[----:B------:R-:W-:Y:S01]  /*bed0*/  LOP3.LUT R32, R61, 0xffffe000, RZ, 0xc0, !PT ;  /* 0xffffe0003d207812 */ /* 0x000fe200078ec0ff */
[----:B------:R2:W-:Y:S01]  /*bee0*/  STS.128 [R102+0x4400], R12 ;  /* 0x0044000c66007388 */ /* 0x0005e20000000c00 */
        /* <DEDUP_REMOVED lines=8> */
[----:B------:R-:W-:Y:S02]  /*bf70*/  F2FP.TF32.F32.PACK_B R18, R18 ;  /* 0x00000012ff12723e */ /* 0x000fe400024050ff */
[----:B------:R-:W-:Y:S02]  /*bf80*/  F2FP.TF32.F32.PACK_B R19, R19 ;  /* 0x00000013ff13723e */ /* 0x000fe400024050ff */
[----:B------:R-:W-:Y:S02]  /*bf90*/  LOP3.LUT R3, R64, 0xffffe000, RZ, 0xc0, !PT ;  /* 0xffffe00040037812 */ /* 0x000fe400078ec0ff */
[----:B-1----:R-:W-:Y:S01]  /*bfa0*/  LOP3.LUT R4, R65, 0xffffe000, RZ, 0xc0, !PT ;  /* 0xffffe00041047812 */ /* 0x002fe200078ec0ff */
        /* <DEDUP_REMOVED lines=48> */
[----:B-1----:R-:W-:Y:S04]  /*c2b0*/  DEPBAR.LE SB0, 0x1 ;  /* 0x000080400000791a */ /* 0x002fe80000000000 */
.L_x_161:
[----:B------:R-:W-:Y:S05]  /*c2c0*/  BSYNC.RECONVERGENT B0 ;  /* 0x0000000000007941 */ /* 0x000fea0003800200 */
.L_x_160:
        /* <DEDUP_REMOVED lines=13> */
[----:B------:R-:W-:Y:S04]  /*c3a0*/  @P1 IADD3 R7, PT, PT, R4, UR43, RZ ;  /* 0x0000002b04071c10 */ /* 0x000fe8000fffe0ff */
[----:B------:R-:W-:Y:S01]  /*c3b0*/  @P1 IADD3 R5, PT, PT, R120, R7, RZ ;  /* 0x0000000778051210 */ /* 0x000fe20007ffe0ff */
[--C-:B------:R-:W-:Y:S02]  /*c3c0*/  @P1 IMAD.IADD R3, R51, 0x1, R7.reuse ;  /* 0x0000000133031824 */ /* 0x100fe400078e0207 */
[----:B------:R-:W-:Y:S01]  /*c3d0*/  @P1 IMAD.IADD R2, R122, 0x1, R7 ;  /* 0x000000017a021824 */ /* 0x000fe200078e0207 */
[----:B------:R-:W-:Y:S06]  /*c3e0*/  @P0 BRA `(.L_x_165) ;  /* 0x00000000000c0947 */ /* 0x000fec0003800000 */
[----:B------:R-:W-:Y:S04]  /*c3f0*/  SHF.L.U32 R7, R121, 0x1f, RZ ;  /* 0x0000001f79077819 */ /* 0x000fe800000006ff */
[----:B------:R-:W1:Y:S02]  /*c400*/  SYNCS.PHASECHK.TRANS64.TRYWAIT P0, [R0+URZ+0x50], R7 ;  /* 0x00005007000075a7 */ /* 0x000e6400080011ff */
[----:B-1----:R-:W-:Y:S05]  /*c410*/  @!P0 BRA `(.L_x_166) ;  /* 0x0000002c004c8947 */ /* 0x002fea0003800000 */
.L_x_165:
[----:B------:R-:W-:Y:S05]  /*c420*/  BSYNC B0 ;  /* 0x0000000000007941 */ /* 0x000fea0003800000 */
.L_x_164:
        /* <DEDUP_REMOVED lines=8> */
[----:B--2---:R-:W-:Y:S01]  /*c4b0*/  @P0 IMAD.IADD R8, R122, 0x1, R7 ;  /* 0x000000017a080824 */ /* 0x004fe200078e0207 */
        /* <DEDUP_REMOVED lines=10> */
.L_x_163:
[----:B------:R-:W-:Y:S05]  /*c560*/  BSYNC B1 ;  /* 0x0000000000017941 */ /* 0x000fea0003800000 */
.L_x_162:
[----:B--2---:R-:W-:Y:S05]  /*c570*/  VIADD R0, R39, 0xc0 ;  /* 0x000000c027007836 */ /* 0x004fea0000000000 */
[----:B------:R-:W-:Y:S04]  /*c580*/  SHF.R.U32.HI R0, RZ, 0x15, R0 ;  /* 0x00000015ff007819 */ /* 0x000fe80000011600 */
[----:B------:R-:W-:Y:S11]  /*c590*/  LOP3.LUT P0, RZ, R0, 0x3, R91, 0x48, !PT ;  /* 0x0000000300ff7812 */ /* 0x000ff6000780485b */
[----:B------:R-:W-:Y:S02]  /*c5a0*/  @!UPT UIADD3 URZ, UPT, UPT, URZ, URZ, URZ ;  /* 0x000000fffffff290 */ /* 0x000fe4000fffe0ff */
[----:B------:R-:W-:Y:S05]  /*c5b0*/  @!P0 BRA `(.L_x_167) ;  /* 0x0000000000408947 */ /* 0x000fea0003800000 */
[----:B------:R-:W1:Y:S01]  /*c5c0*/  LDCU.64 UR8, c[0x4][0x70] ;  /* 0x01000e00ff0877ac */ /* 0x000e620008000a00 */
[----:B------:R-:W-:Y:S01]  /*c5d0*/  MOV R3, 0x0 ;  /* 0x0000000000037802 */ /* 0x000fe20000000f00 */
        /* <DEDUP_REMOVED lines=14> */
.L_x_167:
[----:B------:R-:W-:Y:S01]  /*c6c0*/  ISETP.NE.AND P6, PT, R112, RZ, PT ;  /* 0x000000ff7000720c */ /* 0x000fe20003fc5270 */
[----:B------:R-:W-:Y:S05]  /*c6d0*/  WARPSYNC.ALL ;  /* 0x0000000000007948 */ /* 0x000fea0003800000 */
[----:B------:R-:W-:Y:S01]  /*c6e0*/  R2UR UR4, R39 ;  /* 0x00000000270472ca */ /* 0x000fe200000e0000 */
[----:B------:R-:W-:Y:S01]  /*c6f0*/  IMAD.U32 R3, RZ, RZ, UR44 ;  /* 0x0000002cff037e24 */ /* 0x000fe2000f8e00ff */
        /* <DEDUP_REMOVED lines=162> */
.L_x_169:
[----:B------:R-:W-:Y:S05]  /*d120*/  BSYNC.RECONVERGENT B0 ;  /* 0x0000000000007941 */ /* 0x000fea0003800200 */
.L_x_168:
        /* <DEDUP_REMOVED lines=21> */
.L_x_173:
[----:B------:R-:W-:Y:S05]  /*d280*/  BSYNC B0 ;  /* 0x0000000000007941 */ /* 0x000fea0003800000 */
.L_x_172:
[----:B------:R-:W-:Y:S11]  /*d290*/  ISETP.NE.AND P0, PT, R119, RZ, PT ;  /* 0x000000ff7700720c */ /* 0x000ff60003f05270 */
[----:B------:R-:W-:Y:S02]  /*d2a0*/  @!UPT UIADD3 URZ, UPT, UPT, URZ, URZ, URZ ;  /* 0x000000fffffff290 */ /* 0x000fe4000fffe0ff */
[----:B------:R3:W4:Y:S01]  /*d2b0*/  @P0 LDS.128 R80, [R118+UR43+0x400] ;  /* 0x0004002b76500984 */ /* 0x0007220008000c00 */
[----:B------:R-:W-:Y:S01]  /*d2c0*/  @P0 IMAD.IADD R7, R120, 0x1, R51 ;  /* 0x0000000178070824 */ /* 0x000fe200078e0233 */
[C---:B------:R-:W-:Y:S01]  /*d2d0*/  @P0 IADD3 R2, PT, PT, R122.reuse, R51, RZ ;  /* 0x000000337a020210 */ /* 0x040fe20007ffe0ff */
[C---:B-1----:R-:W-:Y:S01]  /*d2e0*/  @P0 IMAD.IADD R0, R122.reuse, 0x1, R5 ;  /* 0x000000017a000824 */ /* 0x042fe200078e0205 */
[----:B------:R3:W1:Y:S02]  /*d2f0*/  @P0 LDS.128 R76, [R3+0x400] ;  /* 0x00040000034c0984 */ /* 0x0006640000000c00 */
[----:B------:R-:W-:Y:S02]  /*d300*/  @P0 IADD3 R122, PT, PT, R122, R7, RZ ;  /* 0x000000077a7a0210 */ /* 0x000fe40007ffe0ff */
[----:B------:R3:W1:Y:S04]  /*d310*/  @P0 LDS.128 R72, [R5+0x400] ;  /* 0x0004000005480984 */ /* 0x0006680000000c00 */
[----:B------:R3:W1:Y:S04]  /*d320*/  @P0 LDS.128 R52, [R0+0x400] ;  /* 0x0004000000340984 */ /* 0x0006680000000c00 */
[----:B------:R3:W1:Y:S04]  /*d330*/  @P0 LDS.128 R56, [R51+0x400] ;  /* 0x0004000033380984 */ /* 0x0006680000000c00 */
[----:B------:R3:W1:Y:S04]  /*d340*/  @P0 LDS.128 R60, [R2+0x400] ;  /* 0x00040000023c0984 */ /* 0x0006680000000c00 */
[----:B------:R3:W1:Y:S04]  /*d350*/  @P0 LDS.128 R64, [R7+0x400] ;  /* 0x0004000007400984 */ /* 0x0006680000000c00 */
[----:B------:R3:W1:Y:S02]  /*d360*/  @P0 LDS.128 R68, [R122+0x400] ;  /* 0x000400007a440984 */ /* 0x0006640000000c00 */
.L_x_171:
[----:B------:R-:W-:Y:S05]  /*d370*/  BSYNC B1 ;  /* 0x0000000000017941 */ /* 0x000fea0003800000 */
.L_x_170:
[----:B---3--:R-:W-:Y:S05]  /*d380*/  VIADD R0, R39, 0xe0 ;  /* 0x000000e027007836 */ /* 0x008fea0000000000 */
[----:B------:R-:W-:Y:S04]  /*d390*/  SHF.R.U32.HI R0, RZ, 0x15, R0 ;  /* 0x00000015ff007819 */ /* 0x000fe80000011600 */
[----:B------:R-:W-:Y:S11]  /*d3a0*/  LOP3.LUT P0, RZ, R0, 0x3, R91, 0x48, !PT ;  /* 0x0000000300ff7812 */ /* 0x000ff6000780485b */
[----:B------:R-:W-:Y:S02]  /*d3b0*/  @!UPT UIADD3 URZ, UPT, UPT, URZ, URZ, URZ ;  /* 0x000000fffffff290 */ /* 0x000fe4000fffe0ff */
[----:B------:R-:W-:Y:S05]  /*d3c0*/  @!P0 BRA `(.L_x_175) ;  /* 0x0000000000408947 */ /* 0x000fea0003800000 */
[----:B------:R-:W3:Y:S01]  /*d3d0*/  LDCU.64 UR8, c[0x4][0x70] ;  /* 0x01000e00ff0877ac */ /* 0x000ee20008000a00 */
[----:B------:R-:W-:Y:S01]  /*d3e0*/  MOV R3, 0x0 ;  /* 0x0000000000037802 */ /* 0x000fe20000000f00 */
[----:B--2---:R-:W-:Y:S02]  /*d3f0*/  HFMA2 R12, -RZ, RZ, 0, 5.9604644775390625e-08 ;  /* 0x00000001ff0c7431 */ /* 0x004fe400000001ff */
[----:B------:R-:W-:Y:S02]  /*d400*/  IMAD.MOV.U32 R8, RZ, RZ, 0x192 ;  /* 0x00000192ff087424 */ /* 0x000fe400078e00ff */
[----:B------:R-:W-:Y:S01]  /*d410*/  IMAD.MOV.U32 R13, RZ, RZ, RZ ;  /* 0x000000ffff0d7224 */ /* 0x000fe200078e00ff */
[----:B------:R-:W2:Y:S01]  /*d420*/  LDCU.64 UR6, c[0x4][0x78] ;  /* 0x01000f00ff0677ac */ /* 0x000ea20008000a00 */
[----:B------:R-:W1:Y:S01]  /*d430*/  LDC.64 R2, c[0x4][R3] ;  /* 0x0100000003027b82 */ /* 0x000e620000000a00 */
[----:B------:R-:W5:Y:S01]  /*d440*/  LDCU.64 UR4, c[0x4][0x10] ;  /* 0x01000200ff0477ac */ /* 0x000f620008000a00 */
[----:B---3--:R-:W-:Y:S01]  /*d450*/  MOV R5, UR9 ;  /* 0x0000000900057c02 */ /* 0x008fe20008000f00 */
[----:B------:R-:W-:Y:S01]  /*d460*/  IMAD.U32 R4, RZ, RZ, UR8 ;  /* 0x00000008ff047e24 */ /* 0x000fe2000f8e00ff */
[----:B--2---:R-:W-:Y:S01]  /*d470*/  MOV R7, UR7 ;  /* 0x0000000700077c02 */ /* 0x004fe20008000f00 */
[----:B------:R-:W-:Y:S01]  /*d480*/  IMAD.U32 R6, RZ, RZ, UR6 ;  /* 0x00000006ff067e24 */ /* 0x000fe2000f8e00ff */
[----:B-----5:R-:W-:Y:S01]  /*d490*/  MOV R11, UR5 ;  /* 0x00000005000b7c02 */ /* 0x020fe20008000f00 */
[----:B------:R-:W-:Y:S02]  /*d4a0*/  IMAD.U32 R10, RZ, RZ, UR4 ;  /* 0x00000004ff0a7e24 */ /* 0x000fe4000f8e00ff */
[----:B------:R-:W-:Y:S07]  /*d4b0*/  LEPC R20, `(.L_x_175) ;  /* 0x000000001014794e */ /* 0x000fee0000000000 */
[----:B-1--4-:R-:W-:Y:S05]  /*d4c0*/  CALL.ABS.NOINC R2 ;  /* 0x0000000002007343 */ /* 0x012fea0003c00000 */
.L_x_175:
[----:B------:R-:W-:Y:S01]  /*d4d0*/  ISETP.NE.AND P0, PT, R107, RZ, PT ;  /* 0x000000ff6b00720c */ /* 0x000fe20003f05270 */
[----:B------:R-:W-:Y:S05]  /*d4e0*/  WARPSYNC.ALL ;  /* 0x0000000000007948 */ /* 0x000fea0003800000 */
[----:B------:R-:W-:Y:S01]  /*d4f0*/  R2UR UR4, R39 ;  /* 0x00000000270472ca */ /* 0x000fe200000e0000 */
[----:B------:R-:W-:Y:S01]  /*d500*/  VIADD R116, R116, 0xd0 ;  /* 0x000000d074747836 */ /* 0x000fe20000000000 */
[----:B----4-:R-:W-:Y:S01]  /*d510*/  LOP3.LUT R0, R80, 0xffffe000, RZ, 0xc0, !PT ;  /* 0xffffe00050007812 */ /* 0x010fe200078ec0ff */
[----:B------:R-:W-:Y:S01]  /*d520*/  BSSY.RECONVERGENT B0, `(.L_x_176) ;  /* 0x000009d000007945 */ /* 0x000fe20003800200 */
[----:B------:R-:W-:Y:S02]  /*d530*/  LOP3.LUT R2, R81, 0xffffe000, RZ, 0xc0, !PT ;  /* 0xffffe00051027812 */ /* 0x000fe400078ec0ff */
[----:B------:R-:W-:Y:S02]  /*d540*/  LOP3.LUT R3, R82, 0xffffe000, RZ, 0xc0, !PT ;  /* 0xffffe00052037812 */ /* 0x000fe400078ec0ff */
[----:B------:R-:W-:Y:S02]  /*d550*/  LOP3.LUT R40, R83, 0xffffe000, RZ, 0xc0, !PT ;  /* 0xffffe00053287812 */ /* 0x000fe400078ec0ff */
[----:B-1----:R-:W-:Y:S02]  /*d560*/  LOP3.LUT R41, R76, 0xffffe000, RZ, 0xc0, !PT ;  /* 0xffffe0004c297812 */ /* 0x002fe400078ec0ff */
[----:B------:R-:W-:Y:S01]  /*d570*/  LOP3.LUT R42, R77, 0xffffe000, RZ, 0xc0, !PT ;  /* 0xffffe0004d2a7812 */ /* 0x000fe200078ec0ff */
[----:B--2---:R-:W1:Y:S01]  /*d580*/  LDTM.x32 R4, tmem[UR4+0xe0] ;  /* 0x0000e004000479ee */ /* 0x004e6200082c0000 */
[----:B------:R-:W-:Y:S01]  /*d590*/  LOP3.LUT R43, R78, 0xffffe000, RZ, 0xc0, !PT ;  /* 0xffffe0004e2b7812 */ /* 0x000fe200078ec0ff */
[----:B------:R-:W-:Y:S01]  /*d5a0*/  NOP ;  /* 0x0000000000007918 */ /* 0x000fe20000000000 */
[----:B------:R-:W-:Y:S02]  /*d5b0*/  LOP3.LUT R44, R79, 0xffffe000, RZ, 0xc0, !PT ;  /* 0xffffe0004f2c7812 */ /* 0x000fe400078ec0ff */
[----:B------:R-:W-:Y:S02]  /*d5c0*/  LOP3.LUT R116, R116, 0xfefffff8, RZ, 0xc0, !PT ;  /* 0xfefffff874747812 */ /* 0x000fe400078ec0ff */
[----:B------:R-:W-:Y:S02]  /*d5d0*/  LOP3.LUT R47, R72, 0xffffe000, RZ, 0xc0, !PT ;  /* 0xffffe000482f7812 */ /* 0x000fe400078ec0ff */
[----:B------:R-:W-:Y:S01]  /*d5e0*/  LOP3.LUT R46, R73, 0xffffe000, RZ, 0xc0, !PT ;  /* 0xffffe000492e7812 */ /* 0x000fe200078ec0ff */
[----:B-1----:R1:W-:Y:S01]  /*d5f0*/  SYNCS.ARRIVE.TRANS64.RED.A1T0 RZ, [R116+URZ], RZ ;  /* 0x000000ff74ff79a7 */ /* 0x0023e200081004ff */
[----:B------:R-:W-:Y:S02]  /*d600*/  LOP3.LUT R49, R74, 0xffffe000, RZ, 0xc0, !PT ;  /* 0xffffe0004a317812 */ /* 0x000fe400078ec0ff */
[----:B------:R-:W-:Y:S02]  /*d610*/  LOP3.LUT R48, R75, 0xffffe000, RZ, 0xc0, !PT ;  /* 0xffffe0004b307812 */ /* 0x000fe400078ec0ff */
[----:B------:R-:W-:Y:S02]  /*d620*/  LOP3.LUT R50, R52, 0xffffe000, RZ, 0xc0, !PT ;  /* 0xffffe00034327812 */ /* 0x000fe400078ec0ff */
[----:B------:R-:W-:Y:S02]  /*d630*/  LOP3.LUT R52, R53, 0xffffe000, RZ, 0xc0, !PT ;  /* 0xffffe00035347812 */ /* 0x000fe400078ec0ff */
[----:B------:R-:W-:Y:S02]  /*d640*/  LOP3.LUT R51, R54, 0xffffe000, RZ, 0xc0, !PT ;  /* 0xffffe00036337812 */ /* 0x000fe400078ec0ff */
[----:B------:R-:W-:Y:S02]  /*d650*/  LOP3.LUT R54, R55, 0xffffe000, RZ, 0xc0, !PT ;  /* 0xffffe00037367812 */ /* 0x000fe400078ec0ff */
[----:B------:R-:W-:Y:S01]  /*d660*/  LOP3.LUT R53, R56, 0xffffe000, RZ, 0xc0, !PT ;  /* 0xffffe00038357812 */ /* 0x000fe200078ec0ff */
[C---:B------:R-:W-:Y:S01]  /*d670*/  FMUL R4, R38.reuse, R4 ;  /* 0x0000000426047220 */ /* 0x040fe20000400000 */
[----:B------:R-:W-:Y:S01]  /*d680*/  LOP3.LUT R56, R57, 0xffffe000, RZ, 0xc0, !PT ;  /* 0xffffe00039387812 */ /* 0x000fe200078ec0ff */
[----:B------:R-:W-:Y:S01]  /*d690*/  FMUL R5, R38, R5 ;  /* 0x0000000526057220 */ /* 0x000fe20000400000 */
[----:B------:R-:W-:Y:S01]  /*d6a0*/  LOP3.LUT R55, R58, 0xffffe000, RZ, 0xc0, !PT ;  /* 0xffffe0003a377812 */ /* 0x000fe200078ec0ff */
[C---:B------:R-:W-:Y:S01]  /*d6b0*/  FMUL R6, R38.reuse, R6 ;  /* 0x0000000626067220 */ /* 0x040fe20000400000 */
[----:B------:R-:W-:Y:S01]  /*d6c0*/  LOP3.LUT R58, R59, 0xffffe000, RZ, 0xc0, !PT ;  /* 0xffffe0003b3a7812 */ /* 0x000fe200078ec0ff */
[----:B------:R-:W-:Y:S01]  /*d6d0*/  FMUL R7, R38, R7 ;  /* 0x0000000726077220 */ /* 0x000fe20000400000 */
[----:B------:R-:W-:Y:S01]  /*d6e0*/  LOP3.LUT R57, R60, 0xffffe000, RZ, 0xc0, !PT ;  /* 0xffffe0003c397812 */ /* 0x000fe200078ec0ff */
[----:B------:R-:W-:Y:S01]  /*d6f0*/  FFMA R4, R45, R0, R4 ;  /* 0x000000002d047223 */ /* 0x000fe20000000004 */
[----:B------:R-:W-:Y:S01]  /*d700*/  LOP3.LUT R60, R61, 0xffffe000, RZ, 0xc0, !PT ;  /* 0xffffe0003d3c7812 */ /* 0x000fe200078ec0ff */
[C---:B------:R-:W-:Y:S01]  /*d710*/  FFMA R5, R45.reuse, R2, R5 ;  /* 0x000000022d057223 */ /* 0x040fe20000000005 */
[----:B------:R-:W-:Y:S01]  /*d720*/  LOP3.LUT R59, R62, 0xffffe000, RZ, 0xc0, !PT ;  /* 0xffffe0003e3b7812 */ /* 0x000fe200078ec0ff */
[C---:B------:R-:W-:Y:S01]  /*d730*/  FFMA R6, R45.reuse, R3, R6 ;  /* 0x000000032d067223 */ /* 0x040fe20000000006 */
[----:B------:R-:W-:Y:S01]  /*d740*/  F2FP.TF32.F32.PACK_B R4, R4 ;  /* 0x00000004ff04723e */ /* 0x000fe200024050ff */
[C---:B------:R-:W-:Y:S01]  /*d750*/  FFMA R7, R45.reuse, R40, R7 ;  /* 0x000000282d077223 */ /* 0x040fe20000000007 */
[----:B------:R-:W-:Y:S01]  /*d760*/  F2FP.TF32.F32.PACK_B R5, R5 ;  /* 0x00000005ff05723e */ /* 0x000fe200024050ff */
[C---:B------:R-:W-:Y:S01]  /*d770*/  FMUL R8, R38.reuse, R8 ;  /* 0x0000000826087220 */ /* 0x040fe20000400000 */
[----:B------:R-:W-:Y:S01]  /*d780*/  F2FP.TF32.F32.PACK_B R6, R6 ;  /* 0x00000006ff06723e */ /* 0x000fe200024050ff */
[C---:B------:R-:W-:Y:S01]  /*d790*/  FMUL R9, R38.reuse, R9 ;  /* 0x0000000926097220 */ /* 0x040fe20000400000 */
[C---:B------:R-:W-:Y:S01]  /*d7a0*/  FMUL R10, R38.reuse, R10 ;  /* 0x0000000a260a7220 */ /* 0x040fe20000400000 */
[C---:B------:R-:W-:Y:S01]  /*d7b0*/  FMUL R11, R38.reuse, R11 ;  /* 0x0000000b260b7220 */ /* 0x040fe20000400000 */
[----:B------:R-:W-:Y:S01]  /*d7c0*/  F2FP.TF32.F32.PACK_B R7, R7 ;  /* 0x00000007ff07723e */ /* 0x000fe200024050ff */
[C---:B------:R-:W-:Y:S01]  /*d7d0*/  FFMA R8, R45.reuse, R41, R8 ;  /* 0x000000292d087223 */ /* 0x040fe20000000008 */
[C---:B------:R-:W-:Y:S01]  /*d7e0*/  FFMA R9, R45.reuse, R42, R9 ;  /* 0x0000002a2d097223 */ /* 0x040fe20000000009 */
[C---:B------:R-:W-:Y:S01]  /*d7f0*/  FFMA R10, R45.reuse, R43, R10 ;  /* 0x0000002b2d0a7223 */ /* 0x040fe2000000000a */
[C---:B------:R-:W-:Y:S01]  /*d800*/  FFMA R11, R45.reuse, R44, R11 ;  /* 0x0000002c2d0b7223 */ /* 0x040fe2000000000b */
[----:B------:R1:W-:Y:S01]  /*d810*/  STS.128 [R115+UR43+0xc400], R4 ;  /* 0x00c4000473007988 */ /* 0x0003e20008000c2b */
[----:B------:R-:W-:Y:S01]  /*d820*/  F2FP.TF32.F32.PACK_B R8, R8 ;  /* 0x00000008ff08723e */ /* 0x000fe200024050ff */
[C---:B------:R-:W-:Y:S01]  /*d830*/  FMUL R12, R38.reuse, R12 ;  /* 0x0000000c260c7220 */ /* 0x040fe20000400000 */
[----:B------:R-:W-:Y:S01]  /*d840*/  F2FP.TF32.F32.PACK_B R9, R9 ;  /* 0x00000009ff09723e */ /* 0x000fe200024050ff */
[C---:B------:R-:W-:Y:S01]  /*d850*/  FMUL R13, R38.reuse, R13 ;  /* 0x0000000d260d7220 */ /* 0x040fe20000400000 */
[----:B------:R-:W-:Y:S01]  /*d860*/  F2FP.TF32.F32.PACK_B R10, R10 ;  /* 0x0000000aff0a723e */ /* 0x000fe200024050ff */
[C---:B------:R-:W-:Y:S01]  /*d870*/  FMUL R14, R38.reuse, R14 ;  /* 0x0000000e260e7220 */ /* 0x040fe20000400000 */
[C---:B------:R-:W-:Y:S01]  /*d880*/  FMUL R15, R38.reuse, R15 ;  /* 0x0000000f260f7220 */ /* 0x040fe20000400000 */
[----:B------:R-:W-:Y:S01]  /*d890*/  F2FP.TF32.F32.PACK_B R11, R11 ;  /* 0x0000000bff0b723e */ /* 0x000fe200024050ff */
[C---:B------:R-:W-:Y:S01]  /*d8a0*/  FFMA R12, R45.reuse, R47, R12 ;  /* 0x0000002f2d0c7223 */ /* 0x040fe2000000000c */
[C---:B------:R-:W-:Y:S01]  /*d8b0*/  FFMA R13, R45.reuse, R46, R13 ;  /* 0x0000002e2d0d7223 */ /* 0x040fe2000000000d */
[C---:B------:R-:W-:Y:S01]  /*d8c0*/  FFMA R14, R45.reuse, R49, R14 ;  /* 0x000000312d0e7223 */ /* 0x040fe2000000000e */
[C---:B------:R-:W-:Y:S01]  /*d8d0*/  FFMA R15, R45.reuse, R48, R15 ;  /* 0x000000302d0f7223 */ /* 0x040fe2000000000f */
[----:B------:R1:W-:Y:S01]  /*d8e0*/  STS.128 [R114+0xc400], R8 ;  /* 0x00c4000872007388 */ /* 0x0003e20000000c00 */
        /* <DEDUP_REMOVED lines=24> */
[----:B------:R-:W-:Y:S01]  /*da70*/  FFMA R23, R45, R58, R23 ;  /* 0x0000003a2d177223 */ /* 0x000fe20000000017 */
[----:B------:R1:W-:Y:S01]  /*da80*/  STS.128 [R102+0xc400], R16 ;  /* 0x00c4001066007388 */ /* 0x0003e20000000c00 */
[----:B------:R-:W-:Y:S01]  /*da90*/  LOP3.LUT R62, R63, 0xffffe000, RZ, 0xc0, !PT ;  /* 0xffffe0003f3e7812 */ /* 0x000fe200078ec0ff */
[C---:B------:R-:W-:Y:S01]  /*daa0*/  FMUL R24, R38.reuse, R24 ;  /* 0x0000001826187220 */ /* 0x040fe20000400000 */
[----:B------:R-:W-:Y:S01]  /*dab0*/  F2FP.TF32.F32.PACK_B R20, R20 ;  /* 0x00000014ff14723e */ /* 0x000fe200024050ff */
[C---:B------:R-:W-:Y:S01]  /*dac0*/  FMUL R25, R38.reuse, R25 ;  /* 0x0000001926197220 */ /* 0x040fe20000400000 */
[----:B------:R-:W-:Y:S01]  /*dad0*/  F2FP.TF32.F32.PACK_B R21, R21 ;  /* 0x00000015ff15723e */ /* 0x000fe200024050ff */
[C---:B------:R-:W-:Y:S01]  /*dae0*/  FMUL R26, R38.reuse, R26 ;  /* 0x0000001a261a7220 */ /* 0x040fe20000400000 */
[----:B------:R-:W-:Y:S01]  /*daf0*/  FMUL R27, R38, R27 ;  /* 0x0000001b261b7220 */ /* 0x000fe20000400000 */
[----:B------:R-:W-:Y:S01]  /*db00*/  F2FP.TF32.F32.PACK_B R22, R22 ;  /* 0x00000016ff16723e */ /* 0x000fe200024050ff */
[C---:B------:R-:W-:Y:S01]  /*db10*/  FFMA R24, R45.reuse, R57, R24 ;  /* 0x000000392d187223 */ /* 0x040fe20000000018 */
[----:B------:R-:W-:Y:S01]  /*db20*/  F2FP.TF32.F32.PACK_B R23, R23 ;  /* 0x00000017ff17723e */ /* 0x000fe200024050ff */
[C---:B------:R-:W-:Y:S01]  /*db30*/  FFMA R25, R45.reuse, R60, R25 ;  /* 0x0000003c2d197223 */ /* 0x040fe20000000019 */
[C---:B------:R-:W-:Y:S01]  /*db40*/  FFMA R26, R45.reuse, R59, R26 ;  /* 0x0000003b2d1a7223 */ /* 0x040fe2000000001a */
[----:B------:R-:W-:Y:S01]  /*db50*/  FFMA R27, R45, R62, R27 ;  /* 0x0000003e2d1b7223 */ /* 0x000fe2000000001b */
[----:B------:R-:W-:Y:S01]  /*db60*/  LOP3.LUT R61, R64, 0xffffe000, RZ, 0xc0, !PT ;  /* 0xffffe000403d7812 */ /* 0x000fe200078ec0ff */
[----:B------:R1:W-:Y:S01]  /*db70*/  STS.128 [R101+0xc400], R20 ;  /* 0x00c4001465007388 */ /* 0x0003e20000000c00 */
[----:B------:R-:W-:Y:S01]  /*db80*/  LOP3.LUT R64, R65, 0xffffe000, RZ, 0xc0, !PT ;  /* 0xffffe00041407812 */ /* 0x000fe200078ec0ff */
[----:B------:R-:W-:Y:S01]  /*db90*/  FMUL R28, R38, R28 ;  /* 0x0000001c261c7220 */ /* 0x000fe20000400000 */
        /* <DEDUP_REMOVED lines=53> */
.L_x_177:
[----:B------:R-:W-:Y:S05]  /*def0*/  BSYNC.RECONVERGENT B0 ;  /* 0x0000000000007941 */ /* 0x000fea0003800200 */
.L_x_176:
[----:B------:R-:W-:Y:S01]  /*df00*/  BAR.SYNC.DEFER_BLOCKING 0x1, 0x80 ;  /* 0x0042000000007b1d */ /* 0x000fe20000010000 */
[----:B------:R-:W-:Y:S01]  /*df10*/  UISETP.NE.AND UP0, UPT, UR53, -0x8, UPT ;  /* 0xfffffff83500788c */ /* 0x000fe2000bf05270 */
[----:B------:R-:W-:Y:S08]  /*df20*/  IADD3 R36, PT, PT, R36, 0x1, RZ ;  /* 0x0000000124247810 */ /* 0x000ff00007ffe0ff */
[----:B------:R-:W-:Y:S05]  /*df30*/  BRA.U !UP0, `(.L_x_178) ;  /* 0x0000000108287547 */ /* 0x000fea000b800000 */
[----:B------:R-:W-:Y:S01]  /*df40*/  ISETP.NE.AND P0, PT, R112, RZ, PT ;  /* 0x000000ff7000720c */ /* 0x000fe20003f05270 */
[----:B------:R-:W-:Y:S01]  /*df50*/  IMAD.U32 R3, RZ, RZ, UR47 ;  /* 0x0000002fff037e24 */ /* 0x000fe2000f8e00ff */
[----:B------:R-:W-:Y:S01]  /*df60*/  UIADD3 UR4, UPT, UPT, UR47, 0x1, URZ ;  /* 0x000000012f047890 */ /* 0x000fe2000fffe0ff */
[----:B------:R-:W-:Y:S03]  /*df70*/  IMAD.U32 R0, RZ, RZ, UR52 ;  /* 0x00000034ff007e24 */ /* 0x000fe6000f8e00ff */
[----:B------:R-:W-:Y:S04]  /*df80*/  UISETP.NE.AND UP0, UPT, UR4, 0x4, UPT ;  /* 0x000000040400788c */ /* 0x000fe8000bf05270 */
[----:B------:R-:W-:Y:S03]  /*df90*/  USEL UR47, UR4, URZ, UP0 ;  /* 0x000000ff042f7287 */ /* 0x000fe60008000000 */
[----:B------:R-:W-:Y:S05]  /*dfa0*/  @P0 LEA R3, R3, UR43, 0x3 ;  /* 0x0000002b03030c11 */ /* 0x000fea000f8e18ff */
[----:B------:R-:W-:Y:S05]  /*dfb0*/  @P0 VIADD R3, R3, 0x70 ;  /* 0x0000007003030836 */ /* 0x000fea0000000000 */
[----:B------:R-:W-:Y:S04]  /*dfc0*/  @P0 PRMT R0, R0, 0x654, R3 ;  /* 0x0000065400000816 */ /* 0x000fe80000000003 */
[----:B------:R2:W-:Y:S03]  /*dfd0*/  @P0 SYNCS.ARRIVE.TRANS64.RED.A1T0 RZ, [R0+URZ], RZ ;  /* 0x000000ff00ff09a7 */ /* 0x0005e600081004ff */
.L_x_178:
[----:B------:R-:W-:Y:S01]  /*dfe0*/  R2UR UR6, R111 ;  /* 0x000000006f0672ca */ /* 0x000fe200000e0000 */
[----:B------:R-:W-:Y:S01]  /*dff0*/  UIADD3 UR53, UPT, UPT, UR53, 0x8, URZ ;  /* 0x0000000835357890 */ /* 0x000fe2000fffe0ff */
[----:B------:R-:W-:Y:S02]  /*e000*/  R2UR UR5, R92 ;  /* 0x000000005c0572ca */ /* 0x000fe400000e0000 */
[----:B------:R-:W-:Y:S02]  /*e010*/  R2UR UR4, R93 ;  /* 0x000000005d0472ca */ /* 0x000fe400000e0000 */
[----:B------:R-:W-:Y:S02]  /*e020*/  R2UR UR36, R110 ;  /* 0x000000006e2472ca */ /* 0x000fe400000e0000 */
[----:B------:R-:W-:Y:S02]  /*e030*/  ISETP.NE.AND P0, PT, R97, 0x2, PT ;  /* 0x000000026100780c */ /* 0x000fe40003f05270 */
[----:B------:R-:W-:Y:S02]  /*e040*/  ISETP.NE.AND P1, PT, R36, 0x2, PT ;  /* 0x000000022400780c */ /* 0x000fe40003f25270 */
[----:B--2---:R-:W-:Y:S01]  /*e050*/  SEL R0, RZ, 0x1, P0 ;  /* 0x00000001ff007807 */ /* 0x004fe20000000000 */
[----:B------:R-:W-:Y:S01]  /*e060*/  UISETP.NE.AND UP0, UPT, UR6, URZ, UPT ;  /* 0x000000ff0600728c */ /* 0x000fe2000bf05270 */
[----:B------:R-:W-:Y:S01]  /*e070*/  SEL R3, RZ, 0x1, P1 ;  /* 0x00000001ff037807 */ /* 0x000fe20000800000 */
[----:B------:R-:W-:Y:S01]  /*e080*/  UIADD3 UR31, UPT, UPT, UR37, UR5, URZ ;  /* 0x00000005251f7290 */ /* 0x000fe2000fffe0ff */
[----:B------:R-:W-:Y:S01]  /*e090*/  LOP3.LUT R103, R103, R0, RZ, 0x3c, !PT ;  /* 0x0000000067677212 */ /* 0x000fe200078e3cff */
[----:B------:R-:W-:Y:S01]  /*e0a0*/  UIADD3 UR30, UPT, UPT, UR38, UR4, URZ ;  /* 0x00000004261e7290 */ /* 0x000fe2000fffe0ff */
[----:B------:R-:W-:Y:S02]  /*e0b0*/  LOP3.LUT R104, R104, R3, RZ, 0x3c, !PT ;  /* 0x0000000368687212 */ /* 0x000fe400078e3cff */
[----:B------:R-:W-:Y:S02]  /*e0c0*/  SEL R97, R97, RZ, P0 ;  /* 0x000000ff61617207 */ /* 0x000fe40000000000 */
[----:B------:R-:W-:Y:S01]  /*e0d0*/  SEL R36, R36, RZ, P1 ;  /* 0x000000ff24247207 */ /* 0x000fe20000800000 */
[----:B------:R-:W-:Y:S06]  /*e0e0*/  BRA.U UP0, `(.L_x_179) ;  /* 0xffffff7d004c7547 */ /* 0x000fec000b83ffff */
[----:B------:R-:W-:-:S13]  /*e0f0*/  R2UR UR4, R94 ;  /* 0x000000005e0472ca */ /* 0x000fda00000e0000 */
[----:B------:R-:W-:-:S09]  /*e100*/  UISETP.NE.AND UP0, UPT, UR4, URZ, UPT ;  /* 0x000000ff0400728c */ /* 0x000fd2000bf05270 */
[----:B------:R-:W-:Y:S05]  /*e110*/  BRA.U !UP0, `(.L_x_180) ;  /* 0x0000000108487547 */ /* 0x000fea000b800000 */
[----:B------:R-:W2:Y:S02]  /*e120*/  LDCU.64 UR4, c[0x0][0x890] ;  /* 0x00011200ff0477ac */ /* 0x000ea40008000a00 */
[----:B--2---:R-:W-:-:S04]  /*e130*/  UISETP.NE.U32.AND UP0, UPT, UR4, URZ, UPT ;  /* 0x000000ff0400728c */ /* 0x004fc8000bf05070 */
[----:B------:R-:W-:-:S09]  /*e140*/  UISETP.NE.AND.EX UP0, UPT, UR5, URZ, UPT, UP0 ;  /* 0x000000ff0500728c */ /* 0x000fd2000bf05300 */
[----:B------:R-:W-:Y:S05]  /*e150*/  BRA.U UP0, `(.L_x_181) ;  /* 0x00000001000c7547 */ /* 0x000fea000b800000 */
[----:B------:R-:W-:-:S13]  /*e160*/  FSETP.NEU.AND P0, PT, R45, RZ, PT ;  /* 0x000000ff2d00720b */ /* 0x000fda0003f0d000 */
[----:B------:R-:W-:Y:S05]  /*e170*/  @!P0 EXIT ;  /* 0x000000000000894d */ /* 0x000fea0003800000 */
[----:B------:R-:W-:Y:S05]  /*e180*/  BRA `(.L_x_180) ;  /* 0x00000000002c7947 */ /* 0x000fea0003800000 */
.L_x_181:
[----:B------:R-:W-:Y:S01]  /*e190*/  ISETP.NE.AND P0, PT, R96, RZ, PT ;  /* 0x000000ff6000720c */ /* 0x000fe20003f05270 */
[----:B------:R-:W-:-:S12]  /*e1a0*/  BSSY.RECONVERGENT B0, `(.L_x_180) ;  /* 0x0000009000007945 */ /* 0x000fd80003800200 */
[----:B------:R-:W-:Y:S05]  /*e1b0*/  @P0 BRA `(.L_x_182) ;  /* 0x0000000000140947 */ /* 0x000fea0003800000 */
[----:B------:R-:W2:Y:S02]  /*e1c0*/  LDCU.64 UR4, c[0x0][0x888] ;  /* 0x00011100ff0477ac */ /* 0x000ea40008000a00 */
[----:B--2---:R-:W-:-:S04]  /*e1d0*/  ISETP.NE.U32.AND P0, PT, RZ, UR4, PT ;  /* 0x00000004ff007c0c */ /* 0x004fc8000bf05070 */
[----:B------:R-:W-:-:S13]  /*e1e0*/  ISETP.NE.AND.EX P0, PT, RZ, UR5, PT, P0 ;  /* 0x00000005ff007c0c */ /* 0x000fda000bf05300 */
[----:B------:R-:W-:Y:S05]  /*e1f0*/  @!P0 EXIT ;  /* 0x000000000000894d */ /* 0x000fea0003800000 */
[----:B------:R-:W-:Y:S05]  /*e200*/  BRA `(.L_x_183) ;  /* 0x0000000000087947 */ /* 0x000fea0003800000 */
.L_x_182:
[----:B------:R-:W-:-:S13]  /*e210*/  FSETP.NEU.AND P0, PT, R45, RZ, PT ;  /* 0x000000ff2d00720b */ /* 0x000fda0003f0d000 */
[----:B------:R-:W-:Y:S05]  /*e220*/  @!P0 EXIT ;  /* 0x000000000000894d */ /* 0x000fea0003800000 */
.L_x_183:
[----:B------:R-:W-:Y:S05]  /*e230*/  BSYNC.RECONVERGENT B0 ;  /* 0x0000000000007941 */ /* 0x000fea0003800200 */
.L_x_180:
[----:B------:R-:W-:Y:S01]  /*e240*/  ULEA UR4, UR47, UR43, 0x3 ;  /* 0x0000002b2f047291 */ /* 0x000fe2000f8e18ff */
[----:B------:R-:W-:-:S04]  /*e250*/  DEPBAR.LE SB0, 0x0 ;  /* 0x000080000000791a */ /* 0x000fc80000000000 */
[----:B------:R-:W-:-:S04]  /*e260*/  UIADD3 UR4, UPT, UPT, UR4, 0x70, URZ ;  /* 0x0000007004047890 */ /* 0x000fc8000fffe0ff */
[----:B------:R-:W-:-:S09]  /*e270*/  UPRMT UR4, UR52, 0x654, UR4 ;  /* 0x0000065434047896 */ /* 0x000fd20008000004 */
[----:B------:R-:W-:Y:S01]  /*e280*/  SYNCS.ARRIVE.TRANS64.RED.A1T0 RZ, [UR4], RZ ;  /* 0x000000ffffff79a7 */ /* 0x000fe20008100404 */
[----:B------:R-:W-:Y:S05]  /*e290*/  EXIT ;  /* 0x000000000000794d */ /* 0x000fea0003800000 */
.L_x_24:
[----:B--2---:R2:W3:Y:S02]  /*e2a0*/  SYNCS.PHASECHK.TRANS64.TRYWAIT P0, [R3+URZ+0xf0], R2 ;  /* 0x0000f002030075a7 */ /* 0x0044e400080011ff */
[----:B---3--:R-:W-:Y:S05]  /*e2b0*/  @!P0 NANOSLEEP.SYNCS 0x989680 ;  /* 0x009896800000895d */ /* 0x008fea0003900000 */
[----:B------:R-:W3:Y:S02]  /*e2c0*/  @!P0 SYNCS.PHASECHK.TRANS64 P0, [R3+URZ+0xf0], R2 ;  /* 0x0000f002030085a7 */ /* 0x000ee400080010ff */
[----:B---3--:R-:W-:Y:S05]  /*e2d0*/  @!P0 BRA `(.L_x_24) ;  /* 0xfffffffc00f08947 */ /* 0x008fea000383ffff */
[----:B------:R-:W-:Y:S05]  /*e2e0*/  BRA `(.L_x_184) ;  /* 0xffffff3400c07947 */ /* 0x000fea000383ffff */
.L_x_27:
[----:B-1----:R-:W-:-:S07]  /*e2f0*/  MOV R0, UR33 ;  /* 0x0000002100007c02 */ /* 0x002fce0008000f00 */
.L_x_185:
[----:B-1----:R1:W2:Y:S02]  /*e300*/  SYNCS.PHASECHK.TRANS64.TRYWAIT P0, [R0+URZ+0x28], R3 ;  /* 0x00002803000075a7 */ /* 0x0022a400080011ff */
[----:B--2---:R-:W-:Y:S05]  /*e310*/  @!P0 NANOSLEEP.SYNCS 0x989680 ;  /* 0x009896800000895d */ /* 0x004fea0003900000 */
[----:B------:R-:W2:Y:S02]  /*e320*/  @!P0 SYNCS.PHASECHK.TRANS64 P0, [R0+URZ+0x28], R3 ;  /* 0x00002803000085a7 */ /* 0x000ea400080010ff */
[----:B--2---:R-:W-:Y:S05]  /*e330*/  @!P0 BRA `(.L_x_185) ;  /* 0xfffffffc00f08947 */ /* 0x004fea000383ffff */
[----:B------:R-:W-:Y:S05]  /*e340*/  BRA `(.L_x_26) ;  /* 0xffffff3800147947 */ /* 0x000fea000383ffff */
.L_x_34:
[----:B-1----:R-:W-:-:S07]  /*e350*/  MOV R0, UR17 ;  /* 0x0000001100007c02 */ /* 0x002fce0008000f00 */
.L_x_186:
[----:B-1----:R1:W2:Y:S02]  /*e360*/  SYNCS.PHASECHK.TRANS64.TRYWAIT P0, [R0+URZ+0x28], R3 ;  /* 0x00002803000075a7 */ /* 0x0022a400080011ff */
[----:B--2---:R-:W-:Y:S05]  /*e370*/  @!P0 NANOSLEEP.SYNCS 0x989680 ;  /* 0x009896800000895d */ /* 0x004fea0003900000 */
[----:B------:R-:W2:Y:S02]  /*e380*/  @!P0 SYNCS.PHASECHK.TRANS64 P0, [R0+URZ+0x28], R3 ;  /* 0x00002803000085a7 */ /* 0x000ea400080010ff */
[----:B--2---:R-:W-:Y:S05]  /*e390*/  @!P0 BRA `(.L_x_186) ;  /* 0xfffffffc00f08947 */ /* 0x004fea000383ffff */
[----:B------:R-:W-:Y:S05]  /*e3a0*/  BRA `(.L_x_33) ;  /* 0xffffff3800d87947 */ /* 0x000fea000383ffff */
.L_x_39:
[----:B-1----:R1:W2:Y:S02]  /*e3b0*/  SYNCS.PHASECHK.TRANS64.TRYWAIT P0, [R3+URZ+0xa0], R0 ;  /* 0x0000a000030075a7 */ /* 0x0022a400080011ff */
[----:B--2---:R-:W-:Y:S05]  /*e3c0*/  @!P0 NANOSLEEP.SYNCS 0x989680 ;  /* 0x009896800000895d */ /* 0x004fea0003900000 */
[----:B------:R-:W2:Y:S02]  /*e3d0*/  @!P0 SYNCS.PHASECHK.TRANS64 P0, [R3+URZ+0xa0], R0 ;  /* 0x0000a000030085a7 */ /* 0x000ea400080010ff */
[----:B--2---:R-:W-:Y:S05]  /*e3e0*/  @!P0 BRA `(.L_x_39) ;  /* 0xfffffffc00f08947 */ /* 0x004fea000383ffff */
[----:B------:R-:W-:Y:S05]  /*e3f0*/  BRA `(.L_x_187) ;  /* 0xffffff3c00847947 */ /* 0x000fea000383ffff */
.L_x_43:
[----:B-1----:R-:W-:-:S07]  /*e400*/  MOV R0, UR4 ;  /* 0x0000000400007c02 */ /* 0x002fce0008000f00 */
.L_x_188:
[----:B-1----:R1:W2:Y:S02]  /*e410*/  SYNCS.PHASECHK.TRANS64.TRYWAIT P0, [R0+URZ], R3 ;  /* 0x00000003000075a7 */ /* 0x0022a400080011ff */
[----:B--2---:R-:W-:Y:S05]  /*e420*/  @!P0 NANOSLEEP.SYNCS 0x989680 ;  /* 0x009896800000895d */ /* 0x004fea0003900000 */
[----:B------:R-:W2:Y:S02]  /*e430*/  @!P0 SYNCS.PHASECHK.TRANS64 P0, [R0+URZ], R3 ;  /* 0x00000003000085a7 */ /* 0x000ea400080010ff */
[----:B--2---:R-:W-:Y:S05]  /*e440*/  @!P0 BRA `(.L_x_188) ;  /* 0xfffffffc00f08947 */ /* 0x004fea000383ffff */
[----:B------:R-:W-:Y:S05]  /*e450*/  BRA `(.L_x_189) ;  /* 0xffffff4400307947 */ /* 0x000fea000383ffff */
.L_x_44:
[----:B------:R-:W-:-:S07]  /*e460*/  MOV R0, UR5 ;  /* 0x0000000500007c02 */ /* 0x000fce0008000f00 */
.L_x_190:
[----:B-1----:R1:W2:Y:S02]  /*e470*/  SYNCS.PHASECHK.TRANS64.TRYWAIT P0, [R0+URZ], R3 ;  /* 0x00000003000075a7 */ /* 0x0022a400080011ff */
[----:B--2---:R-:W-:Y:S05]  /*e480*/  @!P0 NANOSLEEP.SYNCS 0x989680 ;  /* 0x009896800000895d */ /* 0x004fea0003900000 */
[----:B------:R-:W2:Y:S02]  /*e490*/  @!P0 SYNCS.PHASECHK.TRANS64 P0, [R0+URZ], R3 ;  /* 0x00000003000085a7 */ /* 0x000ea400080010ff */
[----:B--2---:R-:W-:Y:S05]  /*e4a0*/  @!P0 BRA `(.L_x_190) ;  /* 0xfffffffc00f08947 */ /* 0x004fea000383ffff */
[----:B------:R-:W-:Y:S05]  /*e4b0*/  BRA `(.L_x_191) ;  /* 0xffffff44003c7947 */ /* 0x000fea000383ffff */
.L_x_45:
[----:B------:R-:W-:-:S07]  /*e4c0*/  MOV R0, UR5 ;  /* 0x0000000500007c02 */ /* 0x000fce0008000f00 */
.L_x_192:
[----:B-1----:R1:W2:Y:S02]  /*e4d0*/  SYNCS.PHASECHK.TRANS64.TRYWAIT P0, [R0+URZ], R3 ;  /* 0x00000003000075a7 */ /* 0x0022a400080011ff */
[----:B--2---:R-:W-:Y:S05]  /*e4e0*/  @!P0 NANOSLEEP.SYNCS 0x989680 ;  /* 0x009896800000895d */ /* 0x004fea0003900000 */
[----:B------:R-:W2:Y:S02]  /*e4f0*/  @!P0 SYNCS.PHASECHK.TRANS64 P0, [R0+URZ], R3 ;  /* 0x00000003000085a7 */ /* 0x000ea400080010ff */
[----:B--2---:R-:W-:Y:S05]  /*e500*/  @!P0 BRA `(.L_x_192) ;  /* 0xfffffffc00f08947 */ /* 0x004fea000383ffff */
[----:B------:R-:W-:Y:S05]  /*e510*/  BRA `(.L_x_193) ;  /* 0xffffff4400487947 */ /* 0x000fea000383ffff */
.L_x_46:
[----:B------:R-:W-:-:S07]  /*e520*/  MOV R0, UR5 ;  /* 0x0000000500007c02 */ /* 0x000fce0008000f00 */
.L_x_194:
[----:B-1----:R1:W2:Y:S02]  /*e530*/  SYNCS.PHASECHK.TRANS64.TRYWAIT P0, [R0+URZ], R3 ;  /* 0x00000003000075a7 */ /* 0x0022a400080011ff */
[----:B--2---:R-:W-:Y:S05]  /*e540*/  @!P0 NANOSLEEP.SYNCS 0x989680 ;  /* 0x009896800000895d */ /* 0x004fea0003900000 */
[----:B------:R-:W2:Y:S02]  /*e550*/  @!P0 SYNCS.PHASECHK.TRANS64 P0, [R0+URZ], R3 ;  /* 0x00000003000085a7 */ /* 0x000ea400080010ff */
[----:B--2---:R-:W-:Y:S05]  /*e560*/  @!P0 BRA `(.L_x_194) ;  /* 0xfffffffc00f08947 */ /* 0x004fea000383ffff */
[----:B------:R-:W-:Y:S05]  /*e570*/  BRA `(.L_x_195) ;  /* 0xffffff4400547947 */ /* 0x000fea000383ffff */
.L_x_49:
[----:B--2---:R2:W3:Y:S02]  /*e580*/  SYNCS.PHASECHK.TRANS64.TRYWAIT P0, [R0+URZ+0xe0], R5 ;  /* 0x0000e005000075a7 */ /* 0x0044e400080011ff */
[----:B---3--:R-:W-:Y:S05]  /*e590*/  @!P0 NANOSLEEP.SYNCS 0x989680 ;  /* 0x009896800000895d */ /* 0x008fea0003900000 */
[----:B------:R-:W3:Y:S02]  /*e5a0*/  @!P0 SYNCS.PHASECHK.TRANS64 P0, [R0+URZ+0xe0], R5 ;  /* 0x0000e005000085a7 */ /* 0x000ee400080010ff */
[----:B---3--:R-:W-:Y:S05]  /*e5b0*/  @!P0 BRA `(.L_x_49) ;  /* 0xfffffffc00f08947 */ /* 0x008fea000383ffff */
[----:B------:R-:W-:Y:S05]  /*e5c0*/  BRA `(.L_x_196) ;  /* 0xffffff4400b07947 */ /* 0x000fea000383ffff */
.L_x_50:
[----:B------:R-:W-:-:S07]  /*e5d0*/  MOV R0, UR4 ;  /* 0x0000000400007c02 */ /* 0x000fce0008000f00 */
.L_x_197:
[----:B--2---:R2:W3:Y:S02]  /*e5e0*/  SYNCS.PHASECHK.TRANS64.TRYWAIT P0, [R0+URZ+0xb0], R7 ;  /* 0x0000b007000075a7 */ /* 0x0044e400080011ff */
[----:B---3--:R-:W-:Y:S05]  /*e5f0*/  @!P0 NANOSLEEP.SYNCS 0x989680 ;  /* 0x009896800000895d */ /* 0x008fea0003900000 */
[----:B------:R-:W3:Y:S02]  /*e600*/  @!P0 SYNCS.PHASECHK.TRANS64 P0, [R0+URZ+0xb0], R7 ;  /* 0x0000b007000085a7 */ /* 0x000ee400080010ff */
[----:B---3--:R-:W-:Y:S05]  /*e610*/  @!P0 BRA `(.L_x_197) ;  /* 0xfffffffc00f08947 */ /* 0x008fea000383ffff */
[----:B------:R-:W-:Y:S05]  /*e620*/  BRA `(.L_x_198) ;  /* 0xffffff4400c07947 */ /* 0x000fea000383ffff */
.L_x_51:
[----:B--2---:R2:W3:Y:S02]  /*e630*/  SYNCS.PHASECHK.TRANS64.TRYWAIT P1, [R0+URZ+0xa0], R5 ;  /* 0x0000a005000075a7 */ /* 0x0044e400080211ff */
[----:B---3--:R-:W-:Y:S05]  /*e640*/  @!P1 NANOSLEEP.SYNCS 0x989680 ;  /* 0x009896800000995d */ /* 0x008fea0003900000 */
[----:B------:R-:W3:Y:S02]  /*e650*/  @!P1 SYNCS.PHASECHK.TRANS64 P1, [R0+URZ+0xa0], R5 ;  /* 0x0000a005000095a7 */ /* 0x000ee400080210ff */
[----:B---3--:R-:W-:Y:S05]  /*e660*/  @!P1 BRA `(.L_x_51) ;  /* 0xfffffffc00f09947 */ /* 0x008fea000383ffff */
[----:B------:R-:W-:Y:S05]  /*e670*/  BRA `(.L_x_199) ;  /* 0xffffff4400f07947 */ /* 0x000fea000383ffff */
.L_x_54:
[----:B------:R-:W-:-:S07]  /*e680*/  MOV R0, UR4 ;  /* 0x0000000400007c02 */ /* 0x000fce0008000f00 */
.L_x_200:
[----:B--2---:R2:W3:Y:S02]  /*e690*/  SYNCS.PHASECHK.TRANS64.TRYWAIT P0, [R0+URZ+0xb0], R3 ;  /* 0x0000b003000075a7 */ /* 0x0044e400080011ff */
[----:B---3--:R-:W-:Y:S05]  /*e6a0*/  @!P0 NANOSLEEP.SYNCS 0x989680 ;  /* 0x009896800000895d */ /* 0x008fea0003900000 */
[----:B------:R-:W3:Y:S02]  /*e6b0*/  @!P0 SYNCS.PHASECHK.TRANS64 P0, [R0+URZ+0xb0], R3 ;  /* 0x0000b003000085a7 */ /* 0x000ee400080010ff */
[----:B---3--:R-:W-:Y:S05]  /*e6c0*/  @!P0 BRA `(.L_x_200) ;  /* 0xfffffffc00f08947 */ /* 0x008fea000383ffff */
[----:B------:R-:W-:Y:S05]  /*e6d0*/  BRA `(.L_x_53) ;  /* 0xffffff4800447947 */ /* 0x000fea000383ffff */
.L_x_63:
[----:B--2---:R-:W-:-:S04]  /*e6e0*/  MOV R5, UR5 ;  /* 0x0000000500057c02 */ /* 0x004fc80008000f00 */
[----:B------:R2:W3:Y:S03]  /*e6f0*/  SYNCS.PHASECHK.TRANS64.TRYWAIT P0, [R5+URZ+0x8], R6 ;  /* 0x00000806050075a7 */ /* 0x0004e600080011ff */
[----:B---3--:R-:W-:Y:S05]  /*e700*/  @!P0 NANOSLEEP.SYNCS 0x989680 ;  /* 0x009896800000895d */ /* 0x008fea0003900000 */
[----:B------:R-:W3:Y:S02]  /*e710*/  @!P0 SYNCS.PHASECHK.TRANS64 P0, [R5+URZ+0x8], R6 ;  /* 0x00000806050085a7 */ /* 0x000ee400080010ff */
[----:B---3--:R-:W-:Y:S05]  /*e720*/  @!P0 BRA `(.L_x_63) ;  /* 0xfffffffc00ec8947 */ /* 0x008fea000383ffff */
[----:B------:R-:W-:Y:S05]  /*e730*/  BRA `(.L_x_62) ;  /* 0xffffff4800f87947 */ /* 0x000fea000383ffff */
.L_x_65:
[----:B------:R-:W-:Y:S01]  /*e740*/  BSSY B0, `(.L_x_201) ;  /* 0x0000006000007945 */ /* 0x000fe20003800000 */
[----:B------:R-:W-:-:S07]  /*e750*/  MOV R15, 0xffffffff ;  /* 0xffffffff000f7802 */ /* 0x000fce0000000f00 */
[----:B-12--5:R-:W-:Y:S05]  /*e760*/  WARPSYNC.COLLECTIVE R15, `(.L_x_202) ;  /* 0x000000000f0c7348 */ /* 0x026fea0003c00000 */
[----:B------:R-:W-:Y:S02]  /*e770*/  ELECT P6, UR79, PT ;  /* 0x00000000004f782f */ /* 0x000fe400038c0000 */
[----:B------:R-:W-:Y:S01]  /*e780*/  MOV R14, UR79 ;  /* 0x0000004f000e7c02 */ /* 0x000fe20008000f00 */
[----:B-12--5:R-:W-:Y:S10]  /*e790*/  ENDCOLLECTIVE ;  /* 0x000000000000791b */ /* 0x026ff40003800000 */
.L_x_202:
[----:B------:R-:W-:Y:S05]  /*e7a0*/  BSYNC B0 ;  /* 0x0000000000007941 */ /* 0x000fea0003800000 */
.L_x_201:
[----:B------:R-:W-:Y:S05]  /*e7b0*/  BRA `(.L_x_203) ;  /* 0xffffff4c00287947 */ /* 0x000fea000383ffff */
.L_x_67:
[----:B--2---:R-:W-:-:S04]  /*e7c0*/  MOV R3, UR5 ;  /* 0x0000000500037c02 */ /* 0x004fc80008000f00 */
[----:B------:R2:W3:Y:S03]  /*e7d0*/  SYNCS.PHASECHK.TRANS64.TRYWAIT P0, [R3+URZ+0x8], R4 ;  /* 0x00000804030075a7 */ /* 0x0004e600080011ff */
[----:B---3--:R-:W-:Y:S05]  /*e7e0*/  @!P0 NANOSLEEP.SYNCS 0x989680 ;  /* 0x009896800000895d */ /* 0x008fea0003900000 */
[----:B------:R-:W3:Y:S02]  /*e7f0*/  @!P0 SYNCS.PHASECHK.TRANS64 P0, [R3+URZ+0x8], R4 ;  /* 0x00000804030085a7 */ /* 0x000ee400080010ff */
[----:B---3--:R-:W-:Y:S05]  /*e800*/  @!P0 BRA `(.L_x_67) ;  /* 0xfffffffc00ec8947 */ /* 0x008fea000383ffff */
[----:B------:R-:W-:Y:S05]  /*e810*/  BRA `(.L_x_66) ;  /* 0xffffff4c002c7947 */ /* 0x000fea000383ffff */
.L_x_68:
[----:B-1----:R1:W2:Y:S02]  /*e820*/  SYNCS.PHASECHK.TRANS64.TRYWAIT P0, [R0+URZ+0xa0], R5 ;  /* 0x0000a005000075a7 */ /* 0x0022a400080011ff */
[----:B--2---:R-:W-:Y:S05]  /*e830*/  @!P0 NANOSLEEP.SYNCS 0x989680 ;  /* 0x009896800000895d */ /* 0x004fea0003900000 */
[----:B------:R-:W2:Y:S02]  /*e840*/  @!P0 SYNCS.PHASECHK.TRANS64 P0, [R0+URZ+0xa0], R5 ;  /* 0x0000a005000085a7 */ /* 0x000ea400080010ff */
[----:B--2---:R-:W-:Y:S05]  /*e850*/  @!P0 BRA `(.L_x_68) ;  /* 0xfffffffc00f08947 */ /* 0x004fea000383ffff */
[----:B------:R-:W-:Y:S05]  /*e860*/  BRA `(.L_x_204) ;  /* 0xffffff5000187947 */ /* 0x000fea000383ffff */
.L_x_70:
[----:B------:R-:W-:-:S07]  /*e870*/  MOV R0, UR31 ;  /* 0x0000001f00007c02 */ /* 0x000fce0008000f00 */
.L_x_205:
[----:B-1----:R1:W2:Y:S02]  /*e880*/  SYNCS.PHASECHK.TRANS64.TRYWAIT P0, [R0+URZ+0xd0], R5 ;  /* 0x0000d005000075a7 */ /* 0x0022a400080011ff */
[----:B--2---:R-:W-:Y:S05]  /*e890*/  @!P0 NANOSLEEP.SYNCS 0x989680 ;  /* 0x009896800000895d */ /* 0x004fea0003900000 */
[----:B------:R-:W2:Y:S02]  /*e8a0*/  @!P0 SYNCS.PHASECHK.TRANS64 P0, [R0+URZ+0xd0], R5 ;  /* 0x0000d005000085a7 */ /* 0x000ea400080010ff */
[----:B--2---:R-:W-:Y:S05]  /*e8b0*/  @!P0 BRA `(.L_x_205) ;  /* 0xfffffffc00f08947 */ /* 0x004fea000383ffff */
[----:B------:R-:W-:Y:S05]  /*e8c0*/  BRA `(.L_x_206) ;  /* 0xffffff5000647947 */ /* 0x000fea000383ffff */
.L_x_73:
[----:B------:R-:W-:Y:S07]  /*e8d0*/  MOV R0, UR5 ;  /* 0x0000000500007c02 */ /* 0x000fee0008000f00 */
.L_x_207:
[----:B-1----:R1:W2:Y:S02]  /*e8e0*/  SYNCS.PHASECHK.TRANS64.TRYWAIT P0, [R0+URZ], R5 ;  /* 0x00000005000075a7 */ /* 0x0022a400080011ff */
[----:B--2---:R-:W-:Y:S05]  /*e8f0*/  @!P0 NANOSLEEP.SYNCS 0x989680 ;  /* 0x009896800000895d */ /* 0x004fea0003900000 */
[----:B------:R-:W2:Y:S02]  /*e900*/  @!P0 SYNCS.PHASECHK.TRANS64 P0, [R0+URZ], R5 ;  /* 0x00000005000085a7 */ /* 0x000ea400080010ff */
[----:B--2---:R-:W-:Y:S05]  /*e910*/  @!P0 BRA `(.L_x_207) ;  /* 0xfffffffc00f08947 */ /* 0x004fea000383ffff */
[----:B------:R-:W-:Y:S05]  /*e920*/  BRA `(.L_x_72) ;  /* 0xffffff5000787947 */ /* 0x000fea000383ffff */
.L_x_77:
[----:B-1----:R-:W-:-:S07]  /*e930*/  MOV R0, UR4 ;  /* 0x0000000400007c02 */ /* 0x002fce0008000f00 */
.L_x_208:
[----:B-1----:R1:W2:Y:S02]  /*e940*/  SYNCS.PHASECHK.TRANS64.TRYWAIT P0, [R0+URZ], R3 ;  /* 0x00000003000075a7 */ /* 0x0022a400080011ff */
[----:B--2---:R-:W-:Y:S05]  /*e950*/  @!P0 NANOSLEEP.SYNCS 0x989680 ;  /* 0x009896800000895d */ /* 0x004fea0003900000 */
[----:B------:R-:W2:Y:S02]  /*e960*/  @!P0 SYNCS.PHASECHK.TRANS64 P0, [R0+URZ], R3 ;  /* 0x00000003000085a7 */ /* 0x000ea400080010ff */
[----:B--2---:R-:W-:Y:S05]  /*e970*/  @!P0 BRA `(.L_x_208) ;  /* 0xfffffffc00f08947 */ /* 0x004fea000383ffff */
[----:B------:R-:W-:Y:S05]  /*e980*/  BRA `(.L_x_209) ;  /* 0xffffff54006c7947 */ /* 0x000fea000383ffff */
.L_x_80:
[----:B------:R-:W-:-:S07]  /*e990*/  MOV R0, UR26 ;  /* 0x0000001a00007c02 */ /* 0x000fce0008000f00 */
.L_x_210:
[----:B-1----:R1:W2:Y:S02]  /*e9a0*/  SYNCS.PHASECHK.TRANS64.TRYWAIT P1, [R0+URZ+0x100], R3 ;  /* 0x00010003000075a7 */ /* 0x0022a400080211ff */
[----:B--2---:R-:W-:Y:S05]  /*e9b0*/  @!P1 NANOSLEEP.SYNCS 0x989680 ;  /* 0x009896800000995d */ /* 0x004fea0003900000 */
[----:B------:R-:W2:Y:S02]  /*e9c0*/  @!P1 SYNCS.PHASECHK.TRANS64 P1, [R0+URZ+0x100], R3 ;  /* 0x00010003000095a7 */ /* 0x000ea400080210ff */
[----:B--2---:R-:W-:Y:S05]  /*e9d0*/  @!P1 BRA `(.L_x_210) ;  /* 0xfffffffc00f09947 */ /* 0x004fea000383ffff */
[----:B------:R-:W-:Y:S05]  /*e9e0*/  BRA `(.L_x_211) ;  /* 0xffffff5400b87947 */ /* 0x000fea000383ffff */
.L_x_85:
[----:B--2---:R2:W3:Y:S02]  /*e9f0*/  SYNCS.PHASECHK.TRANS64.TRYWAIT P0, [R8+URZ+0xa0], R5 ;  /* 0x0000a005080075a7 */ /* 0x0044e400080011ff */
[----:B---3--:R-:W-:Y:S05]  /*ea00*/  @!P0 NANOSLEEP.SYNCS 0x989680 ;  /* 0x009896800000895d */ /* 0x008fea0003900000 */
[----:B------:R-:W3:Y:S02]  /*ea10*/  @!P0 SYNCS.PHASECHK.TRANS64 P0, [R8+URZ+0xa0], R5 ;  /* 0x0000a005080085a7 */ /* 0x000ee400080010ff */
[----:B---3--:R-:W-:Y:S05]  /*ea20*/  @!P0 BRA `(.L_x_85) ;  /* 0xfffffffc00f08947 */ /* 0x008fea000383ffff */
[----:B------:R-:W-:Y:S05]  /*ea30*/  BRA `(.L_x_212) ;  /* 0xffffff5800e87947 */ /* 0x000fea000383ffff */
.L_x_88:
[----:B------:R-:W-:Y:S07]  /*ea40*/  MOV R0, UR21 ;  /* 0x0000001500007c02 */ /* 0x000fee0008000f00 */
.L_x_213:
[----:B--2---:R2:W3:Y:S02]  /*ea50*/  SYNCS.PHASECHK.TRANS64.TRYWAIT P1, [R0+URZ+0x98], R7 ;  /* 0x00009807000075a7 */ /* 0x0044e400080211ff */
[----:B---3--:R-:W-:Y:S05]  /*ea60*/  @!P1 NANOSLEEP.SYNCS 0x989680 ;  /* 0x009896800000995d */ /* 0x008fea0003900000 */
[----:B------:R-:W3:Y:S02]  /*ea70*/  @!P1 SYNCS.PHASECHK.TRANS64 P1, [R0+URZ+0x98], R7 ;  /* 0x00009807000095a7 */ /* 0x000ee400080210ff */
[----:B---3--:R-:W-:Y:S05]  /*ea80*/  @!P1 BRA `(.L_x_213) ;  /* 0xfffffffc00f09947 */ /* 0x008fea000383ffff */
[----:B------:R-:W-:Y:S05]  /*ea90*/  BRA `(.L_x_87) ;  /* 0xffffff6000687947 */ /* 0x000fea000383ffff */
.L_x_91:
[----:B--2---:R-:W-:Y:S07]  /*eaa0*/  MOV R0, UR21 ;  /* 0x0000001500007c02 */ /* 0x004fee0008000f00 */
.L_x_214:
[----:B--2---:R2:W3:Y:S02]  /*eab0*/  SYNCS.PHASECHK.TRANS64.TRYWAIT P0, [R0+URZ+0x70], R5 ;  /* 0x00007005000075a7 */ /* 0x0044e400080011ff */
[----:B---3--:R-:W-:Y:S05]  /*eac0*/  @!P0 NANOSLEEP.SYNCS 0x989680 ;  /* 0x009896800000895d */ /* 0x008fea0003900000 */
[----:B------:R-:W3:Y:S02]  /*ead0*/  @!P0 SYNCS.PHASECHK.TRANS64 P0, [R0+URZ+0x70], R5 ;  /* 0x00007005000085a7 */ /* 0x000ee400080010ff */
[----:B---3--:R-:W-:Y:S05]  /*eae0*/  @!P0 BRA `(.L_x_214) ;  /* 0xfffffffc00f08947 */ /* 0x008fea000383ffff */
[----:B------:R-:W-:Y:S05]  /*eaf0*/  BRA `(.L_x_215) ;  /* 0xffffff6000c07947 */ /* 0x000fea000383ffff */
.L_x_92:
[----:B------:R-:W-:Y:S07]  /*eb00*/  MOV R0, UR21 ;  /* 0x0000001500007c02 */ /* 0x000fee0008000f00 */
.L_x_216:
[----:B--2---:R2:W3:Y:S02]  /*eb10*/  SYNCS.PHASECHK.TRANS64.TRYWAIT P0, [R0+URZ+0x78], R5 ;  /* 0x00007805000075a7 */ /* 0x0044e400080011ff */
[----:B---3--:R-:W-:Y:S05]  /*eb20*/  @!P0 NANOSLEEP.SYNCS 0x989680 ;  /* 0x009896800000895d */ /* 0x008fea0003900000 */
[----:B------:R-:W3:Y:S02]  /*eb30*/  @!P0 SYNCS.PHASECHK.TRANS64 P0, [R0+URZ+0x78], R5 ;  /* 0x00007805000085a7 */ /* 0x000ee400080010ff */
[----:B---3--:R-:W-:Y:S05]  /*eb40*/  @!P0 BRA `(.L_x_216) ;  /* 0xfffffffc00f08947 */ /* 0x008fea000383ffff */
[----:B------:R-:W-:Y:S05]  /*eb50*/  BRA `(.L_x_217) ;  /* 0xffffff6400007947 */ /* 0x000fea000383ffff */
.L_x_93:
[----:B------:R-:W-:Y:S07]  /*eb60*/  MOV R0, UR21 ;  /* 0x0000001500007c02 */ /* 0x000fee0008000f00 */
.L_x_218:
[----:B--2---:R2:W3:Y:S02]  /*eb70*/  SYNCS.PHASECHK.TRANS64.TRYWAIT P0, [R0+URZ+0x80], R5 ;  /* 0x00008005000075a7 */ /* 0x0044e400080011ff */
[----:B---3--:R-:W-:Y:S05]  /*eb80*/  @!P0 NANOSLEEP.SYNCS 0x989680 ;  /* 0x009896800000895d */ /* 0x008fea0003900000 */
[----:B------:R-:W3:Y:S02]  /*eb90*/  @!P0 SYNCS.PHASECHK.TRANS64 P0, [R0+URZ+0x80], R5 ;  /* 0x00008005000085a7 */ /* 0x000ee400080010ff */
[----:B---3--:R-:W-:Y:S05]  /*eba0*/  @!P0 BRA `(.L_x_218) ;  /* 0xfffffffc00f08947 */ /* 0x008fea000383ffff */
[----:B------:R-:W-:Y:S05]  /*ebb0*/  BRA `(.L_x_219) ;  /* 0xffffff6400447947 */ /* 0x000fea000383ffff */
.L_x_94:
[----:B------:R-:W-:Y:S07]  /*ebc0*/  MOV R0, UR21 ;  /* 0x0000001500007c02 */ /* 0x000fee0008000f00 */
.L_x_220:
[----:B--2---:R2:W3:Y:S02]  /*ebd0*/  SYNCS.PHASECHK.TRANS64.TRYWAIT P0, [R0+URZ+0x88], R5 ;  /* 0x00008805000075a7 */ /* 0x0044e400080011ff */
[----:B---3--:R-:W-:Y:S05]  /*ebe0*/  @!P0 NANOSLEEP.SYNCS 0x989680 ;  /* 0x009896800000895d */ /* 0x008fea0003900000 */
[----:B------:R-:W3:Y:S02]  /*ebf0*/  @!P0 SYNCS.PHASECHK.TRANS64 P0, [R0+URZ+0x88], R5 ;  /* 0x00008805000085a7 */ /* 0x000ee400080010ff */
[----:B---3--:R-:W-:Y:S05]  /*ec00*/  @!P0 BRA `(.L_x_220) ;  /* 0xfffffffc00f08947 */ /* 0x008fea000383ffff */
[----:B------:R-:W-:Y:S05]  /*ec10*/  BRA `(.L_x_221) ;  /* 0xffffff64008c7947 */ /* 0x000fea000383ffff */
.L_x_95:
[----:B------:R-:W-:Y:S07]  /*ec20*/  MOV R7, UR21 ;  /* 0x0000001500077c02 */ /* 0x000fee0008000f00 */
.L_x_222:
[----:B--2---:R2:W3:Y:S02]  /*ec30*/  SYNCS.PHASECHK.TRANS64.TRYWAIT P0, [R7+URZ+0x70], R4 ;  /* 0x00007004070075a7 */ /* 0x0044e400080011ff */
[----:B---3--:R-:W-:Y:S05]  /*ec40*/  @!P0 NANOSLEEP.SYNCS 0x989680 ;  /* 0x009896800000895d */ /* 0x008fea0003900000 */
[----:B------:R-:W3:Y:S02]  /*ec50*/  @!P0 SYNCS.PHASECHK.TRANS64 P0, [R7+URZ+0x70], R4 ;  /* 0x00007004070085a7 */ /* 0x000ee400080010ff */
[----:B---3--:R-:W-:Y:S05]  /*ec60*/  @!P0 BRA `(.L_x_222) ;  /* 0xfffffffc00f08947 */ /* 0x008fea000383ffff */
[----:B------:R-:W-:Y:S05]  /*ec70*/  BRA `(.L_x_223) ;  /* 0xffffff6400d87947 */ /* 0x000fea000383ffff */
.L_x_96:
[----:B------:R-:W-:Y:S07]  /*ec80*/  MOV R7, UR21 ;  /* 0x0000001500077c02 */ /* 0x000fee0008000f00 */
.L_x_224:
[----:B--2---:R2:W3:Y:S02]  /*ec90*/  SYNCS.PHASECHK.TRANS64.TRYWAIT P0, [R7+URZ+0x78], R4 ;  /* 0x00007804070075a7 */ /* 0x0044e400080011ff */
[----:B---3--:R-:W-:Y:S05]  /*eca0*/  @!P0 NANOSLEEP.SYNCS 0x989680 ;  /* 0x009896800000895d */ /* 0x008fea0003900000 */
[----:B------:R-:W3:Y:S02]  /*ecb0*/  @!P0 SYNCS.PHASECHK.TRANS64 P0, [R7+URZ+0x78], R4 ;  /* 0x00007804070085a7 */ /* 0x000ee400080010ff */
[----:B---3--:R-:W-:Y:S05]  /*ecc0*/  @!P0 BRA `(.L_x_224) ;  /* 0xfffffffc00f08947 */ /* 0x008fea000383ffff */
[----:B------:R-:W-:Y:S05]  /*ecd0*/  BRA `(.L_x_225) ;  /* 0xffffff6800207947 */ /* 0x000fea000383ffff */
.L_x_97:
[----:B------:R-:W-:Y:S07]  /*ece0*/  MOV R7, UR21 ;  /* 0x0000001500077c02 */ /* 0x000fee0008000f00 */
.L_x_226:
[----:B--2---:R2:W3:Y:S02]  /*ecf0*/  SYNCS.PHASECHK.TRANS64.TRYWAIT P0, [R7+URZ+0x80], R4 ;  /* 0x00008004070075a7 */ /* 0x0044e400080011ff */
[----:B---3--:R-:W-:Y:S05]  /*ed00*/  @!P0 NANOSLEEP.SYNCS 0x989680 ;  /* 0x009896800000895d */ /* 0x008fea0003900000 */
[----:B------:R-:W3:Y:S02]  /*ed10*/  @!P0 SYNCS.PHASECHK.TRANS64 P0, [R7+URZ+0x80], R4 ;  /* 0x00008004070085a7 */ /* 0x000ee400080010ff */
[----:B---3--:R-:W-:Y:S05]  /*ed20*/  @!P0 BRA `(.L_x_226) ;  /* 0xfffffffc00f08947 */ /* 0x008fea000383ffff */
[----:B------:R-:W-:Y:S05]  /*ed30*/  BRA `(.L_x_227) ;  /* 0xffffff6800687947 */ /* 0x000fea000383ffff */
.L_x_98:
[----:B------:R-:W-:Y:S07]  /*ed40*/  MOV R7, UR21 ;  /* 0x0000001500077c02 */ /* 0x000fee0008000f00 */
.L_x_228:
[----:B--2---:R2:W3:Y:S02]  /*ed50*/  SYNCS.PHASECHK.TRANS64.TRYWAIT P0, [R7+URZ+0x88], R4 ;  /* 0x00008804070075a7 */ /* 0x0044e400080011ff */
[----:B---3--:R-:W-:Y:S05]  /*ed60*/  @!P0 NANOSLEEP.SYNCS 0x989680 ;  /* 0x009896800000895d */ /* 0x008fea0003900000 */
[----:B------:R-:W3:Y:S02]  /*ed70*/  @!P0 SYNCS.PHASECHK.TRANS64 P0, [R7+URZ+0x88], R4 ;  /* 0x00008804070085a7 */ /* 0x000ee400080010ff */
[----:B---3--:R-:W-:Y:S05]  /*ed80*/  @!P0 BRA `(.L_x_228) ;  /* 0xfffffffc00f08947 */ /* 0x008fea000383ffff */
[----:B------:R-:W-:Y:S05]  /*ed90*/  BRA `(.L_x_229) ;  /* 0xffffff6800b47947 */ /* 0x000fea000383ffff */
.L_x_100:
[----:B------:R-:W-:-:S07]  /*eda0*/  MOV R0, UR21 ;  /* 0x0000001500007c02 */ /* 0x000fce0008000f00 */
.L_x_230:
[----:B---3--:R3:W4:Y:S02]  /*edb0*/  SYNCS.PHASECHK.TRANS64.TRYWAIT P0, [R0+URZ+0x70], R5 ;  /* 0x00007005000075a7 */ /* 0x00872400080011ff */
[----:B----4-:R-:W-:Y:S05]  /*edc0*/  @!P0 NANOSLEEP.SYNCS 0x989680 ;  /* 0x009896800000895d */ /* 0x010fea0003900000 */
[----:B------:R-:W4:Y:S02]  /*edd0*/  @!P0 SYNCS.PHASECHK.TRANS64 P0, [R0+URZ+0x70], R5 ;  /* 0x00007005000085a7 */ /* 0x000f2400080010ff */
[----:B----4-:R-:W-:Y:S05]  /*ede0*/  @!P0 BRA `(.L_x_230) ;  /* 0xfffffffc00f08947 */ /* 0x010fea000383ffff */
[----:B------:R-:W-:Y:S05]  /*edf0*/  BRA `(.L_x_231) ;  /* 0xffffff6c00247947 */ /* 0x000fea000383ffff */
.L_x_101:
[----:B---3--:R-:W-:-:S07]  /*ee00*/  MOV R0, UR21 ;  /* 0x0000001500007c02 */ /* 0x008fce0008000f00 */
.L_x_232:
[----:B---3--:R3:W4:Y:S02]  /*ee10*/  SYNCS.PHASECHK.TRANS64.TRYWAIT P0, [R0+URZ+0x78], R5 ;  /* 0x00007805000075a7 */ /* 0x00872400080011ff */
[----:B----4-:R-:W-:Y:S05]  /*ee20*/  @!P0 NANOSLEEP.SYNCS 0x989680 ;  /* 0x009896800000895d */ /* 0x010fea0003900000 */
[----:B------:R-:W4:Y:S02]  /*ee30*/  @!P0 SYNCS.PHASECHK.TRANS64 P0, [R0+URZ+0x78], R5 ;  /* 0x00007805000085a7 */ /* 0x000f2400080010ff */
[----:B----4-:R-:W-:Y:S05]  /*ee40*/  @!P0 BRA `(.L_x_232) ;  /* 0xfffffffc00f08947 */ /* 0x010fea000383ffff */
[----:B------:R-:W-:Y:S05]  /*ee50*/  BRA `(.L_x_233) ;  /* 0xffffff6c00147947 */ /* 0x000fea000383ffff */
.L_x_102:
[----:B------:R-:W-:-:S07]  /*ee60*/  MOV R2, UR21 ;  /* 0x0000001500027c02 */ /* 0x000fce0008000f00 */
.L_x_234:
[----:B---3--:R3:W4:Y:S02]  /*ee70*/  SYNCS.PHASECHK.TRANS64.TRYWAIT P0, [R2+URZ+0x80], R5 ;  /* 0x00008005020075a7 */ /* 0x00872400080011ff */
[----:B----4-:R-:W-:Y:S05]  /*ee80*/  @!P0 NANOSLEEP.SYNCS 0x989680 ;  /* 0x009896800000895d */ /* 0x010fea0003900000 */
[----:B------:R-:W4:Y:S02]  /*ee90*/  @!P0 SYNCS.PHASECHK.TRANS64 P0, [R2+URZ+0x80], R5 ;  /* 0x00008005020085a7 */ /* 0x000f2400080010ff */
[----:B----4-:R-:W-:Y:S05]  /*eea0*/  @!P0 BRA `(.L_x_234) ;  /* 0xfffffffc00f08947 */ /* 0x010fea000383ffff */
[----:B------:R-:W-:Y:S05]  /*eeb0*/  BRA `(.L_x_235) ;  /* 0xffffff6c00087947 */ /* 0x000fea000383ffff */
.L_x_104:
[----:B-1----:R1:W2:Y:S02]  /*eec0*/  SYNCS.PHASECHK.TRANS64.TRYWAIT P0, [R0+URZ+0xa0], R3 ;  /* 0x0000a003000075a7 */ /* 0x0022a400080011ff */
[----:B--2---:R-:W-:Y:S05]  /*eed0*/  @!P0 NANOSLEEP.SYNCS 0x989680 ;  /* 0x009896800000895d */ /* 0x004fea0003900000 */
[----:B------:R-:W2:Y:S02]  /*eee0*/  @!P0 SYNCS.PHASECHK.TRANS64 P0, [R0+URZ+0xa0], R3 ;  /* 0x0000a003000085a7 */ /* 0x000ea400080010ff */
[----:B--2---:R-:W-:Y:S05]  /*eef0*/  @!P0 BRA `(.L_x_104) ;  /* 0xfffffffc00f08947 */ /* 0x004fea000383ffff */
[----:B------:R-:W-:Y:S05]  /*ef00*/  BRA `(.L_x_236) ;  /* 0xffffff6c00d87947 */ /* 0x000fea000383ffff */
.L_x_115:
[----:B-1----:R-:W-:Y:S04]  /*ef10*/  MOV R0, UR43 ;  /* 0x0000002b00007c02 */ /* 0x002fe80008000f00 */
[----:B------:R1:W3:Y:S03]  /*ef20*/  SYNCS.PHASECHK.TRANS64.TRYWAIT P1, [R0+URZ+0x50], R5 ;  /* 0x00005005000075a7 */ /* 0x0002e600080211ff */
[----:B---3--:R-:W-:Y:S05]  /*ef30*/  @!P1 NANOSLEEP.SYNCS 0x989680 ;  /* 0x009896800000995d */ /* 0x008fea0003900000 */
[----:B------:R-:W3:Y:S02]  /*ef40*/  @!P1 SYNCS.PHASECHK.TRANS64 P1, [R0+URZ+0x50], R5 ;  /* 0x00005005000095a7 */ /* 0x000ee400080210ff */
[----:B---3--:R-:W-:Y:S05]  /*ef50*/  @!P1 BRA `(.L_x_115) ;  /* 0xfffffffc00ec9947 */ /* 0x008fea000383ffff */
[----:B------:R-:W-:Y:S05]  /*ef60*/  BRA `(.L_x_114) ;  /* 0xffffff7c00c07947 */ /* 0x000fea000383ffff */
.L_x_117:
[----:B-1----:R1:W4:Y:S02]  /*ef70*/  SYNCS.PHASECHK.TRANS64.TRYWAIT P0, [R116+URZ+0xc0], R3 ;  /* 0x0000c003740075a7 */ /* 0x00232400080011ff */
[----:B----4-:R-:W-:Y:S05]  /*ef80*/  @!P0 NANOSLEEP.SYNCS 0x989680 ;  /* 0x009896800000895d */ /* 0x010fea0003900000 */
[----:B------:R-:W4:Y:S02]  /*ef90*/  @!P0 SYNCS.PHASECHK.TRANS64 P0, [R116+URZ+0xc0], R3 ;  /* 0x0000c003740085a7 */ /* 0x000f2400080010ff */
[----:B----4-:R-:W-:Y:S05]  /*efa0*/  @!P0 BRA `(.L_x_117) ;  /* 0xfffffffc00f08947 */ /* 0x010fea000383ffff */
[----:B------:R-:W-:Y:S05]  /*efb0*/  BRA `(.L_x_116) ;  /* 0xffffff7c00f87947 */ /* 0x000fea000383ffff */
.L_x_126:
[----:B-1----:R1:W2:Y:S02]  /*efc0*/  SYNCS.PHASECHK.TRANS64.TRYWAIT P0, [R3+URZ+0x50], R0 ;  /* 0x00005000030075a7 */ /* 0x0022a400080011ff */
[----:B--2---:R-:W-:Y:S05]  /*efd0*/  @!P0 NANOSLEEP.SYNCS 0x989680 ;  /* 0x009896800000895d */ /* 0x004fea0003900000 */
[----:B------:R-:W2:Y:S02]  /*efe0*/  @!P0 SYNCS.PHASECHK.TRANS64 P0, [R3+URZ+0x50], R0 ;  /* 0x00005000030085a7 */ /* 0x000ea400080010ff */
[----:B--2---:R-:W-:Y:S05]  /*eff0*/  @!P0 BRA `(.L_x_126) ;  /* 0xfffffffc00f08947 */ /* 0x004fea000383ffff */
[----:B------:R-:W-:Y:S05]  /*f000*/  BRA `(.L_x_125) ;  /* 0xffffff8c00247947 */ /* 0x000fea000383ffff */
.L_x_134:
[----:B-1----:R1:W2:Y:S02]  /*f010*/  SYNCS.PHASECHK.TRANS64.TRYWAIT P0, [R123+URZ+0x50], R4 ;  /* 0x000050047b0075a7 */ /* 0x0022a400080011ff */
[----:B--2---:R-:W-:Y:S05]  /*f020*/  @!P0 NANOSLEEP.SYNCS 0x989680 ;  /* 0x009896800000895d */ /* 0x004fea0003900000 */
[----:B------:R-:W2:Y:S02]  /*f030*/  @!P0 SYNCS.PHASECHK.TRANS64 P0, [R123+URZ+0x50], R4 ;  /* 0x000050047b0085a7 */ /* 0x000ea400080010ff */
[----:B--2---:R-:W-:Y:S05]  /*f040*/  @!P0 BRA `(.L_x_134) ;  /* 0xfffffffc00f08947 */ /* 0x004fea000383ffff */
[----:B------:R-:W-:Y:S05]  /*f050*/  BRA `(.L_x_133) ;  /* 0xffffff9800987947 */ /* 0x000fea000383ffff */
.L_x_142:
[----:B-1----:R1:W2:Y:S02]  /*f060*/  SYNCS.PHASECHK.TRANS64.TRYWAIT P0, [R123+URZ+0x50], R4 ;  /* 0x000050047b0075a7 */ /* 0x0022a400080011ff */
[----:B--2---:R-:W-:Y:S05]  /*f070*/  @!P0 NANOSLEEP.SYNCS 0x989680 ;  /* 0x009896800000895d */ /* 0x004fea0003900000 */
[----:B------:R-:W2:Y:S02]  /*f080*/  @!P0 SYNCS.PHASECHK.TRANS64 P0, [R123+URZ+0x50], R4 ;  /* 0x000050047b0085a7 */ /* 0x000ea400080010ff */
[----:B--2---:R-:W-:Y:S05]  /*f090*/  @!P0 BRA `(.L_x_142) ;  /* 0xfffffffc00f08947 */ /* 0x004fea000383ffff */
[----:B------:R-:W-:Y:S05]  /*f0a0*/  BRA `(.L_x_141) ;  /* 0xffffffa800107947 */ /* 0x000fea000383ffff */
.L_x_150:
[----:B-1----:R1:W2:Y:S02]  /*f0b0*/  SYNCS.PHASECHK.TRANS64.TRYWAIT P0, [R124+URZ+0x50], R7 ;  /* 0x000050077c0075a7 */ /* 0x0022a400080011ff */
[----:B--2---:R-:W-:Y:S05]  /*f0c0*/  @!P0 NANOSLEEP.SYNCS 0x989680 ;  /* 0x009896800000895d */ /* 0x004fea0003900000 */
[----:B------:R-:W2:Y:S02]  /*f0d0*/  @!P0 SYNCS.PHASECHK.TRANS64 P0, [R124+URZ+0x50], R7 ;  /* 0x000050077c0085a7 */ /* 0x000ea400080010ff */
[----:B--2---:R-:W-:Y:S05]  /*f0e0*/  @!P0 BRA `(.L_x_150) ;  /* 0xfffffffc00f08947 */ /* 0x004fea000383ffff */
[----:B------:R-:W-:Y:S05]  /*f0f0*/  BRA `(.L_x_149) ;  /* 0xffffffb4008c7947 */ /* 0x000fea000383ffff */
.L_x_158:
[----:B-1----:R1:W2:Y:S02]  /*f100*/  SYNCS.PHASECHK.TRANS64.TRYWAIT P0, [R40+URZ+0x50], R7 ;  /* 0x00005007280075a7 */ /* 0x0022a400080011ff */
[----:B--2---:R-:W-:Y:S05]  /*f110*/  @!P0 NANOSLEEP.SYNCS 0x989680 ;  /* 0x009896800000895d */ /* 0x004fea0003900000 */
[----:B------:R-:W2:Y:S02]  /*f120*/  @!P0 SYNCS.PHASECHK.TRANS64 P0, [R40+URZ+0x50], R7 ;  /* 0x00005007280085a7 */ /* 0x000ea400080010ff */
[----:B--2---:R-:W-:Y:S05]  /*f130*/  @!P0 BRA `(.L_x_158) ;  /* 0xfffffffc00f08947 */ /* 0x004fea000383ffff */
[----:B------:R-:W-:Y:S05]  /*f140*/  BRA `(.L_x_157) ;  /* 0xffffffc4001c7947 */ /* 0x000fea000383ffff */
.L_x_166:
[----:B-1----:R1:W3:Y:S02]  /*f150*/  SYNCS.PHASECHK.TRANS64.TRYWAIT P0, [R0+URZ+0x50], R7 ;  /* 0x00005007000075a7 */ /* 0x0022e400080011ff */
[----:B---3--:R-:W-:Y:S05]  /*f160*/  @!P0 NANOSLEEP.SYNCS 0x989680 ;  /* 0x009896800000895d */ /* 0x008fea0003900000 */
[----:B------:R-:W3:Y:S02]  /*f170*/  @!P0 SYNCS.PHASECHK.TRANS64 P0, [R0+URZ+0x50], R7 ;  /* 0x00005007000085a7 */ /* 0x000ee400080010ff */
[----:B---3--:R-:W-:Y:S05]  /*f180*/  @!P0 BRA `(.L_x_166) ;  /* 0xfffffffc00f08947 */ /* 0x008fea000383ffff */
[----:B------:R-:W-:Y:S05]  /*f190*/  BRA `(.L_x_165) ;  /* 0xffffffd000a07947 */ /* 0x000fea000383ffff */
.L_x_174:
[----:B-1----:R1:W3:Y:S02]  /*f1a0*/  SYNCS.PHASECHK.TRANS64.TRYWAIT P0, [R0+URZ+0x50], R121 ;  /* 0x00005079000075a7 */ /* 0x0022e400080011ff */
[----:B---3--:R-:W-:Y:S05]  /*f1b0*/  @!P0 NANOSLEEP.SYNCS 0x989680 ;  /* 0x009896800000895d */ /* 0x008fea0003900000 */
[----:B------:R-:W3:Y:S02]  /*f1c0*/  @!P0 SYNCS.PHASECHK.TRANS64 P0, [R0+URZ+0x50], R121 ;  /* 0x00005079000085a7 */ /* 0x000ee400080010ff */
[----:B---3--:R-:W-:Y:S05]  /*f1d0*/  @!P0 BRA `(.L_x_174) ;  /* 0xfffffffc00f08947 */ /* 0x008fea000383ffff */
[----:B------:R-:W-:Y:S05]  /*f1e0*/  BRA `(.L_x_173) ;  /* 0xffffffe000247947 */ /* 0x000fea000383ffff */
        .weak           $__internal_0_$__cuda_sm10x_tcgen05_guardrail_trap_col_being_dealloced_not_returned_by_alloc
        .type           $__internal_0_$__cuda_sm10x_tcgen05_guardrail_trap_col_being_dealloced_not_returned_by_alloc,@function
        .size           $__internal_0_$__cuda_sm10x_tcgen05_guardrail_trap_col_being_dealloced_not_returned_by_alloc,($__internal_1_$__cuda_sm10x_tcgen05_guardrail_trap_phase_invalid_during_alloc - $__internal_0_$__cuda_sm10x_tcgen05_guardrail_trap_col_being_dealloced_not_returned_by_alloc)
$__internal_0_$__cuda_sm10x_tcgen05_guardrail_trap_col_being_dealloced_not_returned_by_alloc:
[----:B------:R-:W-:Y:S05]  /*f1f0*/  BPT.TRAP 0x1 ;  /* 0x000000040000795c */ /* 0x000fea0000300000 */
[----:B------:R-:W-:-:S04]  /*f200*/  HFMA2 R3, -RZ, RZ, 0, 0 ;  /* 0x00000000ff037431 */ /* 0x000fc800000001ff */
[----:B------:R-:W-:Y:S05]  /*f210*/  RET.REL.NODEC R2 `(_ZN7cutlass13device_kernelINS_4gemm6kernel13GemmUniversalIN4cute5tupleIJiiiiEEENS1_10collective13CollectiveMmaINS1_35MainloopSm100TmaUmmaWarpSpecializedILi5ELi2ELi2ENS5_IJNS4_1CILi4EEENSA_ILi1EEESC_EEEEENS5_IJNSA_ILi256EEESF_NSA_ILi32EEEEEENS_10tfloat32_tENS5_IJlSC_lEEESI_SJ_NS4_8TiledMMAINS4_8MMA_AtomIJNS4_23SM100_MMA_TF32_2x1SM_SSISI_SI_fLi256ELi256ELNS4_4UMMA5MajorE0ELSO_0ELNSN_7ScaleInE0ELSP_0EEEEEENS4_6LayoutINS5_IJSC_SC_SC_EEENS5_IJNSA_ILi0EEESU_SU_EEEEENS5_IJNS4_10UnderscoreESX_SX_EEEEENS4_18SM100_TMA_2SM_LOADENS4_14ComposedLayoutINS4_7SwizzleILi3ELi4ELi3EEENS4_18smem_ptr_flag_bitsILi32EEENSS_INS5_IJNSA_ILi8EEESG_EEENS5_IJSG_SC_EEEEEEEvNS4_8identityENS4_28SM100_TMA_2SM_LOAD_MULTICASTES1A_vS1B_EENS_8epilogue10collective18CollectiveEpilogueINS1E_23Sm100TmaWarpSpecializedILi4ELi2ELi32ELb1ELb0EEEJNS5_IJNSA_ILi128EEESF_SG_EEENS5_IJNSS_IS1J_SC_EENSS_ISG_SC_EEEEESI_SJ_SI_SJ_NS1E_6fusion15FusionCallbacksIS1I_NS1O_17LinearCombinationISI_fSI_fLNS_15FloatRoundStyleE2EEES1K_S1N_JEEENS4_5SM1004TMEM4LOAD26SM100_TMEM_LOAD_32dp32b32xENS4_13SM90_TMA_LOADES1A_NS4_39AutoVectorizingCopyWithAssumedAlignmentILi128EEENS4_14SM90_TMA_STOREES1A_S20_S20_EEEvvEEEEvNT_6ParamsE) ;  /* 0xffffff0c02787950 */ /* 0x000fea0003c3ffff */
        .weak           $__internal_1_$__cuda_sm10x_tcgen05_guardrail_trap_phase_invalid_during_alloc
        .type           $__internal_1_$__cuda_sm10x_tcgen05_guardrail_trap_phase_invalid_during_alloc,@function
        .size           $__internal_1_$__cuda_sm10x_tcgen05_guardrail_trap_phase_invalid_during_alloc,($__internal_2_$__cuda_sm10x_tcgen05_guardrail_trap_unallocated_columns_being_dealloced - $__internal_1_$__cuda_sm10x_tcgen05_guardrail_trap_phase_invalid_during_alloc)
$__internal_1_$__cuda_sm10x_tcgen05_guardrail_trap_phase_invalid_during_alloc:
[----:B------:R-:W-:Y:S05]  /*f220*/  BPT.TRAP 0x1 ;  /* 0x000000040000795c */ /* 0x000fea0000300000 */
[----:B------:R-:W-:-:S04]  /*f230*/  MOV R5, 0x0 ;  /* 0x0000000000057802 */ /* 0x000fc80000000f00 */
[----:B------:R-:W-:Y:S05]  /*f240*/  RET.REL.NODEC R4 `(_ZN7cutlass13device_kernelINS_4gemm6kernel13GemmUniversalIN4cute5tupleIJiiiiEEENS1_10collective13CollectiveMmaINS1_35MainloopSm100TmaUmmaWarpSpecializedILi5ELi2ELi2ENS5_IJNS4_1CILi4EEENSA_ILi1EEESC_EEEEENS5_IJNSA_ILi256EEESF_NSA_ILi32EEEEEENS_10tfloat32_tENS5_IJlSC_lEEESI_SJ_NS4_8TiledMMAINS4_8MMA_AtomIJNS4_23SM100_MMA_TF32_2x1SM_SSISI_SI_fLi256ELi256ELNS4_4UMMA5MajorE0ELSO_0ELNSN_7ScaleInE0ELSP_0EEEEEENS4_6LayoutINS5_IJSC_SC_SC_EEENS5_IJNSA_ILi0EEESU_SU_EEEEENS5_IJNS4_10UnderscoreESX_SX_EEEEENS4_18SM100_TMA_2SM_LOADENS4_14ComposedLayoutINS4_7SwizzleILi3ELi4ELi3EEENS4_18smem_ptr_flag_bitsILi32EEENSS_INS5_IJNSA_ILi8EEESG_EEENS5_IJSG_SC_EEEEEEEvNS4_8identityENS4_28SM100_TMA_2SM_LOAD_MULTICASTES1A_vS1B_EENS_8epilogue10collective18CollectiveEpilogueINS1E_23Sm100TmaWarpSpecializedILi4ELi2ELi32ELb1ELb0EEEJNS5_IJNSA_ILi128EEESF_SG_EEENS5_IJNSS_IS1J_SC_EENSS_ISG_SC_EEEEESI_SJ_SI_SJ_NS1E_6fusion15FusionCallbacksIS1I_NS1O_17LinearCombinationISI_fSI_fLNS_15FloatRoundStyleE2EEES1K_S1N_JEEENS4_5SM1004TMEM4LOAD26SM100_TMEM_LOAD_32dp32b32xENS4_13SM90_TMA_LOADES1A_NS4_39AutoVectorizingCopyWithAssumedAlignmentILi128EEENS4_14SM90_TMA_STOREES1A_S20_S20_EEEvvEEEEvNT_6ParamsE) ;  /* 0xffffff0c046c7950 */ /* 0x000fea0003c3ffff */
        .weak           $__internal_2_$__cuda_sm10x_tcgen05_guardrail_trap_unallocated_columns_being_dealloced
        .type           $__internal_2_$__cuda_sm10x_tcgen05_guardrail_trap_unallocated_columns_being_dealloced,@function
        .size           $__internal_2_$__cuda_sm10x_tcgen05_guardrail_trap_unallocated_columns_being_dealloced,(.L_x_238 - $__internal_2_$__cuda_sm10x_tcgen05_guardrail_trap_unallocated_columns_being_dealloced)
$__internal_2_$__cuda_sm10x_tcgen05_guardrail_trap_unallocated_columns_being_dealloced:
[----:B------:R-:W-:Y:S05]  /*f250*/  BPT.TRAP 0x1 ;  /* 0x000000040000795c */ /* 0x000fea0000300000 */
[----:B------:R-:W-:-:S04]  /*f260*/  HFMA2 R3, -RZ, RZ, 0, 0 ;  /* 0x00000000ff037431 */ /* 0x000fc800000001ff */
[----:B------:R-:W-:Y:S05]  /*f270*/  RET.REL.NODEC R2 `(_ZN7cutlass13device_kernelINS_4gemm6kernel13GemmUniversalIN4cute5tupleIJiiiiEEENS1_10collective13CollectiveMmaINS1_35MainloopSm100TmaUmmaWarpSpecializedILi5ELi2ELi2ENS5_IJNS4_1CILi4EEENSA_ILi1EEESC_EEEEENS5_IJNSA_ILi256EEESF_NSA_ILi32EEEEEENS_10tfloat32_tENS5_IJlSC_lEEESI_SJ_NS4_8TiledMMAINS4_8MMA_AtomIJNS4_23SM100_MMA_TF32_2x1SM_SSISI_SI_fLi256ELi256ELNS4_4UMMA5MajorE0ELSO_0ELNSN_7ScaleInE0ELSP_0EEEEEENS4_6LayoutINS5_IJSC_SC_SC_EEENS5_IJNSA_ILi0EEESU_SU_EEEEENS5_IJNS4_10UnderscoreESX_SX_EEEEENS4_18SM100_TMA_2SM_LOADENS4_14ComposedLayoutINS4_7SwizzleILi3ELi4ELi3EEENS4_18smem_ptr_flag_bitsILi32EEENSS_INS5_IJNSA_ILi8EEESG_EEENS5_IJSG_SC_EEEEEEEvNS4_8identityENS4_28SM100_TMA_2SM_LOAD_MULTICASTES1A_vS1B_EENS_8epilogue10collective18CollectiveEpilogueINS1E_23Sm100TmaWarpSpecializedILi4ELi2ELi32ELb1ELb0EEEJNS5_IJNSA_ILi128EEESF_SG_EEENS5_IJNSS_IS1J_SC_EENSS_ISG_SC_EEEEESI_SJ_SI_SJ_NS1E_6fusion15FusionCallbacksIS1I_NS1O_17LinearCombinationISI_fSI_fLNS_15FloatRoundStyleE2EEES1K_S1N_JEEENS4_5SM1004TMEM4LOAD26SM100_TMEM_LOAD_32dp32b32xENS4_13SM90_TMA_LOADES1A_NS4_39AutoVectorizingCopyWithAssumedAlignmentILi128EEENS4_14SM90_TMA_STOREES1A_S20_S20_EEEvvEEEEvNT_6ParamsE) ;  /* 0xffffff0c02607950 */ /* 0x000fea0003c3ffff */
.L_x_237:
[----:B------:R-:W-:-:S00]  /*f280*/  BRA `(.L_x_237) ;  /* 0xfffffffc00fc7947 */ /* 0x000fc0000383ffff */
[----:B------:R-:W-:-:S00]  /*f290*/  NOP ;  /* 0x0000000000007918 */ /* 0x000fc00000000000 */
        /* <DEDUP_REMOVED lines=14> */
.L_x_238:


//--------------------- .nv.global.init           --------------------------
	.section	.nv.global.init,"aw",@progbits
.nv.global.init:
	.type		$str$27,@object
	.size		$str$27,($str$28 - $str$27)
$str$27:
        /*0000*/ 	.byte	0x28, 0x61, 0x64, 0x64, 0x72, 0x65, 0x73, 0x73, 0x20, 0x26, 0x20, 0x6d, 0x61, 0x73, 0x6b, 0x29
        /*0010*/ 	.byte	0x20, 0x3d, 0x3d, 0x20, 0x30, 0x00
	.type		$str$28,@object
	.size		$str$28,($str$26 - $str$28)
$str$28:
        /*0016*/ 	.byte	0x2f, 0x74, 0x6d, 0x70, 0x2f, 0x63, 0x75, 0x74, 0x6c, 0x61, 0x73, 0x73, 0x5f, 0x73, 0x77, 0x65
        /*0026*/ 	.byte	0x65, 0x70, 0x5f, 0x73, 0x72, 0x63, 0x2f, 0x69, 0x6e, 0x63, 0x6c, 0x75, 0x64, 0x65, 0x2f, 0x63
        /*0036*/ 	.byte	0x75, 0x74, 0x65, 0x2f, 0x70, 0x6f, 0x69, 0x6e, 0x74, 0x65, 0x72, 0x5f, 0x66, 0x6c, 0x61, 0x67
        /*0046*/ 	.byte	0x67, 0x65, 0x64, 0x2e, 0x68, 0x70, 0x70, 0x00
	.type		$str$26,@object
	.size		$str$26,($str$25 - $str$26)
$str$26:
        /*004e*/ 	.byte	0x2f, 0x74, 0x6d, 0x70, 0x2f, 0x63, 0x75, 0x74, 0x6c, 0x61, 0x73, 0x73, 0x5f, 0x73, 0x77, 0x65
        /*005e*/ 	.byte	0x65, 0x70, 0x5f, 0x73, 0x72, 0x63, 0x2f, 0x69, 0x6e, 0x63, 0x6c, 0x75, 0x64, 0x65, 0x2f, 0x63
        /*006e*/ 	.byte	0x75, 0x74, 0x65, 0x2f, 0x61, 0x74, 0x6f, 0x6d, 0x2f, 0x63, 0x6f, 0x70, 0x79, 0x5f, 0x74, 0x72
        /*007e*/ 	.byte	0x61, 0x69, 0x74, 0x73, 0x5f, 0x73, 0x6d, 0x31, 0x30, 0x30, 0x2e, 0x68, 0x70, 0x70, 0x00
	.type		$str$25,@object
	.size		$str$25,(__unnamed_1 - $str$25)
$str$25:
        /*008d*/ 	.byte	0x28, 0x28, 0x75, 0x69, 0x6e, 0x74, 0x33, 0x32, 0x5f, 0x74, 0x28, 0x74, 0x68, 0x72, 0x65, 0x61
        /*009d*/ 	.byte	0x64, 0x49, 0x64, 0x78, 0x2e, 0x78, 0x29, 0x20, 0x2f, 0x20, 0x33, 0x32, 0x29, 0x20, 0x25, 0x20
        /*00ad*/ 	.byte	0x34, 0x29, 0x20, 0x3d, 0x3d, 0x20, 0x28, 0x28, 0x28, 0x74, 0x6d, 0x65, 0x6d, 0x5f, 0x61, 0x64
        /*00bd*/ 	.byte	0x64, 0x72, 0x20, 0x3e, 0x3e, 0x20, 0x31, 0x36, 0x29, 0x20, 0x2f, 0x20, 0x33, 0x32, 0x29, 0x20
        /*00cd*/ 	.byte	0x25, 0x20, 0x34, 0x29, 0x00
	.type		__unnamed_1,@object
	.size		__unnamed_1,(__unnamed_2 - __unnamed_1)
__unnamed_1:
        /*00d2*/ 	.byte	0x61, 0x75, 0x74, 0x6f, 0x20, 0x63, 0x75, 0x74, 0x65, 0x3a, 0x3a, 0x61, 0x73, 0x5f, 0x70, 0x6f
        /* <DEDUP_REMOVED lines=24> */
        /*0262*/ 	.byte	0x34, 0x30, 0x39, 0x36, 0x3e, 0x3e, 0x3e, 0x3e, 0x5d, 0x00
	.type		__unnamed_2,@object
	.size		__unnamed_2,(.L_2 - __unnamed_2)
__unnamed_2:
        /* <DEDUP_REMOVED lines=43> */
        /*051c*/ 	.byte	0x65, 0x3a, 0x3a, 0x43, 0x3c, 0x30, 0x3e, 0x3e, 0x3e, 0x3e, 0x5d, 0x00
.L_2:


//--------------------- .nv.shared._ZN7cutlass13device_kernelINS_4gemm6kernel13GemmUniversalIN4cute5tupleIJiiiiEEENS1_10collective13CollectiveMmaINS1_35MainloopSm100TmaUmmaWarpSpecializedILi5ELi2ELi2ENS5_IJNS4_1CILi4EEENSA_ILi1EEESC_EEEEENS5_IJNSA_ILi256EEESF_NSA_ILi32EEEEEENS_10tfloat32_tENS5_IJlSC_lEEESI_SJ_NS4_8TiledMMAINS4_8MMA_AtomIJNS4_23SM100_MMA_TF32_2x1SM_SSISI_SI_fLi256ELi256ELNS4_4UMMA5MajorE0ELSO_0ELNSN_7ScaleInE0ELSP_0EEEEEENS4_6LayoutINS5_IJSC_SC_SC_EEENS5_IJNSA_ILi0EEESU_SU_EEEEENS5_IJNS4_10UnderscoreESX_SX_EEEEENS4_18SM100_TMA_2SM_LOADENS4_14ComposedLayoutINS4_7SwizzleILi3ELi4ELi3EEENS4_18smem_ptr_flag_bitsILi32EEENSS_INS5_IJNSA_ILi8EEESG_EEENS5_IJSG_SC_EEEEEEEvNS4_8identityENS4_28SM100_TMA_2SM_LOAD_MULTICASTES1A_vS1B_EENS_8epilogue10collective18CollectiveEpilogueINS1E_23Sm100TmaWarpSpecializedILi4ELi2ELi32ELb1ELb0EEEJNS5_IJNSA_ILi128EEESF_SG_EEENS5_IJNSS_IS1J_SC_EENSS_ISG_SC_EEEEESI_SJ_SI_SJ_NS1E_6fusion15FusionCallbacksIS1I_NS1O_17LinearCombinationISI_fSI_fLNS_15FloatRoundStyleE2EEES1K_S1N_JEEENS4_5SM1004TMEM4LOAD26SM100_TMEM_LOAD_32dp32b32xENS4_13SM90_TMA_LOADES1A_NS4_39AutoVectorizingCopyWithAssumedAlignmentILi128EEENS4_14SM90_TMA_STOREES1A_S20_S20_EEEvvEEEEvNT_6ParamsE --------------------------
	.section	.nv.shared._ZN7cutlass13device_kernelINS_4gemm6kernel13GemmUniversalIN4cute5tupleIJiiiiEEENS1_10collective13CollectiveMmaINS1_35MainloopSm100TmaUmmaWarpSpecializedILi5ELi2ELi2ENS5_IJNS4_1CILi4EEENSA_ILi1EEESC_EEEEENS5_IJNSA_ILi256EEESF_NSA_ILi32EEEEEENS_10tfloat32_tENS5_IJlSC_lEEESI_SJ_NS4_8TiledMMAINS4_8MMA_AtomIJNS4_23SM100_MMA_TF32_2x1SM_SSISI_SI_fLi256ELi256ELNS4_4UMMA5MajorE0ELSO_0ELNSN_7ScaleInE0ELSP_0EEEEEENS4_6LayoutINS5_IJSC_SC_SC_EEENS5_IJNSA_ILi0EEESU_SU_EEEEENS5_IJNS4_10UnderscoreESX_SX_EEEEENS4_18SM100_TMA_2SM_LOADENS4_14ComposedLayoutINS4_7SwizzleILi3ELi4ELi3EEENS4_18smem_ptr_flag_bitsILi32EEENSS_INS5_IJNSA_ILi8EEESG_EEENS5_IJSG_SC_EEEEEEEvNS4_8identityENS4_28SM100_TMA_2SM_LOAD_MULTICASTES1A_vS1B_EENS_8epilogue10collective18CollectiveEpilogueINS1E_23Sm100TmaWarpSpecializedILi4ELi2ELi32ELb1ELb0EEEJNS5_IJNSA_ILi128EEESF_SG_EEENS5_IJNSS_IS1J_SC_EENSS_ISG_SC_EEEEESI_SJ_SI_SJ_NS1E_6fusion15FusionCallbacksIS1I_NS1O_17LinearCombinationISI_fSI_fLNS_15FloatRoundStyleE2EEES1K_S1N_JEEENS4_5SM1004TMEM4LOAD26SM100_TMEM_LOAD_32dp32b32xENS4_13SM90_TMA_LOADES1A_NS4_39AutoVectorizingCopyWithAssumedAlignmentILi128EEENS4_14SM90_TMA_STOREES1A_S20_S20_EEEvvEEEEvNT_6ParamsE,"aw",@nobits
	.sectionflags	@""
	.align	16
	.zero		1024


//--------------------- .nv.shared.reserved.0     --------------------------
	.section	.nv.shared.reserved.0,"aw",@nobits
	.weak		__nv_reservedSMEM_offset_0_alias
	.size		__nv_reservedSMEM_offset_0_alias, 0, 64
	.other		__nv_reservedSMEM_offset_0_alias,@"STO_CUDA_RESERVED_SHARED STV_DEFAULT"
__nv_reservedSMEM_offset_0_alias:
	.zero		0
.nv.shared.reserved.0:
	.zero		64
	.weak		__nv_reservedSMEM_tcgen05_partition
	.type		__nv_reservedSMEM_tcgen05_partition,@object
	.size		__nv_reservedSMEM_tcgen05_partition,(.L_0 - __nv_reservedSMEM_tcgen05_partition)
__nv_reservedSMEM_tcgen05_partition:
	.zero		32
.L_0:


//--------------------- .nv.global                --------------------------
	.section	.nv.global,"aw",@nobits
.nv.global:
	.type		_ZN40_INTERNAL_c168e426_4_k_cu_2db41fc2_297864cute1_E,@object
	.size		_ZN40_INTERNAL_c168e426_4_k_cu_2db41fc2_297864cute1_E,(_ZN40_INTERNAL_c168e426_4_k_cu_2db41fc2_297864cuda3std3__45__cpo6cbeginE - _ZN40_INTERNAL_c168e426_4_k_cu_2db41fc2_297864cute1_E)
_ZN40_INTERNAL_c168e426_4_k_cu_2db41fc2_297864cute1_E:
	.zero		1
	.type		_ZN40_INTERNAL_c168e426_4_k_cu_2db41fc2_297864cuda3std3__45__cpo6cbeginE,@object
	.size		_ZN40_INTERNAL_c168e426_4_k_cu_2db41fc2_297864cuda3std3__45__cpo6cbeginE,(_ZN40_INTERNAL_c168e426_4_k_cu_2db41fc2_297864cuda3std3__48in_placeE - _ZN40_INTERNAL_c168e426_4_k_cu_2db41fc2_297864cuda3std3__45__cpo6cbeginE)
_ZN40_INTERNAL_c168e426_4_k_cu_2db41fc2_297864cuda3std3__45__cpo6cbeginE:
	.zero		1
	.type		_ZN40_INTERNAL_c168e426_4_k_cu_2db41fc2_297864cuda3std3__48in_placeE,@object
	.size		_ZN40_INTERNAL_c168e426_4_k_cu_2db41fc2_297864cuda3std3__48in_placeE,(_ZN40_INTERNAL_c168e426_4_k_cu_2db41fc2_297864cuda3std6ranges3__45__cpo9iter_moveE - _ZN40_INTERNAL_c168e426_4_k_cu_2db41fc2_297864cuda3std3__48in_placeE)
_ZN40_INTERNAL_c168e426_4_k_cu_2db41fc2_297864cuda3std3__48in_placeE:
	.zero		1
	.type		_ZN40_INTERNAL_c168e426_4_k_cu_2db41fc2_297864cuda3std6ranges3__45__cpo9iter_moveE,@object
	.size		_ZN40_INTERNAL_c168e426_4_k_cu_2db41fc2_297864cuda3std6ranges3__45__cpo9iter_moveE,(_ZN40_INTERNAL_c168e426_4_k_cu_2db41fc2_297864cuda3std3__45__cpo5beginE - _ZN40_INTERNAL_c168e426_4_k_cu_2db41fc2_297864cuda3std6ranges3__45__cpo9iter_moveE)
_ZN40_INTERNAL_c168e426_4_k_cu_2db41fc2_297864cuda3std6ranges3__45__cpo9iter_moveE:
	.zero		1
	.type		_ZN40_INTERNAL_c168e426_4_k_cu_2db41fc2_297864cuda3std3__45__cpo5beginE,@object
	.size		_ZN40_INTERNAL_c168e426_4_k_cu_2db41fc2_297864cuda3std3__45__cpo5beginE,(_ZN40_INTERNAL_c168e426_4_k_cu_2db41fc2_297864cuda3std3__442_GLOBAL__N__c168e426_4_k_cu_2db41fc2_297866ignoreE - _ZN40_INTERNAL_c168e426_4_k_cu_2db41fc2_297864cuda3std3__45__cpo5beginE)
_ZN40_INTERNAL_c168e426_4_k_cu_2db41fc2_297864cuda3std3__45__cpo5beginE:
	.zero		1
	.type		_ZN40_INTERNAL_c168e426_4_k_cu_2db41fc2_297864cuda3std3__442_GLOBAL__N__c168e426_4_k_cu_2db41fc2_297866ignoreE,@object
	.size		_ZN40_INTERNAL_c168e426_4_k_cu_2db41fc2_297864cuda3std3__442_GLOBAL__N__c168e426_4_k_cu_2db41fc2_297866ignoreE,(_ZN40_INTERNAL_c168e426_4_k_cu_2db41fc2_297864cute7productE - _ZN40_INTERNAL_c168e426_4_k_cu_2db41fc2_297864cuda3std3__442_GLOBAL__N__c168e426_4_k_cu_2db41fc2_297866ignoreE)
_ZN40_INTERNAL_c168e426_4_k_cu_2db41fc2_297864cuda3std3__442_GLOBAL__N__c168e426_4_k_cu_2db41fc2_297866ignoreE:
	.zero		1
	.type		_ZN40_INTERNAL_c168e426_4_k_cu_2db41fc2_297864cute7productE,@object
	.size		_ZN40_INTERNAL_c168e426_4_k_cu_2db41fc2_297864cute7productE,(_ZN40_INTERNAL_c168e426_4_k_cu_2db41fc2_297864cuda3std3__45__cpo3endE - _ZN40_INTERNAL_c168e426_4_k_cu_2db41fc2_297864cute7productE)
_ZN40_INTERNAL_c168e426_4_k_cu_2db41fc2_297864cute7productE:
	.zero		1
	.type		_ZN40_INTERNAL_c168e426_4_k_cu_2db41fc2_297864cuda3std3__45__cpo3endE,@object
	.size		_ZN40_INTERNAL_c168e426_4_k_cu_2db41fc2_297864cuda3std3__45__cpo3endE,(_ZN40_INTERNAL_c168e426_4_k_cu_2db41fc2_297864cuda3std3__419piecewise_constructE - _ZN40_INTERNAL_c168e426_4_k_cu_2db41fc2_297864cuda3std3__45__cpo3endE)
_ZN40_INTERNAL_c168e426_4_k_cu_2db41fc2_297864cuda3std3__45__cpo3endE:
	.zero		1
	.type		_ZN40_INTERNAL_c168e426_4_k_cu_2db41fc2_297864cuda3std3__419piecewise_constructE,@object
	.size		_ZN40_INTERNAL_c168e426_4_k_cu_2db41fc2_297864cuda3std3__419piecewise_constructE,(_ZN40_INTERNAL_c168e426_4_k_cu_2db41fc2_297864cuda3std3__45__cpo4cendE - _ZN40_INTERNAL_c168e426_4_k_cu_2db41fc2_297864cuda3std3__419piecewise_constructE)
_ZN40_INTERNAL_c168e426_4_k_cu_2db41fc2_297864cuda3std3__419piecewise_constructE:
	.zero		1
	.type		_ZN40_INTERNAL_c168e426_4_k_cu_2db41fc2_297864cuda3std3__45__cpo4cendE,@object
	.size		_ZN40_INTERNAL_c168e426_4_k_cu_2db41fc2_297864cuda3std3__45__cpo4cendE,(_ZN40_INTERNAL_c168e426_4_k_cu_2db41fc2_297864cuda3std6ranges3__45__cpo4swapE - _ZN40_INTERNAL_c168e426_4_k_cu_2db41fc2_297864cuda3std3__45__cpo4cendE)
_ZN40_INTERNAL_c168e426_4_k_cu_2db41fc2_297864cuda3std3__45__cpo4cendE:
	.zero		1
	.type		_ZN40_INTERNAL_c168e426_4_k_cu_2db41fc2_297864cuda3std6ranges3__45__cpo4swapE,@object
	.size		_ZN40_INTERNAL_c168e426_4_k_cu_2db41fc2_297864cuda3std6ranges3__45__cpo4swapE,(.L_10 - _ZN40_INTERNAL_c168e426_4_k_cu_2db41fc2_297864cuda3std6ranges3__45__cpo4swapE)
_ZN40_INTERNAL_c168e426_4_k_cu_2db41fc2_297864cuda3std6ranges3__45__cpo4swapE:
	.zero		1
.L_10:


//--------------------- .nv.constant0._ZN7cutlass13device_kernelINS_4gemm6kernel13GemmUniversalIN4cute5tupleIJiiiiEEENS1_10collective13CollectiveMmaINS1_35MainloopSm100TmaUmmaWarpSpecializedILi5ELi2ELi2ENS5_IJNS4_1CILi4EEENSA_ILi1EEESC_EEEEENS5_IJNSA_ILi256EEESF_NSA_ILi32EEEEEENS_10tfloat32_tENS5_IJlSC_lEEESI_SJ_NS4_8TiledMMAINS4_8MMA_AtomIJNS4_23SM100_MMA_TF32_2x1SM_SSISI_SI_fLi256ELi256ELNS4_4UMMA5MajorE0ELSO_0ELNSN_7ScaleInE0ELSP_0EEEEEENS4_6LayoutINS5_IJSC_SC_SC_EEENS5_IJNSA_ILi0EEESU_SU_EEEEENS5_IJNS4_10UnderscoreESX_SX_EEEEENS4_18SM100_TMA_2SM_LOADENS4_14ComposedLayoutINS4_7SwizzleILi3ELi4ELi3EEENS4_18smem_ptr_flag_bitsILi32EEENSS_INS5_IJNSA_ILi8EEESG_EEENS5_IJSG_SC_EEEEEEEvNS4_8identityENS4_28SM100_TMA_2SM_LOAD_MULTICASTES1A_vS1B_EENS_8epilogue10collective18CollectiveEpilogueINS1E_23Sm100TmaWarpSpecializedILi4ELi2ELi32ELb1ELb0EEEJNS5_IJNSA_ILi128EEESF_SG_EEENS5_IJNSS_IS1J_SC_EENSS_ISG_SC_EEEEESI_SJ_SI_SJ_NS1E_6fusion15FusionCallbacksIS1I_NS1O_17LinearCombinationISI_fSI_fLNS_15FloatRoundStyleE2EEES1K_S1N_JEEENS4_5SM1004TMEM4LOAD26SM100_TMEM_LOAD_32dp32b32xENS4_13SM90_TMA_LOADES1A_NS4_39AutoVectorizingCopyWithAssumedAlignmentILi128EEENS4_14SM90_TMA_STOREES1A_S20_S20_EEEvvEEEEvNT_6ParamsE --------------------------
	.section	.nv.constant0._ZN7cutlass13device_kernelINS_4gemm6kernel13GemmUniversalIN4cute5tupleIJiiiiEEENS1_10collective13CollectiveMmaINS1_35MainloopSm100TmaUmmaWarpSpecializedILi5ELi2ELi2ENS5_IJNS4_1CILi4EEENSA_ILi1EEESC_EEEEENS5_IJNSA_ILi256EEESF_NSA_ILi32EEEEEENS_10tfloat32_tENS5_IJlSC_lEEESI_SJ_NS4_8TiledMMAINS4_8MMA_AtomIJNS4_23SM100_MMA_TF32_2x1SM_SSISI_SI_fLi256ELi256ELNS4_4UMMA5MajorE0ELSO_0ELNSN_7ScaleInE0ELSP_0EEEEEENS4_6LayoutINS5_IJSC_SC_SC_EEENS5_IJNSA_ILi0EEESU_SU_EEEEENS5_IJNS4_10UnderscoreESX_SX_EEEEENS4_18SM100_TMA_2SM_LOADENS4_14ComposedLayoutINS4_7SwizzleILi3ELi4ELi3EEENS4_18smem_ptr_flag_bitsILi32EEENSS_INS5_IJNSA_ILi8EEESG_EEENS5_IJSG_SC_EEEEEEEvNS4_8identityENS4_28SM100_TMA_2SM_LOAD_MULTICASTES1A_vS1B_EENS_8epilogue10collective18CollectiveEpilogueINS1E_23Sm100TmaWarpSpecializedILi4ELi2ELi32ELb1ELb0EEEJNS5_IJNSA_ILi128EEESF_SG_EEENS5_IJNSS_IS1J_SC_EENSS_ISG_SC_EEEEESI_SJ_SI_SJ_NS1E_6fusion15FusionCallbacksIS1I_NS1O_17LinearCombinationISI_fSI_fLNS_15FloatRoundStyleE2EEES1K_S1N_JEEENS4_5SM1004TMEM4LOAD26SM100_TMEM_LOAD_32dp32b32xENS4_13SM90_TMA_LOADES1A_NS4_39AutoVectorizingCopyWithAssumedAlignmentILi128EEENS4_14SM90_TMA_STOREES1A_S20_S20_EEEvvEEEEvNT_6ParamsE,"a",@progbits
	.sectionflags	@""
	.align	4
.nv.constant0._ZN7cutlass13device_kernelINS_4gemm6kernel13GemmUniversalIN4cute5tupleIJiiiiEEENS1_10collective13CollectiveMmaINS1_35MainloopSm100TmaUmmaWarpSpecializedILi5ELi2ELi2ENS5_IJNS4_1CILi4EEENSA_ILi1EEESC_EEEEENS5_IJNSA_ILi256EEESF_NSA_ILi32EEEEEENS_10tfloat32_tENS5_IJlSC_lEEESI_SJ_NS4_8TiledMMAINS4_8MMA_AtomIJNS4_23SM100_MMA_TF32_2x1SM_SSISI_SI_fLi256ELi256ELNS4_4UMMA5MajorE0ELSO_0ELNSN_7ScaleInE0ELSP_0EEEEEENS4_6LayoutINS5_IJSC_SC_SC_EEENS5_IJNSA_ILi0EEESU_SU_EEEEENS5_IJNS4_10UnderscoreESX_SX_EEEEENS4_18SM100_TMA_2SM_LOADENS4_14ComposedLayoutINS4_7SwizzleILi3ELi4ELi3EEENS4_18smem_ptr_flag_bitsILi32EEENSS_INS5_IJNSA_ILi8EEESG_EEENS5_IJSG_SC_EEEEEEEvNS4_8identityENS4_28SM100_TMA_2SM_LOAD_MULTICASTES1A_vS1B_EENS_8epilogue10collective18CollectiveEpilogueINS1E_23Sm100TmaWarpSpecializedILi4ELi2ELi32ELb1ELb0EEEJNS5_IJNSA_ILi128EEESF_SG_EEENS5_IJNSS_IS1J_SC_EENSS_ISG_SC_EEEEESI_SJ_SI_SJ_NS1E_6fusion15FusionCallbacksIS1I_NS1O_17LinearCombinationISI_fSI_fLNS_15FloatRoundStyleE2EEES1K_S1N_JEEENS4_5SM1004TMEM4LOAD26SM100_TMEM_LOAD_32dp32b32xENS4_13SM90_TMA_LOADES1A_NS4_39AutoVectorizingCopyWithAssumedAlignmentILi128EEENS4_14SM90_TMA_STOREES1A_S20_S20_EEEvvEEEEvNT_6ParamsE:
	.zero		2944


//--------------------- SYMBOLS --------------------------

	.type		.nv.reservedSmem.offset0,@object
	.size		.nv.reservedSmem.offset0,0x4
	.type		.nv.reservedSmem.cap,@object
	.size		.nv.reservedSmem.cap,0x4
	.type		__assertfail,@function
